def matmul_kernel(
    a_ptr,
    b_ptr,
    c_ptr,
    M,
    N,
    K,
    stride_am,
    stride_ak,
    stride_bk,
    stride_bn,
    stride_cm,
    stride_cn,
    BLOCK_M: tl.constexpr,
    BLOCK_N: tl.constexpr,
    BLOCK_K: tl.constexpr,
    GROUP_M: tl.constexpr,
):
    pid = tl.program_id(axis=0)
    num_pid_m = tl.cdiv(M, BLOCK_M)
    num_pid_n = tl.cdiv(N, BLOCK_N)
    num_pid_in_group = GROUP_M * num_pid_n
    group_id = pid // num_pid_in_group
    first_pid_m = group_id * GROUP_M
    group_size_m = min(num_pid_m - first_pid_m, GROUP_M)
    pid_m = first_pid_m + ((pid % num_pid_in_group) % group_size_m)
    pid_n = (pid % num_pid_in_group) // group_size_m

    offs_am = (pid_m * BLOCK_M + tl.arange(0, BLOCK_M)) % M
    offs_bn = (pid_n * BLOCK_N + tl.arange(0, BLOCK_N)) % N
    offs_k = tl.arange(0, BLOCK_K)
    a_ptrs = a_ptr + offs_am[:, None] * stride_am + offs_k[None, :] * stride_ak
    b_ptrs = b_ptr + offs_k[:, None] * stride_bk + offs_bn[None, :] * stride_bn

    acc = tl.zeros((BLOCK_M, BLOCK_N), dtype=tl.float32)
    for kk in range(0, tl.cdiv(K, BLOCK_K)):
        a = tl.load(a_ptrs, mask=offs_k[None, :] < K - kk * BLOCK_K, other=0.0)
        b = tl.load(b_ptrs, mask=offs_k[:, None] < K - kk * BLOCK_K, other=0.0)
        acc = tl.dot(a, b, acc)
        a_ptrs += BLOCK_K * stride_ak
        b_ptrs += BLOCK_K * stride_bk

    c = acc.to(c_ptr.dtype.element_ty)
    offs_cm = pid_m * BLOCK_M + tl.arange(0, BLOCK_M)
    offs_cn = pid_n * BLOCK_N + tl.arange(0, BLOCK_N)
    c_ptrs = c_ptr + offs_cm[:, None] * stride_cm + offs_cn[None, :] * stride_cn
    mask = (offs_cm[:, None] < M) & (offs_cn[None, :] < N)
    tl.store(c_ptrs, c, mask=mask)

# config = {"BLOCK_K": 128, "BLOCK_M": 64, "BLOCK_N": 128, "GROUP_M": 8, "arch": "sm_100", "dtype": "fp32", "num_ctas": 1, "num_stages": 7, "num_warps": 4}
# arch = sm_100


// ===== COMPILED SASS (sm_100a) =====

	.target	sm_100a

	.elftype	@"ET_EXEC"


//--------------------- .note.nv.tkinfo           --------------------------
	.section	.note.nv.tkinfo,"",@"SHT_NOTE"
	.sectionflags	@"SHF_NOTE_NV_TKINFO"
	.tkinfo
        /*0018*/ 	.word	0x00000081
        /*0030*/ 	.string	""
        /*0030*/ 	.string	"ptxas-blackwell"
        /*0030*/ 	.string	"Cuda compilation tools, release 12.9, V12.9.86"
        /*0030*/ 	.string	"Build cuda_12.9.r12.9/compiler.36037853_0"
        /*0030*/ 	.string	"-v  -suppress-debug-info  -lineinfo  -arch sm_100a "



//--------------------- .note.nv.cuver            --------------------------
	.section	.note.nv.cuver,"",@"SHT_NOTE"
	.sectionflags	@"SHF_NOTE_NV_CUVER"
        /*0018*/ 	.short	0x0001
        /*001a*/ 	.short	0x0064
        /*001c*/ 	.short	0x0001
        /*001e*/ 	.short	0x0000
        /*0020*/ 	.short	0x0001
        /*0022*/ 	.short	0x0000


//--------------------- .nv.info                  --------------------------
	.section	.nv.info,"",@"SHT_CUDA_INFO"
	.align	4


	//----- nvinfo : EIATTR_REGCOUNT
	.align		4
        /*0000*/ 	.byte	0x04, 0x2f
        /*0002*/ 	.short	(.L_4 - .L_3)
	.align		4
.L_3:
        /*0004*/ 	.word	index@(matmul_kernel)
        /*0008*/ 	.word	0x000000ff


	//----- nvinfo : EIATTR_FRAME_SIZE
	.align		4
.L_4:
        /*000c*/ 	.byte	0x04, 0x11
        /*000e*/ 	.short	(.L_6 - .L_5)
	.align		4
.L_5:
        /*0010*/ 	.word	index@($__internal_2_$__cuda_sm10x_tcgen05_guardrail_trap_unallocated_columns_being_dealloced)
        /*0014*/ 	.word	0x00000b50


	//----- nvinfo : EIATTR_FRAME_SIZE
	.align		4
.L_6:
        /*0018*/ 	.byte	0x04, 0x11
        /*001a*/ 	.short	(.L_8 - .L_7)
	.align		4
.L_7:
        /*001c*/ 	.word	index@($__internal_1_$__cuda_sm10x_tcgen05_guardrail_trap_phase_invalid_during_alloc)
        /*0020*/ 	.word	0x00000b50


	//----- nvinfo : EIATTR_FRAME_SIZE
	.align		4
.L_8:
        /*0024*/ 	.byte	0x04, 0x11
        /*0026*/ 	.short	(.L_10 - .L_9)
	.align		4
.L_9:
        /*0028*/ 	.word	index@($__internal_0_$__cuda_sm10x_tcgen05_guardrail_trap_col_being_dealloced_not_returned_by_alloc)
        /*002c*/ 	.word	0x00000b50


	//----- nvinfo : EIATTR_FRAME_SIZE
	.align		4
.L_10:
        /*0030*/ 	.byte	0x04, 0x11
        /*0032*/ 	.short	(.L_12 - .L_11)
	.align		4
.L_11:
        /*0034*/ 	.word	index@(matmul_kernel)
        /*0038*/ 	.word	0x00000b50


	//----- nvinfo : EIATTR_MIN_STACK_SIZE
	.align		4
.L_12:
        /*003c*/ 	.byte	0x04, 0x12
        /*003e*/ 	.short	(.L_14 - .L_13)
	.align		4
.L_13:
        /*0040*/ 	.word	index@(matmul_kernel)
        /*0044*/ 	.word	0x00000b50
.L_14:


//--------------------- .nv.info.matmul_kernel    --------------------------
	.section	.nv.info.matmul_kernel,"",@"SHT_CUDA_INFO"
	.sectionflags	@""
	.align	4


	//----- nvinfo : EIATTR_CUDA_API_VERSION
	.align		4
        /*0000*/ 	.byte	0x04, 0x37
        /*0002*/ 	.short	(.L_16 - .L_15)
.L_15:
        /*0004*/ 	.word	0x00000081


	//----- nvinfo : EIATTR_KPARAM_INFO
	.align		4
.L_16:
        /*0008*/ 	.byte	0x04, 0x17
        /*000a*/ 	.short	(.L_18 - .L_17)
.L_17:
        /*000c*/ 	.word	0x00000000
        /*0010*/ 	.short	0x000d
        /*0012*/ 	.short	0x0048
        /*0014*/ 	.byte	0x00, 0xf4, 0x21, 0x00


	//----- nvinfo : EIATTR_KPARAM_INFO
	.align		4
.L_18:
        /*0018*/ 	.byte	0x04, 0x17
        /*001a*/ 	.short	(.L_20 - .L_19)
.L_19:
        /*001c*/ 	.word	0x00000000
        /*0020*/ 	.short	0x000c
        /*0022*/ 	.short	0x0040
        /*0024*/ 	.byte	0x00, 0xf4, 0x21, 0x00


	//----- nvinfo : EIATTR_KPARAM_INFO
	.align		4
.L_20:
        /*0028*/ 	.byte	0x04, 0x17
        /*002a*/ 	.short	(.L_22 - .L_21)
.L_21:
        /*002c*/ 	.word	0x00000000
        /*0030*/ 	.short	0x000b
        /*0032*/ 	.short	0x0038
        /*0034*/ 	.byte	0x00, 0xf0, 0x11, 0x00


	//----- nvinfo : EIATTR_KPARAM_INFO
	.align		4
.L_22:
        /*0038*/ 	.byte	0x04, 0x17
        /*003a*/ 	.short	(.L_24 - .L_23)
.L_23:
        /*003c*/ 	.word	0x00000000
        /*0040*/ 	.short	0x000a
        /*0042*/ 	.short	0x0034
        /*0044*/ 	.byte	0x00, 0xf0, 0x11, 0x00


	//----- nvinfo : EIATTR_KPARAM_INFO
	.align		4
.L_24:
        /*0048*/ 	.byte	0x04, 0x17
        /*004a*/ 	.short	(.L_26 - .L_25)
.L_25:
        /*004c*/ 	.word	0x00000000
        /*0050*/ 	.short	0x0009
        /*0052*/ 	.short	0x0030
        /*0054*/ 	.byte	0x00, 0xf0, 0x11, 0x00


	//----- nvinfo : EIATTR_KPARAM_INFO
	.align		4
.L_26:
        /*0058*/ 	.byte	0x04, 0x17
        /*005a*/ 	.short	(.L_28 - .L_27)
.L_27:
        /*005c*/ 	.word	0x00000000
        /*0060*/ 	.short	0x0008
        /*0062*/ 	.short	0x002c
        /*0064*/ 	.byte	0x00, 0xf0, 0x11, 0x00


	//----- nvinfo : EIATTR_KPARAM_INFO
	.align		4
.L_28:
        /*0068*/ 	.byte	0x04, 0x17
        /*006a*/ 	.short	(.L_30 - .L_29)
.L_29:
        /*006c*/ 	.word	0x00000000
        /*0070*/ 	.short	0x0007
        /*0072*/ 	.short	0x0028
        /*0074*/ 	.byte	0x00, 0xf0, 0x11, 0x00


	//----- nvinfo : EIATTR_KPARAM_INFO
	.align		4
.L_30:
        /*0078*/ 	.byte	0x04, 0x17
        /*007a*/ 	.short	(.L_32 - .L_31)
.L_31:
        /*007c*/ 	.word	0x00000000
        /*0080*/ 	.short	0x0006
        /*0082*/ 	.short	0x0024
        /*0084*/ 	.byte	0x00, 0xf0, 0x11, 0x00


	//----- nvinfo : EIATTR_KPARAM_INFO
	.align		4
.L_32:
        /*0088*/ 	.byte	0x04, 0x17
        /*008a*/ 	.short	(.L_34 - .L_33)
.L_33:
        /*008c*/ 	.word	0x00000000
        /*0090*/ 	.short	0x0005
        /*0092*/ 	.short	0x0020
        /*0094*/ 	.byte	0x00, 0xf0, 0x11, 0x00


	//----- nvinfo : EIATTR_KPARAM_INFO
	.align		4
.L_34:
        /*0098*/ 	.byte	0x04, 0x17
        /*009a*/ 	.short	(.L_36 - .L_35)
.L_35:
        /*009c*/ 	.word	0x00000000
        /*00a0*/ 	.short	0x0004
        /*00a2*/ 	.short	0x001c
        /*00a4*/ 	.byte	0x00, 0xf0, 0x11, 0x00


	//----- nvinfo : EIATTR_KPARAM_INFO
	.align		4
.L_36:
        /*00a8*/ 	.byte	0x04, 0x17
        /*00aa*/ 	.short	(.L_38 - .L_37)
.L_37:
        /*00ac*/ 	.word	0x00000000
        /*00b0*/ 	.short	0x0003
        /*00b2*/ 	.short	0x0018
        /*00b4*/ 	.byte	0x00, 0xf0, 0x11, 0x00


	//----- nvinfo : EIATTR_KPARAM_INFO
	.align		4
.L_38:
        /*00b8*/ 	.byte	0x04, 0x17
        /*00ba*/ 	.short	(.L_40 - .L_39)
.L_39:
        /*00bc*/ 	.word	0x00000000
        /*00c0*/ 	.short	0x0002
        /*00c2*/ 	.short	0x0010
        /*00c4*/ 	.byte	0x00, 0xf4, 0x21, 0x00


	//----- nvinfo : EIATTR_KPARAM_INFO
	.align		4
.L_40:
        /*00c8*/ 	.byte	0x04, 0x17
        /*00ca*/ 	.short	(.L_42 - .L_41)
.L_41:
        /*00cc*/ 	.word	0x00000000
        /*00d0*/ 	.short	0x0001
        /*00d2*/ 	.short	0x0008
        /*00d4*/ 	.byte	0x00, 0xf4, 0x21, 0x00


	//----- nvinfo : EIATTR_KPARAM_INFO
	.align		4
.L_42:
        /*00d8*/ 	.byte	0x04, 0x17
        /*00da*/ 	.short	(.L_44 - .L_43)
.L_43:
        /*00dc*/ 	.word	0x00000000
        /*00e0*/ 	.short	0x0000
        /*00e2*/ 	.short	0x0000
        /*00e4*/ 	.byte	0x00, 0xf4, 0x21, 0x00


	//----- nvinfo : EIATTR_AT_ENTRY_FRAGMENTS
	.align		4
.L_44:
        /*00e8*/ 	.byte	0x04, 0x4f
        /*00ea*/ 	.short	(.L_46 - .L_45)


	//   ....[0]....
.L_45:
        /*00ec*/ 	.word	0x00000004


	//----- nvinfo : EIATTR_RESERVED_SMEM_USED
	.align		4
.L_46:
        /*00f0*/ 	.byte	0x01, 0x41
	.zero		2


	//----- nvinfo : EIATTR_SPARSE_MMA_MASK
	.align		4
        /*00f4*/ 	.byte	0x03, 0x50
        /*00f6*/ 	.short	0x0000


	//----- nvinfo : EIATTR_TCGEN05_1CTA_USED
	.align		4
        /*00f8*/ 	.byte	0x01, 0x51
	.zero		2


	//----- nvinfo : EIATTR_MAXREG_COUNT
	.align		4
        /*00fc*/ 	.byte	0x03, 0x1b
        /*00fe*/ 	.short	0x00ff


	//----- nvinfo : EIATTR_NUM_BARRIERS
	.align		4
        /*0100*/ 	.byte	0x02, 0x4c
        /*0102*/ 	.byte	0x01
	.zero		1


	//----- nvinfo : EIATTR_ANNOTATIONS
	.align		4
        /*0104*/ 	.byte	0x04, 0x55
        /*0106*/ 	.short	(.L_48 - .L_47)


	//   ....[0]....
.L_47:
        /*0108*/ 	.word	0x00000001
        /*010c*/ 	.byte	0xa0, 0x09, 0x00, 0x00, 0x01, 0x00, 0x00, 0x00, 0x70, 0x0b, 0x00, 0x00, 0x01, 0x00, 0x00, 0x00
        /* <DEDUP_REMOVED lines=1170> */
        /*4a3c*/ 	.byte	0x30, 0x05, 0x03, 0x00


	//----- nvinfo : EIATTR_INT_WARP_WIDE_INSTR_OFFSETS
	.align		4
.L_48:
        /*4a40*/ 	.byte	0x04, 0x31
        /*4a42*/ 	.short	(.L_50 - .L_49)


	//   ....[0]....
.L_49:
        /*4a44*/ 	.word	0x00009980


	//   ....[1]....
        /*4a48*/ 	.word	0x000099b0


	//   ....[2]....
        /*4a4c*/ 	.word	0x00009b70


	//   ....[3]....
        /*4a50*/ 	.word	0x00032670


	//   ....[4]....
        /*4a54*/ 	.word	0x000326c0


	//----- nvinfo : EIATTR_COOP_GROUP_MASK_REGIDS
	.align		4
.L_50:
        /*4a58*/ 	.byte	0x04, 0x29
        /*4a5a*/ 	.short	(.L_52 - .L_51)


	//   ....[0]....
.L_51:
        /*4a5c*/ 	.word	0xffffffff


	//   ....[1]....
        /*4a60*/ 	.word	0xffffffff


	//   ....[2]....
        /*4a64*/ 	.word	0xffffffff


	//   ....[3]....
        /*4a68*/ 	.word	0xffffffff


	//----- nvinfo : EIATTR_COOP_GROUP_INSTR_OFFSETS
	.align		4
.L_52:
        /*4a6c*/ 	.byte	0x04, 0x28
        /*4a6e*/ 	.short	(.L_54 - .L_53)


	//   ....[0]....
.L_53:
        /*4a70*/ 	.word	0x00000070


	//   ....[1]....
        /*4a74*/ 	.word	0x00000330


	//   ....[2]....
        /*4a78*/ 	.word	0x00032500


	//   ....[3]....
        /*4a7c*/ 	.word	0x00032770


	//----- nvinfo : EIATTR_VRC_CTA_INIT_COUNT
	.align		4
.L_54:
        /*4a80*/ 	.byte	0x02, 0x4a
        /*4a82*/ 	.byte	0x80
	.zero		1


	//----- nvinfo : EIATTR_MBARRIER_INSTR_OFFSETS
	.align		4
        /*4a84*/ 	.byte	0x04, 0x39
        /*4a86*/ 	.short	(.L_56 - .L_55)


	//   ....[0]....
.L_55:
        /*4a88*/ 	.word	0x00009bb0
        /*4a8c*/ 	.word	0x000000ff
        /*4a90*/ 	.word	0x00000000
        /*4a94*/ 	.short	0x0100
        /*4a96*/ 	.byte	0x09
	.zero		1


	//   ....[1]....
        /*4a98*/ 	.word	0x00009c30
        /*4a9c*/ 	.word	0x000000ff
        /*4aa0*/ 	.word	0x000a8008
        /*4aa4*/ 	.short	0x0100
        /*4aa6*/ 	.byte	0x07
	.zero		1


	//   ....[2]....
        /*4aa8*/ 	.word	0x00029450
        /*4aac*/ 	.word	0x000000ff
        /*4ab0*/ 	.word	0x00000000
        /*4ab4*/ 	.short	0x010a
        /*4ab6*/ 	.byte	0x0f
	.zero		1


	//   ....[3]....
        /*4ab8*/ 	.word	0x00030420
        /*4abc*/ 	.word	0x000000ff
        /*4ac0*/ 	.word	0x00000000
        /*4ac4*/ 	.short	0x010a
        /*4ac6*/ 	.byte	0x09
	.zero		1


	//   ....[4]....
        /*4ac8*/ 	.word	0x000304a0
        /*4acc*/ 	.word	0x000000ff
        /*4ad0*/ 	.word	0x000a8000
        /*4ad4*/ 	.short	0x0108
        /*4ad6*/ 	.byte	0x07
	.zero		1


	//   ....[5]....
        /*4ad8*/ 	.word	0x00030580
        /*4adc*/ 	.word	0x000000ff
        /*4ae0*/ 	.word	0x000a8008
        /*4ae4*/ 	.short	0x0108
        /*4ae6*/ 	.byte	0x07
	.zero		1


	//   ....[6]....
        /*4ae8*/ 	.word	0x00032790
        /*4aec*/ 	.word	0x000000ff
        /*4af0*/ 	.word	0x00000000
        /*4af4*/ 	.short	0x010a
        /*4af6*/ 	.byte	0x0f
	.zero		1


	//   ....[7]....
        /*4af8*/ 	.word	0x000327c0
        /*4afc*/ 	.word	0x000000ff
        /*4b00*/ 	.word	0x00000000
        /*4b04*/ 	.short	0x010a
        /*4b06*/ 	.byte	0x09
	.zero		1


	//----- nvinfo : EIATTR_NUM_MBARRIERS
	.align		4
.L_56:
        /*4b08*/ 	.byte	0x03, 0x38
        /*4b0a*/ 	.short	0x0002


	//----- nvinfo : EIATTR_EXIT_INSTR_OFFSETS
	.align		4
        /*4b0c*/ 	.byte	0x04, 0x1c
        /*4b0e*/ 	.short	(.L_58 - .L_57)


	//   ....[0]....
.L_57:
        /*4b10*/ 	.word	0x00032780


	//----- nvinfo : EIATTR_REQNTID
	.align		4
.L_58:
        /*4b14*/ 	.byte	0x04, 0x10
        /*4b16*/ 	.short	(.L_60 - .L_59)
.L_59:
        /*4b18*/ 	.word	0x00000080
        /*4b1c*/ 	.word	0x00000001
        /*4b20*/ 	.word	0x00000001


	//----- nvinfo : EIATTR_CRS_STACK_SIZE
	.align		4
.L_60:
        /*4b24*/ 	.byte	0x04, 0x1e
        /*4b26*/ 	.short	(.L_62 - .L_61)
.L_61:
        /*4b28*/ 	.word	0x00000000


	//----- nvinfo : EIATTR_CBANK_PARAM_SIZE
	.align		4
.L_62:
        /*4b2c*/ 	.byte	0x03, 0x19
        /*4b2e*/ 	.short	0x0050


	//----- nvinfo : EIATTR_PARAM_CBANK
	.align		4
        /*4b30*/ 	.byte	0x04, 0x0a
        /*4b32*/ 	.short	(.L_64 - .L_63)
	.align		4
.L_63:
        /*4b34*/ 	.word	index@(.nv.constant0.matmul_kernel)
        /*4b38*/ 	.short	0x0380
        /*4b3a*/ 	.short	0x0050


	//----- nvinfo : EIATTR_SW_WAR
	.align		4
.L_64:
        /*4b3c*/ 	.byte	0x04, 0x36
        /*4b3e*/ 	.short	(.L_66 - .L_65)
.L_65:
        /*4b40*/ 	.word	0x00000008
.L_66:


//--------------------- .nv.compat                --------------------------
	.section	.nv.compat,"",@"SHT_CUDA_COMPAT_INFO"
	.align	4
        /*0000*/ 	.byte	0x02, 0x02, 0x02, 0x00, 0x02, 0x05, 0x05, 0x00, 0x02, 0x03, 0x00, 0x00, 0x02, 0x06, 0x01, 0x00


//--------------------- .nv.callgraph             --------------------------
	.section	.nv.callgraph,"",@"SHT_CUDA_CALLGRAPH"
	.align	4
	.sectionentsize	8
	.align		4
        /*0000*/ 	.word	0x00000000
	.align		4
        /*0004*/ 	.word	0xffffffff
	.align		4
        /*0008*/ 	.word	0x00000000
	.align		4
        /*000c*/ 	.word	0xfffffffe
	.align		4
        /*0010*/ 	.word	0x00000000
	.align		4
        /*0014*/ 	.word	0xfffffffd
	.align		4
        /*0018*/ 	.word	0x00000000
	.align		4
        /*001c*/ 	.word	0xfffffffc


//--------------------- .text.matmul_kernel       --------------------------
	.section	.text.matmul_kernel,"ax",@progbits
	.align	128
        .global         matmul_kernel
        .type           matmul_kernel,@function
        .size           matmul_kernel,(.L_x_20 - matmul_kernel)
        .other          matmul_kernel,@"STO_CUDA_ENTRY STV_DEFAULT"
matmul_kernel:
.text.matmul_kernel:
[----:B------:R-:W1:Y:S01]  /*0000*/  LDC R1, c[0x0][0x37c] ;  /* 0x0000df00ff017b82 */ /* 0x000e620000000800 */
[----:B------:R-:W2:Y:S01]  /*0010*/  S2R R0, SR_TID.X ;  /* 0x0000000000007919 */ /* 0x000ea20000002100 */
[----:B-1----:R-:W-:Y:S01]  /*0020*/  VIADD R1, R1, 0xfffff4b0 ;  /* 0xfffff4b001017836 */ /* 0x002fe20000000000 */
[----:B--2---:R-:W-:-:S13]  /*0030*/  ISETP.GE.U32.AND P0, PT, R0, 0x20, PT ;  /* 0x000000200000780c */ /* 0x004fda0003f06070 */
[----:B------:R-:W-:Y:S02]  /*0040*/  VOTEU.ANY UP0, P0 ;  /* 0x0000000000ff7886 */ /* 0x000fe40000000100 */
[----:B------:R-:W-:Y:S05]  /*0050*/  BRA.U UP0, `(.L_x_0) ;  /* 0x0000000100b87547 */ /* 0x000fea000b800000 */
[----:B------:R-:W1:Y:S01]  /*0060*/  S2UR UR6, SR_CgaCtaId ;  /* 0x00000000000679c3 */ /* 0x000e620000008800 */
[----:B------:R-:W-:Y:S01]  /*0070*/  NOP ;  /* 0x0000000000007918 */ /* 0x000fe20000000000 */
[----:B------:R-:W-:Y:S02]  /*0080*/  UMOV UR4, 0x40 ;  /* 0x0000004000047882 */ /* 0x000fe40000000000 */
[----:B-1----:R-:W-:-:S09]  /*0090*/  ULEA UR4, UR6, UR4, 0x18 ;  /* 0x0000000406047291 */ /* 0x002fd2000f8ec0ff */
[----:B------:R-:W1:Y:S01]  /*00a0*/  LDS.U8 R0, [UR4] ;  /* 0x00000004ff007984 */ /* 0x000e620008000000 */
[----:B------:R-:W-:Y:S02]  /*00b0*/  UMOV UR4, 0x400 ;  /* 0x0000040000047882 */ /* 0x000fe40000000000 */
[----:B------:R-:W-:Y:S01]  /*00c0*/  ULEA UR4, UR6, UR4, 0x18 ;  /* 0x0000000406047291 */ /* 0x000fe2000f8ec0ff */
[----:B-1----:R-:W-:-:S13]  /*00d0*/  ISETP.NE.AND P0, PT, R0, RZ, PT ;  /* 0x000000ff0000720c */ /* 0x002fda0003f05270 */
[----:B------:R-:W-:Y:S05]  /*00e0*/  @P0 BRA `(.L_x_1) ;  /* 0x00000000007c0947 */ /* 0x000fea0003800000 */
[----:B------:R-:W-:-:S13]  /*00f0*/  ELECT P0, URZ, PT ;  /* 0x0000000000ff782f */ /* 0x000fda0003800000 */
[----:B------:R-:W-:Y:S05]  /*0100*/  @!P0 BRA `(.L_x_2) ;  /* 0x0000000000848947 */ /* 0x000fea0003800000 */
[----:B------:R-:W-:Y:S01]  /*0110*/  UMOV UR5, 0x4 ;  /* 0x0000000400057882 */ /* 0x000fe20000000000 */
[----:B------:R-:W-:Y:S02]  /*0120*/  IMAD.MOV.U32 R4, RZ, RZ, 0x1 ;  /* 0x00000001ff047424 */ /* 0x000fe400078e00ff */
[----:B------:R-:W-:Y:S02]  /*0130*/  IMAD.MOV.U32 R5, RZ, RZ, 0xf ;  /* 0x0000000fff057424 */ /* 0x000fe400078e00ff */
[----:B------:R-:W-:Y:S04]  /*0140*/  DEPBAR.LE SB1, 0x36 ;  /* 0x00009d800000791a */ /* 0x000fe80000000000 */
[----:B------:R-:W1:Y:S02]  /*0150*/  UTCATOMSWS.FIND_AND_SET.ALIGN UP1, UR5, UR5 ;  /* 0x00000005000575e3 */ /* 0x000e640008020800 */
[----:B-1----:R-:W-:-:S04]  /*0160*/  PLOP3.LUT P0, PT, PT, PT, UP1, 0x80, 0x8 ;  /* 0x000000000008781c */ /* 0x002fc80003f0f018 */
[----:B------:R-:W-:-:S04]  /*0170*/  SEL R0, RZ, 0xffffffff, !P0 ;  /* 0xffffffffff007807 */ /* 0x000fc80004000000 */
[----:B------:R-:W-:Y:S01]  /*0180*/  ISETP.NE.AND P0, PT, R0, RZ, PT ;  /* 0x000000ff0000720c */ /* 0x000fe20003f05270 */
[----:B------:R-:W-:-:S12]  /*0190*/  IMAD.U32 R0, RZ, RZ, UR5 ;  /* 0x00000005ff007e24 */ /* 0x000fd8000f8e00ff */
[----:B------:R-:W-:Y:S05]  /*01a0*/  @P0 BRA `(.L_x_3) ;  /* 0x0000000000240947 */ /* 0x000fea0003800000 */
.L_x_4:
[----:B------:R-:W-:Y:S05]  /*01b0*/  NANOSLEEP 0x64 ;  /* 0x000000640000795d */ /* 0x000fea0003800000 */
[----:B------:R-:W-:-:S05]  /*01c0*/  UMOV UR5, 0x4 ;  /* 0x0000000400057882 */ /* 0x000fca0000000000 */
[----:B------:R-:W-:Y:S04]  /*01d0*/  DEPBAR.LE SB1, 0x36 ;  /* 0x00009d800000791a */ /* 0x000fe80000000000 */
[----:B------:R-:W1:Y:S02]  /*01e0*/  UTCATOMSWS.FIND_AND_SET.ALIGN UP1, UR5, UR5 ;  /* 0x00000005000575e3 */ /* 0x000e640008020800 */
[----:B-1----:R-:W-:-:S04]  /*01f0*/  PLOP3.LUT P0, PT, PT, PT, UP1, 0x80, 0x8 ;  /* 0x000000000008781c */ /* 0x002fc80003f0f018 */
[----:B------:R-:W-:-:S04]  /*0200*/  SEL R0, RZ, 0xffffffff, !P0 ;  /* 0xffffffffff007807 */ /* 0x000fc80004000000 */
[----:B------:R-:W-:Y:S01]  /*0210*/  ISETP.NE.AND P0, PT, R0, RZ, PT ;  /* 0x000000ff0000720c */ /* 0x000fe20003f05270 */
[----:B------:R-:W-:-:S12]  /*0220*/  IMAD.U32 R0, RZ, RZ, UR5 ;  /* 0x00000005ff007e24 */ /* 0x000fd8000f8e00ff */
[----:B------:R-:W-:Y:S05]  /*0230*/  @!P0 BRA `(.L_x_4) ;  /* 0xfffffffc00dc8947 */ /* 0x000fea000383ffff */
.L_x_3:
[C---:B------:R-:W-:Y:S01]  /*0240*/  VIADD R3, R0.reuse, 0x10 ;  /* 0x0000001000037836 */ /* 0x040fe20000000000 */
[----:B------:R-:W-:Y:S01]  /*0250*/  UMOV UR5, 0x50 ;  /* 0x0000005000057882 */ /* 0x000fe20000000000 */
[----:B------:R-:W-:Y:S01]  /*0260*/  SHF.L.U32 R2, R5, R0, RZ ;  /* 0x0000000005027219 */ /* 0x000fe200000006ff */
[----:B------:R-:W-:Y:S01]  /*0270*/  ULEA UR5, UR6, UR5, 0x18 ;  /* 0x0000000506057291 */ /* 0x000fe2000f8ec0ff */
[----:B------:R-:W-:Y:S01]  /*0280*/  IMAD.SHL.U32 R0, R0, 0x20, RZ ;  /* 0x0000002000007824 */ /* 0x000fe200078e00ff */
[----:B------:R-:W-:-:S04]  /*0290*/  SHF.L.U32 R3, R4, R3, RZ ;  /* 0x0000000304037219 */ /* 0x000fc800000006ff */
[----:B------:R-:W-:-:S05]  /*02a0*/  LOP3.LUT R2, R3, R2, RZ, 0xfc, !PT ;  /* 0x0000000203027212 */ /* 0x000fca00078efcff */
[----:B------:R1:W-:Y:S04]  /*02b0*/  ATOMS.OR RZ, [UR5], R2 ;  /* 0x00000002ffff798c */ /* 0x0003e8000b000005 */
[----:B------:R1:W-:Y:S01]  /*02c0*/  STS [UR4], R0 ;  /* 0x00000000ff007988 */ /* 0x0003e20008000804 */
[----:B------:R-:W-:Y:S05]  /*02d0*/  BRA `(.L_x_2) ;  /* 0x0000000000107947 */ /* 0x000fea0003800000 */
.L_x_1:
[----:B------:R-:W-:Y:S01]  /*02e0*/  IMAD.MOV.U32 R0, RZ, RZ, -0x1 ;  /* 0xffffffffff007424 */ /* 0x000fe200078e00ff */
[----:B------:R-:W-:-:S04]  /*02f0*/  MOV R2, 0x320 ;  /* 0x0000032000027802 */ /* 0x000fc80000000f00 */
[----:B------:R1:W-:Y:S03]  /*0300*/  STS [UR4], R0 ;  /* 0x00000000ff007988 */ /* 0x0003e60008000804 */
[----:B-1----:R-:W-:Y:S05]  /*0310*/  CALL.REL.NOINC `($__internal_1_$__cuda_sm10x_tcgen05_guardrail_trap_phase_invalid_during_alloc) ;  /* 0x0000032400407944 */ /* 0x002fea0003c00000 */
.L_x_2:
[----:B------:R-:W-:Y:S05]  /*0320*/  WARPSYNC.ALL ;  /* 0x0000000000007948 */ /* 0x000fea0003800000 */
[----:B------:R-:W-:Y:S01]  /*0330*/  NOP ;  /* 0x0000000000007918 */ /* 0x000fe20000000000 */
.L_x_0:
[----:B------:R-:W2:Y:S01]  /*0340*/  LDC.64 R4, c[0x0][0x398] ;  /* 0x0000e600ff047b82 */ /* 0x000ea20000000a00 */
[----:B------:R-:W3:Y:S01]  /*0350*/  S2R R7, SR_CTAID.X ;  /* 0x0000000000077919 */ /* 0x000ee20000002500 */
[----:B------:R-:W-:Y:S01]  /*0360*/  UMOV UR7, 0x400 ;  /* 0x0000040000077882 */ /* 0x000fe20000000000 */
[----:B------:R-:W4:Y:S01]  /*0370*/  LDCU.64 UR12, c[0x0][0x3a8] ;  /* 0x00007500ff0c77ac */ /* 0x000f220008000a00 */
[----:B------:R-:W1:Y:S01]  /*0380*/  S2R R30, SR_TID.X ;  /* 0x00000000001e7919 */ /* 0x000e620000002100 */
[----:B------:R-:W1:Y:S03]  /*0390*/  LDCU UR4, c[0x0][0x3a4] ;  /* 0x00007480ff0477ac */ /* 0x000e660008000800 */
[----:B------:R-:W1:Y:S01]  /*03a0*/  S2UR UR5, SR_CgaCtaId ;  /* 0x00000000000579c3 */ /* 0x000e620000008800 */
[----:B------:R-:W1:Y:S01]  /*03b0*/  LDCU.128 UR20, c[0x0][0x380] ;  /* 0x00007000ff1477ac */ /* 0x000e620008000c00 */
[----:B------:R-:W1:Y:S01]  /*03c0*/  LDCU UR6, c[0x0][0x3b0] ;  /* 0x00007600ff0677ac */ /* 0x000e620008000800 */
[----:B----4-:R-:W-:-:S02]  /*03d0*/  IMAD.U32 R175, RZ, RZ, UR12 ;  /* 0x0000000cffaf7e24 */ /* 0x010fc4000f8e00ff */
[----:B-12---:R-:W-:-:S03]  /*03e0*/  VIADD R0, R5, 0x7f ;  /* 0x0000007f05007836 */ /* 0x006fc60000000000 */
[----:B------:R-:W-:Y:S01]  /*03f0*/  BAR.SYNC.DEFER_BLOCKING 0x0 ;  /* 0x0000000000007b1d */ /* 0x000fe20000010000 */
[----:B------:R-:W-:Y:S02]  /*0400*/  ISETP.NE.AND P5, PT, R4, RZ, PT ;  /* 0x000000ff0400720c */ /* 0x000fe40003fa5270 */
[----:B------:R-:W-:Y:S01]  /*0410*/  SHF.R.S32.HI R3, RZ, 0x1f, R0 ;  /* 0x0000001fff037819 */ /* 0x000fe20000011400 */
[----:B------:R-:W-:-:S03]  /*0420*/  ULEA UR7, UR5, UR7, 0x18 ;  /* 0x0000000705077291 */ /* 0x000fc6000f8ec0ff */
[----:B------:R-:W-:Y:S02]  /*0430*/  LEA.HI R3, R3, R0, RZ, 0x7 ;  /* 0x0000000003037211 */ /* 0x000fe400078f38ff */
[----:B---3--:R-:W-:Y:S02]  /*0440*/  IABS R10, R7 ;  /* 0x00000007000a7213 */ /* 0x008fe40000000000 */
[----:B------:R-:W-:Y:S02]  /*0450*/  SHF.R.S32.HI R3, RZ, 0x7, R3 ;  /* 0x00000007ff037819 */ /* 0x000fe40000011403 */
[C---:B------:R-:W-:Y:S02]  /*0460*/  LOP3.LUT R15, R30.reuse, 0x3f, RZ, 0xc0, !PT ;  /* 0x0000003f1e0f7812 */ /* 0x040fe400078ec0ff */
[----:B------:R-:W-:Y:S01]  /*0470*/  LOP3.LUT R174, R30, 0x7f, RZ, 0xc0, !PT ;  /* 0x0000007f1eae7812 */ /* 0x000fe200078ec0ff */
[----:B------:R-:W-:-:S05]  /*0480*/  IMAD.SHL.U32 R6, R3, 0x8, RZ ;  /* 0x0000000803067824 */ /* 0x000fca00078e00ff */
[-C--:B------:R-:W-:Y:S02]  /*0490*/  IABS R9, R6.reuse ;  /* 0x0000000600097213 */ /* 0x080fe40000000000 */
[----:B------:R-:W-:Y:S02]  /*04a0*/  IABS R12, R6 ;  /* 0x00000006000c7213 */ /* 0x000fe40000000000 */
[----:B------:R-:W1:Y:S08]  /*04b0*/  I2F.RP R0, R9 ;  /* 0x0000000900007306 */ /* 0x000e700000209400 */
[----:B-1----:R-:W1:Y:S02]  /*04c0*/  MUFU.RCP R0, R0 ;  /* 0x0000000000007308 */ /* 0x002e640000001000 */
[----:B-1----:R-:W-:-:S02]  /*04d0*/  VIADD R2, R0, 0xffffffe ;  /* 0x0ffffffe00027836 */ /* 0x002fc40000000000 */
[----:B------:R-:W-:-:S04]  /*04e0*/  IMAD.MOV R0, RZ, RZ, -R12 ;  /* 0x000000ffff007224 */ /* 0x000fc800078e0a0c */
[----:B------:R1:W2:Y:S02]  /*04f0*/  F2I.FTZ.U32.TRUNC.NTZ R3, R2 ;  /* 0x0000000200037305 */ /* 0x0002a4000021f000 */
[----:B-1----:R-:W-:Y:S02]  /*0500*/  IMAD.MOV.U32 R2, RZ, RZ, RZ ;  /* 0x000000ffff027224 */ /* 0x002fe400078e00ff */
[----:B--2---:R-:W-:-:S04]  /*0510*/  IMAD.MOV R8, RZ, RZ, -R3 ;  /* 0x000000ffff087224 */ /* 0x004fc800078e0a03 */
[----:B------:R-:W-:Y:S02]  /*0520*/  IMAD R11, R8, R9, RZ ;  /* 0x00000009080b7224 */ /* 0x000fe400078e02ff */
[----:B------:R-:W-:Y:S02]  /*0530*/  IMAD.MOV.U32 R8, RZ, RZ, R10 ;  /* 0x000000ffff087224 */ /* 0x000fe400078e000a */
[----:B------:R-:W-:Y:S01]  /*0540*/  IMAD.HI.U32 R3, R3, R11, R2 ;  /* 0x0000000b03037227 */ /* 0x000fe200078e0002 */
[----:B------:R-:W-:-:S05]  /*0550*/  IABS R11, R4 ;  /* 0x00000004000b7213 */ /* 0x000fca0000000000 */
[----:B------:R-:W-:-:S04]  /*0560*/  IMAD.HI.U32 R3, R3, R8, RZ ;  /* 0x0000000803037227 */ /* 0x000fc800078e00ff */
[----:B------:R-:W-:-:S05]  /*0570*/  IMAD R0, R3, R0, R8 ;  /* 0x0000000003007224 */ /* 0x000fca00078e0208 */
[----:B------:R-:W-:-:S13]  /*0580*/  ISETP.GT.U32.AND P1, PT, R9, R0, PT ;  /* 0x000000000900720c */ /* 0x000fda0003f24070 */
[----:B------:R-:W-:Y:S02]  /*0590*/  @!P1 IMAD.IADD R0, R0, 0x1, -R9 ;  /* 0x0000000100009824 */ /* 0x000fe400078e0a09 */
[----:B------:R-:W-:Y:S01]  /*05a0*/  @!P1 VIADD R3, R3, 0x1 ;  /* 0x0000000103039836 */ /* 0x000fe20000000000 */
[----:B------:R-:W-:Y:S02]  /*05b0*/  ISETP.NE.AND P1, PT, R6, RZ, PT ;  /* 0x000000ff0600720c */ /* 0x000fe40003f25270 */
[----:B------:R-:W-:Y:S02]  /*05c0*/  ISETP.GE.U32.AND P0, PT, R0, R9, PT ;  /* 0x000000090000720c */ /* 0x000fe40003f06070 */
[----:B------:R-:W-:-:S04]  /*05d0*/  LOP3.LUT R0, R7, R6, RZ, 0x3c, !PT ;  /* 0x0000000607007212 */ /* 0x000fc800078e3cff */
[----:B------:R-:W-:Y:S01]  /*05e0*/  ISETP.GE.AND P2, PT, R0, RZ, PT ;  /* 0x000000ff0000720c */ /* 0x000fe20003f46270 */
[----:B------:R-:W-:-:S06]  /*05f0*/  VIADD R0, R4, 0x3f ;  /* 0x0000003f04007836 */ /* 0x000fcc0000000000 */
[----:B------:R-:W-:-:S04]  /*0600*/  @P0 VIADD R3, R3, 0x1 ;  /* 0x0000000103030836 */ /* 0x000fc80000000000 */
[----:B------:R-:W-:Y:S01]  /*0610*/  IMAD.MOV.U32 R2, RZ, RZ, R3 ;  /* 0x000000ffff027224 */ /* 0x000fe200078e0003 */
[----:B------:R-:W-:-:S03]  /*0620*/  SHF.R.S32.HI R3, RZ, 0x1f, R0 ;  /* 0x0000001fff037819 */ /* 0x000fc60000011400 */
[----:B------:R-:W-:Y:S01]  /*0630*/  @!P2 IMAD.MOV R2, RZ, RZ, -R2 ;  /* 0x000000ffff02a224 */ /* 0x000fe200078e0a02 */
[----:B------:R-:W-:Y:S02]  /*0640*/  @!P1 LOP3.LUT R2, RZ, R6, RZ, 0x33, !PT ;  /* 0x00000006ff029212 */ /* 0x000fe400078e33ff */
[----:B------:R-:W-:-:S03]  /*0650*/  LEA.HI R3, R3, R0, RZ, 0x6 ;  /* 0x0000000003037211 */ /* 0x000fc600078f30ff */
[----:B------:R-:W-:Y:S02]  /*0660*/  IMAD.SHL.U32 R12, R2, 0x8, RZ ;  /* 0x00000008020c7824 */ /* 0x000fe400078e00ff */
[----:B------:R-:W-:-:S03]  /*0670*/  IMAD.MOV R2, RZ, RZ, -R2 ;  /* 0x000000ffff027224 */ /* 0x000fc600078e0a02 */
[----:B------:R-:W-:Y:S01]  /*0680*/  LEA.HI.SX32 R3, R3, -R12, 0x1a ;  /* 0x8000000c03037211 */ /* 0x000fe200078fd2ff */
[----:B------:R-:W-:Y:S02]  /*0690*/  IMAD R14, R6, R2, R7 ;  /* 0x00000002060e7224 */ /* 0x000fe400078e0207 */
[----:B------:R-:W-:Y:S01]  /*06a0*/  IMAD.MOV.U32 R2, RZ, RZ, RZ ;  /* 0x000000ffff027224 */ /* 0x000fe200078e00ff */
[----:B------:R-:W-:Y:S02]  /*06b0*/  VIMNMX R13, PT, PT, R3, 0x8, PT ;  /* 0x00000008030d7848 */ /* 0x000fe40003fe0100 */
[----:B------:R-:W-:Y:S02]  /*06c0*/  IABS R9, R14 ;  /* 0x0000000e00097213 */ /* 0x000fe40000000000 */
[-C--:B------:R-:W-:Y:S02]  /*06d0*/  IABS R10, R13.reuse ;  /* 0x0000000d000a7213 */ /* 0x080fe40000000000 */
[----:B------:R-:W-:-:S02]  /*06e0*/  IABS R6, R13 ;  /* 0x0000000d00067213 */ /* 0x000fc40000000000 */
[----:B------:R-:W1:Y:S08]  /*06f0*/  I2F.RP R0, R10 ;  /* 0x0000000a00007306 */ /* 0x000e700000209400 */
[----:B-1----:R-:W1:Y:S02]  /*0700*/  MUFU.RCP R0, R0 ;  /* 0x0000000000007308 */ /* 0x002e640000001000 */
[----:B-1----:R-:W-:-:S06]  /*0710*/  VIADD R3, R0, 0xffffffe ;  /* 0x0ffffffe00037836 */ /* 0x002fcc0000000000 */
[----:B------:R-:W1:Y:S02]  /*0720*/  F2I.FTZ.U32.TRUNC.NTZ R3, R3 ;  /* 0x0000000300037305 */ /* 0x000e64000021f000 */
[----:B-1----:R-:W-:-:S04]  /*0730*/  IMAD.MOV R8, RZ, RZ, -R3 ;  /* 0x000000ffff087224 */ /* 0x002fc800078e0a03 */
[----:B------:R-:W-:-:S04]  /*0740*/  IMAD.MOV.U32 R7, RZ, RZ, R8 ;  /* 0x000000ffff077224 */ /* 0x000fc800078e0008 */
[----:B------:R-:W-:-:S04]  /*0750*/  IMAD R7, R7, R10, RZ ;  /* 0x0000000a07077224 */ /* 0x000fc800078e02ff */
[----:B------:R-:W-:-:S04]  /*0760*/  IMAD.HI.U32 R2, R3, R7, R2 ;  /* 0x0000000703027227 */ /* 0x000fc800078e0002 */
[----:B------:R-:W-:Y:S02]  /*0770*/  IMAD.MOV R3, RZ, RZ, -R6 ;  /* 0x000000ffff037224 */ /* 0x000fe400078e0a06 */
[----:B------:R-:W-:Y:S01]  /*0780*/  IMAD.HI.U32 R0, R2, R9, RZ ;  /* 0x0000000902007227 */ /* 0x000fe200078e00ff */
[----:B------:R-:W1:Y:S01]  /*0790*/  I2F.RP R6, R11 ;  /* 0x0000000b00067306 */ /* 0x000e620000209400 */
[----:B------:R-:W-:Y:S02]  /*07a0*/  IABS R2, R5 ;  /* 0x0000000500027213 */ /* 0x000fe40000000000 */
[----:B------:R-:W-:-:S05]  /*07b0*/  IMAD R3, R0, R3, R9 ;  /* 0x0000000300037224 */ /* 0x000fca00078e0209 */
[----:B------:R-:W-:Y:S01]  /*07c0*/  ISETP.GT.U32.AND P1, PT, R10, R3, PT ;  /* 0x000000030a00720c */ /* 0x000fe20003f24070 */
[----:B------:R-:W2:Y:S08]  /*07d0*/  I2F.RP R8, R2 ;  /* 0x0000000200087306 */ /* 0x000eb00000209400 */
[----:B-1----:R-:W1:Y:S04]  /*07e0*/  MUFU.RCP R6, R6 ;  /* 0x0000000600067308 */ /* 0x002e680000001000 */
[----:B------:R-:W-:-:S02]  /*07f0*/  @!P1 IMAD.IADD R3, R3, 0x1, -R10 ;  /* 0x0000000103039824 */ /* 0x000fc400078e0a0a */
[----:B------:R-:W-:Y:S01]  /*0800*/  @!P1 VIADD R0, R0, 0x1 ;  /* 0x0000000100009836 */ /* 0x000fe20000000000 */
[----:B------:R-:W-:Y:S01]  /*0810*/  ISETP.NE.AND P1, PT, R13, RZ, PT ;  /* 0x000000ff0d00720c */ /* 0x000fe20003f25270 */
[----:B--2---:R-:W2:Y:S01]  /*0820*/  MUFU.RCP R8, R8 ;  /* 0x0000000800087308 */ /* 0x004ea20000001000 */
[----:B------:R-:W-:Y:S02]  /*0830*/  ISETP.GE.U32.AND P0, PT, R3, R10, PT ;  /* 0x0000000a0300720c */ /* 0x000fe40003f06070 */
[----:B------:R-:W-:-:S04]  /*0840*/  LOP3.LUT R3, R14, R13, RZ, 0x3c, !PT ;  /* 0x0000000d0e037212 */ /* 0x000fc800078e3cff */
[----:B------:R-:W-:Y:S01]  /*0850*/  ISETP.GE.AND P2, PT, R3, RZ, PT ;  /* 0x000000ff0300720c */ /* 0x000fe20003f46270 */
[----:B-1----:R-:W-:-:S06]  /*0860*/  VIADD R7, R6, 0xffffffe ;  /* 0x0ffffffe06077836 */ /* 0x002fcc0000000000 */
[----:B------:R-:W-:Y:S01]  /*0870*/  @P0 VIADD R0, R0, 0x1 ;  /* 0x0000000100000836 */ /* 0x000fe20000000000 */
[----:B------:R-:W1:Y:S01]  /*0880*/  F2I.FTZ.U32.TRUNC.NTZ R7, R7 ;  /* 0x0000000700077305 */ /* 0x000e62000021f000 */
[----:B--2---:R-:W-:Y:S02]  /*0890*/  VIADD R8, R8, 0xffffffe ;  /* 0x0ffffffe08087836 */ /* 0x004fe40000000000 */
[----:B------:R-:W-:-:S04]  /*08a0*/  IMAD.MOV.U32 R10, RZ, RZ, R0 ;  /* 0x000000ffff0a7224 */ /* 0x000fc800078e0000 */
[----:B------:R-:W-:Y:S01]  /*08b0*/  @!P2 IMAD.MOV R10, RZ, RZ, -R10 ;  /* 0x000000ffff0aa224 */ /* 0x000fe200078e0a0a */
[----:B------:R-:W-:Y:S01]  /*08c0*/  @!P1 LOP3.LUT R10, RZ, R13, RZ, 0x33, !PT ;  /* 0x0000000dff0a9212 */ /* 0x000fe200078e33ff */
[----:B------:R-:W2:Y:S04]  /*08d0*/  F2I.FTZ.U32.TRUNC.NTZ R9, R8 ;  /* 0x0000000800097305 */ /* 0x000ea8000021f000 */
[----:B------:R-:W-:Y:S02]  /*08e0*/  IMAD.MOV R0, RZ, RZ, -R10 ;  /* 0x000000ffff007224 */ /* 0x000fe400078e0a0a */
[----:B-1----:R-:W-:Y:S02]  /*08f0*/  IMAD.MOV R6, RZ, RZ, -R7 ;  /* 0x000000ffff067224 */ /* 0x002fe400078e0a07 */
[----:B------:R-:W-:-:S02]  /*0900*/  IMAD R0, R13, R0, R14 ;  /* 0x000000000d007224 */ /* 0x000fc400078e020e */
[----:B------:R-:W-:Y:S02]  /*0910*/  IMAD R3, R6, R11, RZ ;  /* 0x0000000b06037224 */ /* 0x000fe400078e02ff */
[----:B------:R-:W-:Y:S02]  /*0920*/  IMAD.IADD R0, R12, 0x1, R0 ;  /* 0x000000010c007824 */ /* 0x000fe400078e0200 */
[----:B------:R-:W-:Y:S01]  /*0930*/  IMAD.MOV.U32 R6, RZ, RZ, RZ ;  /* 0x000000ffff067224 */ /* 0x000fe200078e00ff */
[----:B------:R-:W1:Y:S01]  /*0940*/  LDS R12, [UR7] ;  /* 0x00000007ff0c7984 */ /* 0x000e620008000800 */
[----:B------:R-:W-:Y:S01]  /*0950*/  IMAD R16, R0, 0x40, R15 ;  /* 0x0000004000107824 */ /* 0x000fe200078e020f */
[----:B------:R-:W-:Y:S01]  /*0960*/  SHF.R.U32.HI R15, RZ, 0x5, R30 ;  /* 0x00000005ff0f7819 */ /* 0x000fe2000001161e */
[----:B------:R-:W-:-:S03]  /*0970*/  IMAD.HI.U32 R6, R7, R3, R6 ;  /* 0x0000000307067227 */ /* 0x000fc600078e0006 */
[----:B------:R-:W-:Y:S01]  /*0980*/  IABS R26, R16 ;  /* 0x00000010001a7213 */ /* 0x000fe20000000000 */
[----:B--2---:R-:W-:Y:S01]  /*0990*/  IMAD.MOV R3, RZ, RZ, -R9 ;  /* 0x000000ffff037224 */ /* 0x004fe200078e0a09 */
[----:B------:R-:W-:Y:S01]  /*09a0*/  STL [R1+0x570], R16 ;  /* 0x0005701001007387 */ /* 0x000fe20000100800 */
[----:B------:R-:W-:Y:S01]  /*09b0*/  IMAD.SHL.U32 R0, R10, 0x80, RZ ;  /* 0x000000800a007824 */ /* 0x000fe200078e00ff */
[----:B------:R-:W-:Y:S01]  /*09c0*/  ISETP.GE.AND P1, PT, R16, RZ, PT ;  /* 0x000000ff1000720c */ /* 0x000fe20003f26270 */
[----:B------:R-:W-:Y:S01]  /*09d0*/  IMAD.HI.U32 R6, R6, R26, RZ ;  /* 0x0000001a06067227 */ /* 0x000fe200078e00ff */
[----:B------:R-:W-:-:S03]  /*09e0*/  R2UR UR16, R15 ;  /* 0x000000000f1072ca */ /* 0x000fc600000e0000 */
[----:B------:R-:W-:Y:S02]  /*09f0*/  IMAD.MOV R6, RZ, RZ, -R6 ;  /* 0x000000ffff067224 */ /* 0x000fe400078e0a06 */
[----:B------:R-:W-:Y:S02]  /*0a00*/  VIADD R14, R0, 0x7f ;  /* 0x0000007f000e7836 */ /* 0x000fe40000000000 */
[----:B------:R-:W-:Y:S02]  /*0a10*/  IMAD R3, R3, R2, RZ ;  /* 0x0000000203037224 */ /* 0x000fe400078e02ff */
[----:B------:R-:W-:Y:S01]  /*0a20*/  IMAD.MOV.U32 R8, RZ, RZ, RZ ;  /* 0x000000ffff087224 */ /* 0x000fe200078e00ff */
[----:B------:R-:W-:Y:S01]  /*0a30*/  IABS R25, R14 ;  /* 0x0000000e00197213 */ /* 0x000fe20000000000 */
[----:B------:R-:W-:Y:S01]  /*0a40*/  IMAD R26, R11, R6, R26 ;  /* 0x000000060b1a7224 */ /* 0x000fe200078e021a */
[----:B------:R-:W-:Y:S01]  /*0a50*/  ISETP.GE.AND P4, PT, R14, RZ, PT ;  /* 0x000000ff0e00720c */ /* 0x000fe20003f86270 */
[----:B------:R-:W-:Y:S01]  /*0a60*/  IMAD.HI.U32 R6, R9, R3, R8 ;  /* 0x0000000309067227 */ /* 0x000fe200078e0008 */
[----:B------:R-:W-:-:S02]  /*0a70*/  LOP3.LUT R3, R30, 0x40, RZ, 0xc0, !PT ;  /* 0x000000401e037812 */ /* 0x000fc400078ec0ff */
[----:B------:R-:W-:Y:S01]  /*0a80*/  ISETP.GT.U32.AND P0, PT, R11, R26, PT ;  /* 0x0000001a0b00720c */ /* 0x000fe20003f04070 */
[----:B------:R-:W-:Y:S02]  /*0a90*/  VIADD R13, R0, 0x1 ;  /* 0x00000001000d7836 */ /* 0x000fe40000000000 */
[----:B------:R-:W-:-:S03]  /*0aa0*/  IMAD.HI.U32 R8, R6, R25, RZ ;  /* 0x0000001906087227 */ /* 0x000fc600078e00ff */
[----:B------:R-:W-:Y:S01]  /*0ab0*/  IABS R27, R13 ;  /* 0x0000000d001b7213 */ /* 0x000fe20000000000 */
[----:B------:R-:W-:Y:S02]  /*0ac0*/  IMAD.SHL.U32 R9, R30, 0x10, RZ ;  /* 0x000000101e097824 */ /* 0x000fe400078e00ff */
[----:B------:R-:W-:Y:S02]  /*0ad0*/  IMAD.MOV R8, RZ, RZ, -R8 ;  /* 0x000000ffff087224 */ /* 0x000fe400078e0a08 */
[----:B------:R-:W-:Y:S01]  /*0ae0*/  IMAD.HI.U32 R7, R6, R27, RZ ;  /* 0x0000001b06077227 */ /* 0x000fe200078e00ff */
[----:B------:R-:W-:Y:S02]  /*0af0*/  LOP3.LUT R10, R9, 0x70, RZ, 0xc0, !PT ;  /* 0x00000070090a7812 */ /* 0x000fe400078ec0ff */
[----:B-1----:R-:W-:Y:S01]  /*0b00*/  R2UR UR8, R12 ;  /* 0x000000000c0872ca */ /* 0x002fe200000e0000 */
[----:B------:R-:W-:Y:S01]  /*0b10*/  IMAD R25, R2, R8, R25 ;  /* 0x0000000802197224 */ /* 0x000fe200078e0219 */
[----:B------:R-:W-:Y:S01]  /*0b20*/  LEA.HI R3, R3, R10, RZ, 0x1c ;  /* 0x0000000a03037211 */ /* 0x000fe200078fe0ff */
[----:B------:R-:W-:-:S02]  /*0b30*/  IMAD.MOV R7, RZ, RZ, -R7 ;  /* 0x000000ffff077224 */ /* 0x000fc400078e0a07 */
[----:B------:R-:W-:Y:S01]  /*0b40*/  @!P0 IMAD.IADD R26, R26, 0x1, -R11 ;  /* 0x000000011a1a8824 */ /* 0x000fe200078e0a0b */
[----:B------:R-:W-:Y:S01]  /*0b50*/  ISETP.GT.U32.AND P6, PT, R2, R25, PT ;  /* 0x000000190200720c */ /* 0x000fe20003fc4070 */
[----:B------:R-:W-:Y:S01]  /*0b60*/  VIADD R8, R0, 0x2 ;  /* 0x0000000200087836 */ /* 0x000fe20000000000 */
[----:B------:R1:W-:Y:S01]  /*0b70*/  STL [R1+0x22c], R3 ;  /* 0x00022c0301007387 */ /* 0x0003e20000100800 */
[----:B------:R-:W-:Y:S01]  /*0b80*/  IMAD R27, R2, R7, R27 ;  /* 0x00000007021b7224 */ /* 0x000fe200078e021b */
[----:B------:R-:W-:Y:S01]  /*0b90*/  ISETP.GT.U32.AND P2, PT, R11, R26, PT ;  /* 0x0000001a0b00720c */ /* 0x000fe20003f44070 */
[C---:B------:R-:W-:Y:S01]  /*0ba0*/  VIADD R9, R0.reuse, 0x3 ;  /* 0x0000000300097836 */ /* 0x040fe20000000000 */
[----:B------:R-:W-:Y:S01]  /*0bb0*/  IABS R29, R8 ;  /* 0x00000008001d7213 */ /* 0x000fe20000000000 */
[----:B------:R-:W-:Y:S01]  /*0bc0*/  VIADD R10, R0, 0xc ;  /* 0x0000000c000a7836 */ /* 0x000fe20000000000 */
[----:B------:R-:W-:Y:S01]  /*0bd0*/  ISETP.GT.U32.AND P3, PT, R2, R27, PT ;  /* 0x0000001b0200720c */ /* 0x000fe20003f64070 */
[C---:B------:R-:W-:Y:S01]  /*0be0*/  VIADD R12, R0.reuse, 0x22 ;  /* 0x00000022000c7836 */ /* 0x040fe20000000000 */
[----:B------:R-:W-:Y:S01]  /*0bf0*/  IABS R31, R9 ;  /* 0x00000009001f7213 */ /* 0x000fe20000000000 */
[----:B------:R-:W-:Y:S01]  /*0c00*/  VIADD R14, R0, 0x28 ;  /* 0x00000028000e7836 */ /* 0x000fe20000000000 */
[----:B------:R-:W-:Y:S01]  /*0c10*/  ISETP.GE.AND P0, PT, R13, RZ, PT ;  /* 0x000000ff0d00720c */ /* 0x000fe20003f06270 */
[C---:B-1----:R-:W-:Y:S01]  /*0c20*/  IMAD.HI.U32 R3, R6.reuse, R29, RZ ;  /* 0x0000001d06037227 */ /* 0x042fe200078e00ff */
[----:B------:R-:W-:Y:S01]  /*0c30*/  IABS R53, R10 ;  /* 0x0000000a00357213 */ /* 0x000fe20000000000 */
[----:B------:R1:W-:Y:S02]  /*0c40*/  STL [R1+0x680], R0 ;  /* 0x0006800001007387 */ /* 0x0003e40000100800 */
[----:B------:R-:W-:-:S04]  /*0c50*/  IMAD.HI.U32 R7, R6, R31, RZ ;  /* 0x0000001f06077227 */ /* 0x000fc800078e00ff */
[----:B------:R-:W-:Y:S02]  /*0c60*/  IMAD.MOV R3, RZ, RZ, -R3 ;  /* 0x000000ffff037224 */ /* 0x000fe400078e0a03 */
[----:B------:R-:W-:Y:S02]  /*0c70*/  @!P2 IMAD.IADD R26, R26, 0x1, -R11 ;  /* 0x000000011a1aa824 */ /* 0x000fe400078e0a0b */
[----:B------:R-:W-:Y:S02]  /*0c80*/  IMAD.MOV R7, RZ, RZ, -R7 ;  /* 0x000000ffff077224 */ /* 0x000fe400078e0a07 */
[C---:B------:R-:W-:Y:S02]  /*0c90*/  IMAD R29, R2.reuse, R3, R29 ;  /* 0x00000003021d7224 */ /* 0x040fe400078e021d */
[----:B------:R-:W-:Y:S02]  /*0ca0*/  @!P3 IMAD.IADD R27, R27, 0x1, -R2 ;  /* 0x000000011b1bb824 */ /* 0x000fe400078e0a02 */
[----:B------:R-:W-:Y:S01]  /*0cb0*/  @!P1 IMAD.MOV R26, RZ, RZ, -R26 ;  /* 0x000000ffff1a9224 */ /* 0x000fe200078e0a1a */
[C---:B------:R-:W-:Y:S01]  /*0cc0*/  ISETP.GT.U32.AND P1, PT, R2.reuse, R29, PT ;  /* 0x0000001d0200720c */ /* 0x040fe20003f24070 */
[C---:B------:R-:W-:Y:S01]  /*0cd0*/  IMAD R31, R2.reuse, R7, R31 ;  /* 0x00000007021f7224 */ /* 0x040fe200078e021f */
[----:B------:R-:W-:Y:S01]  /*0ce0*/  @!P5 LOP3.LUT R26, RZ, R4, RZ, 0x33, !PT ;  /* 0x00000004ff1ad212 */ /* 0x000fe200078e33ff */
[--C-:B------:R-:W-:Y:S01]  /*0cf0*/  @!P6 IMAD.IADD R25, R25, 0x1, -R2.reuse ;  /* 0x000000011919e824 */ /* 0x100fe200078e0a02 */
[----:B------:R-:W-:Y:S01]  /*0d00*/  ISETP.GT.U32.AND P3, PT, R2, R27, PT ;  /* 0x0000001b0200720c */ /* 0x000fe20003f64070 */
[----:B------:R-:W-:Y:S01]  /*0d10*/  VIADD R3, R0, 0x4 ;  /* 0x0000000400037836 */ /* 0x000fe20000000000 */
[----:B------:R-:W-:Y:S01]  /*0d20*/  ISETP.GT.U32.AND P5, PT, R2, R31, PT ;  /* 0x0000001f0200720c */ /* 0x000fe20003fa4070 */
[----:B------:R-:W-:Y:S01]  /*0d30*/  VIADD R4, R0, 0x5 ;  /* 0x0000000500047836 */ /* 0x000fe20000000000 */
[----:B------:R-:W-:Y:S01]  /*0d40*/  ISETP.GT.U32.AND P2, PT, R2, R25, PT ;  /* 0x000000190200720c */ /* 0x000fe20003f44070 */
[C---:B------:R-:W-:Y:S01]  /*0d50*/  VIADD R7, R0.reuse, 0x6 ;  /* 0x0000000600077836 */ /* 0x040fe20000000000 */
[----:B------:R-:W-:Y:S01]  /*0d60*/  IABS R33, R3 ;  /* 0x0000000300217213 */ /* 0x000fe20000000000 */
[----:B------:R-:W-:Y:S01]  /*0d70*/  VIADD R11, R0, 0xd ;  /* 0x0000000d000b7836 */ /* 0x000fe20000000000 */
[----:B------:R-:W-:Y:S01]  /*0d80*/  IABS R35, R4 ;  /* 0x0000000400237213 */ /* 0x000fe20000000000 */
[--C-:B------:R-:W-:Y:S01]  /*0d90*/  @!P1 IMAD.IADD R29, R29, 0x1, -R2.reuse ;  /* 0x000000011d1d9824 */ /* 0x100fe200078e0a02 */
[----:B------:R-:W-:Y:S01]  /*0da0*/  ISETP.GE.AND P6, PT, R8, RZ, PT ;  /* 0x000000ff0800720c */ /* 0x000fe20003fc6270 */
[----:B------:R-:W-:Y:S01]  /*0db0*/  VIADD R8, R0, 0x9 ;  /* 0x0000000900087836 */ /* 0x000fe20000000000 */
[----:B------:R-:W-:Y:S01]  /*0dc0*/  ISETP.GE.AND P1, PT, R4, RZ, PT ;  /* 0x000000ff0400720c */ /* 0x000fe20003f26270 */
[--C-:B------:R-:W-:Y:S01]  /*0dd0*/  @!P3 IMAD.IADD R27, R27, 0x1, -R2.reuse ;  /* 0x000000011b1bb824 */ /* 0x100fe200078e0a02 */
[----:B------:R-:W-:Y:S01]  /*0de0*/  ISETP.GE.AND P3, PT, R3, RZ, PT ;  /* 0x000000ff0300720c */ /* 0x000fe20003f66270 */
[----:B------:R-:W-:Y:S01]  /*0df0*/  @!P5 IMAD.IADD R31, R31, 0x1, -R2 ;  /* 0x000000011f1fd824 */ /* 0x000fe200078e0a02 */
[----:B------:R-:W-:Y:S01]  /*0e00*/  ISETP.GT.U32.AND P5, PT, R2, R29, PT ;  /* 0x0000001d0200720c */ /* 0x000fe20003fa4070 */
[----:B------:R-:W-:Y:S01]  /*0e10*/  IMAD.HI.U32 R3, R6, R33, RZ ;  /* 0x0000002106037227 */ /* 0x000fe200078e00ff */
[----:B------:R-:W-:-:S02]  /*0e20*/  IABS R37, R7 ;  /* 0x0000000700257213 */ /* 0x000fc40000000000 */
[----:B------:R-:W-:Y:S01]  /*0e30*/  IABS R45, R8 ;  /* 0x00000008002d7213 */ /* 0x000fe20000000000 */
[----:B------:R-:W-:Y:S01]  /*0e40*/  IMAD.MOV R3, RZ, RZ, -R3 ;  /* 0x000000ffff037224 */ /* 0x000fe200078e0a03 */
[----:B------:R-:W-:Y:S01]  /*0e50*/  IABS R61, R11 ;  /* 0x0000000b003d7213 */ /* 0x000fe20000000000 */
[----:B------:R-:W-:Y:S01]  /*0e60*/  @!P2 IMAD.IADD R25, R25, 0x1, -R2 ;  /* 0x000000011919a824 */ /* 0x000fe200078e0a02 */
[----:B------:R-:W-:Y:S01]  /*0e70*/  ISETP.GE.AND P2, PT, R9, RZ, PT ;  /* 0x000000ff0900720c */ /* 0x000fe20003f46270 */
[----:B------:R-:W-:Y:S02]  /*0e80*/  IMAD R33, R2, R3, R33 ;  /* 0x0000000302217224 */ /* 0x000fe400078e0221 */
[----:B------:R-:W-:-:S04]  /*0e90*/  IMAD.HI.U32 R4, R6, R35, RZ ;  /* 0x0000002306047227 */ /* 0x000fc800078e00ff */
[----:B------:R-:W-:Y:S01]  /*0ea0*/  @!P4 IMAD.MOV R25, RZ, RZ, -R25 ;  /* 0x000000ffff19c224 */ /* 0x000fe200078e0a19 */
[C---:B------:R-:W-:Y:S01]  /*0eb0*/  ISETP.GT.U32.AND P4, PT, R2.reuse, R31, PT ;  /* 0x0000001f0200720c */ /* 0x040fe20003f84070 */
[----:B------:R-:W-:Y:S01]  /*0ec0*/  @!P5 IMAD.IADD R29, R29, 0x1, -R2 ;  /* 0x000000011d1dd824 */ /* 0x000fe200078e0a02 */
[----:B------:R-:W-:Y:S01]  /*0ed0*/  ISETP.GT.U32.AND P5, PT, R2, R33, PT ;  /* 0x000000210200720c */ /* 0x000fe20003fa4070 */
[----:B------:R-:W-:Y:S02]  /*0ee0*/  IMAD.MOV R4, RZ, RZ, -R4 ;  /* 0x000000ffff047224 */ /* 0x000fe400078e0a04 */
[----:B------:R-:W-:Y:S02]  /*0ef0*/  VIADD R3, R0, 0x7 ;  /* 0x0000000700037836 */ /* 0x000fe40000000000 */
[C---:B------:R-:W-:Y:S02]  /*0f00*/  IMAD R35, R2.reuse, R4, R35 ;  /* 0x0000000402237224 */ /* 0x040fe400078e0223 */
[----:B------:R-:W-:Y:S01]  /*0f10*/  @!P6 IMAD.MOV R29, RZ, RZ, -R29 ;  /* 0x000000ffff1de224 */ /* 0x000fe200078e0a1d */
[----:B------:R-:W-:Y:S01]  /*0f20*/  IABS R39, R3 ;  /* 0x0000000300277213 */ /* 0x000fe20000000000 */
[----:B------:R-:W-:Y:S01]  /*0f30*/  @!P0 IMAD.MOV R27, RZ, RZ, -R27 ;  /* 0x000000ffff1b8224 */ /* 0x000fe200078e0a1b */
[----:B------:R-:W-:Y:S01]  /*0f40*/  ISETP.GT.U32.AND P6, PT, R2, R35, PT ;  /* 0x000000230200720c */ /* 0x000fe20003fc4070 */
[--C-:B------:R-:W-:Y:S01]  /*0f50*/  @!P4 IMAD.IADD R31, R31, 0x1, -R2.reuse ;  /* 0x000000011f1fc824 */ /* 0x100fe200078e0a02 */
[----:B------:R-:W-:Y:S01]  /*0f60*/  ISETP.GE.AND P4, PT, R3, RZ, PT ;  /* 0x000000ff0300720c */ /* 0x000fe20003f86270 */
[----:B------:R-:W-:Y:S01]  /*0f70*/  @!P5 IMAD.IADD R33, R33, 0x1, -R2 ;  /* 0x000000012121d824 */ /* 0x000fe200078e0a02 */
[----:B------:R-:W-:Y:S01]  /*0f80*/  ISETP.GE.AND P0, PT, R7, RZ, PT ;  /* 0x000000ff0700720c */ /* 0x000fe20003f06270 */
[----:B------:R-:W-:-:S03]  /*0f90*/  IMAD.HI.U32 R3, R6, R37, RZ ;  /* 0x0000002506037227 */ /* 0x000fc600078e00ff */
[----:B------:R-:W-:Y:S01]  /*0fa0*/  ISETP.GT.U32.AND P5, PT, R2, R33, PT ;  /* 0x000000210200720c */ /* 0x000fe20003fa4070 */
[----:B------:R-:W-:Y:S02]  /*0fb0*/  VIADD R7, R0, 0x8 ;  /* 0x0000000800077836 */ /* 0x000fe40000000000 */
[----:B------:R-:W-:Y:S02]  /*0fc0*/  IMAD.MOV R4, RZ, RZ, -R3 ;  /* 0x000000ffff047224 */ /* 0x000fe400078e0a03 */
[----:B------:R-:W-:Y:S01]  /*0fd0*/  IMAD.HI.U32 R3, R6, R39, RZ ;  /* 0x0000002706037227 */ /* 0x000fe200078e00ff */
[----:B------:R-:W-:-:S03]  /*0fe0*/  IABS R41, R7 ;  /* 0x0000000700297213 */ /* 0x000fc60000000000 */
[----:B------:R-:W-:Y:S02]  /*0ff0*/  @!P6 IMAD.IADD R35, R35, 0x1, -R2 ;  /* 0x000000012323e824 */ /* 0x000fe400078e0a02 */
[----:B------:R-:W-:Y:S02]  /*1000*/  IMAD.MOV R3, RZ, RZ, -R3 ;  /* 0x000000ffff037224 */ /* 0x000fe400078e0a03 */
[C---:B------:R-:W-:Y:S01]  /*1010*/  IMAD R37, R2.reuse, R4, R37 ;  /* 0x0000000402257224 */ /* 0x040fe200078e0225 */
[C---:B------:R-:W-:Y:S01]  /*1020*/  ISETP.GT.U32.AND P6, PT, R2.reuse, R35, PT ;  /* 0x000000230200720c */ /* 0x040fe20003fc4070 */
[----:B------:R-:W-:Y:S02]  /*1030*/  IMAD R39, R2, R3, R39 ;  /* 0x0000000302277224 */ /* 0x000fe400078e0227 */
[----:B------:R-:W-:-:S04]  /*1040*/  IMAD.HI.U32 R3, R6, R41, RZ ;  /* 0x0000002906037227 */ /* 0x000fc800078e00ff */
[----:B------:R-:W-:Y:S01]  /*1050*/  @!P5 IMAD.IADD R33, R33, 0x1, -R2 ;  /* 0x000000012121d824 */ /* 0x000fe200078e0a02 */
[----:B------:R-:W-:Y:S01]  /*1060*/  ISETP.GT.U32.AND P5, PT, R2, R37, PT ;  /* 0x000000250200720c */ /* 0x000fe20003fa4070 */
[----:B------:R-:W-:-:S04]  /*1070*/  IMAD.HI.U32 R4, R6, R45, RZ ;  /* 0x0000002d06047227 */ /* 0x000fc800078e00ff */
[----:B------:R-:W-:Y:S02]  /*1080*/  IMAD.MOV R3, RZ, RZ, -R3 ;  /* 0x000000ffff037224 */ /* 0x000fe400078e0a03 */
[----:B------:R-:W-:Y:S02]  /*1090*/  IMAD.MOV R4, RZ, RZ, -R4 ;  /* 0x000000ffff047224 */ /* 0x000fe400078e0a04 */
[C---:B------:R-:W-:Y:S02]  /*10a0*/  IMAD R41, R2.reuse, R3, R41 ;  /* 0x0000000302297224 */ /* 0x040fe400078e0229 */
[----:B------:R-:W-:Y:S01]  /*10b0*/  @!P2 IMAD.MOV R31, RZ, RZ, -R31 ;  /* 0x000000ffff1fa224 */ /* 0x000fe200078e0a1f */
[----:B------:R-:W-:Y:S01]  /*10c0*/  ISETP.GE.AND P2, PT, R7, RZ, PT ;  /* 0x000000ff0700720c */ /* 0x000fe20003f46270 */
[C---:B------:R-:W-:Y:S02]  /*10d0*/  IMAD R45, R2.reuse, R4, R45 ;  /* 0x00000004022d7224 */ /* 0x040fe400078e022d */
[----:B------:R-:W-:Y:S01]  /*10e0*/  @!P6 IMAD.IADD R35, R35, 0x1, -R2 ;  /* 0x000000012323e824 */ /* 0x000fe200078e0a02 */
[----:B------:R-:W-:Y:S01]  /*10f0*/  ISETP.GT.U32.AND P6, PT, R2, R41, PT ;  /* 0x000000290200720c */ /* 0x000fe20003fc4070 */
[----:B------:R-:W-:-:S02]  /*1100*/  VIADD R7, R0, 0xa ;  /* 0x0000000a00077836 */ /* 0x000fc40000000000 */
[----:B------:R-:W-:Y:S01]  /*1110*/  @!P5 IMAD.IADD R37, R37, 0x1, -R2 ;  /* 0x000000012525d824 */ /* 0x000fe200078e0a02 */
[----:B------:R-:W-:Y:S01]  /*1120*/  ISETP.GT.U32.AND P5, PT, R2, R45, PT ;  /* 0x0000002d0200720c */ /* 0x000fe20003fa4070 */
[----:B------:R-:W-:Y:S01]  /*1130*/  @!P3 IMAD.MOV R33, RZ, RZ, -R33 ;  /* 0x000000ffff21b224 */ /* 0x000fe200078e0a21 */
[----:B------:R-:W-:Y:S01]  /*1140*/  IABS R49, R7 ;  /* 0x0000000700317213 */ /* 0x000fe20000000000 */
[----:B------:R-:W-:Y:S01]  /*1150*/  VIADD R9, R0, 0xb ;  /* 0x0000000b00097836 */ /* 0x000fe20000000000 */
[----:B------:R-:W-:Y:S01]  /*1160*/  ISETP.GT.U32.AND P3, PT, R2, R39, PT ;  /* 0x000000270200720c */ /* 0x000fe20003f64070 */
[----:B------:R-:W-:Y:S02]  /*1170*/  @!P1 IMAD.MOV R35, RZ, RZ, -R35 ;  /* 0x000000ffff239224 */ /* 0x000fe400078e0a23 */
[----:B------:R-:W-:Y:S01]  /*1180*/  IMAD.HI.U32 R3, R6, R49, RZ ;  /* 0x0000003106037227 */ /* 0x000fe200078e00ff */
[----:B------:R-:W-:-:S03]  /*1190*/  IABS R57, R9 ;  /* 0x0000000900397213 */ /* 0x000fc60000000000 */
[--C-:B------:R-:W-:Y:S02]  /*11a0*/  @!P6 IMAD.IADD R41, R41, 0x1, -R2.reuse ;  /* 0x000000012929e824 */ /* 0x100fe400078e0a02 */
[----:B------:R-:W-:Y:S02]  /*11b0*/  IMAD.MOV R3, RZ, RZ, -R3 ;  /* 0x000000ffff037224 */ /* 0x000fe400078e0a03 */
[----:B------:R-:W-:Y:S01]  /*11c0*/  @!P5 IMAD.IADD R45, R45, 0x1, -R2 ;  /* 0x000000012d2dd824 */ /* 0x000fe200078e0a02 */
[C---:B------:R-:W-:Y:S01]  /*11d0*/  ISETP.GT.U32.AND P5, PT, R2.reuse, R41, PT ;  /* 0x000000290200720c */ /* 0x040fe20003fa4070 */
[----:B------:R-:W-:Y:S02]  /*11e0*/  IMAD R49, R2, R3, R49 ;  /* 0x0000000302317224 */ /* 0x000fe400078e0231 */
[----:B------:R-:W-:Y:S01]  /*11f0*/  IMAD.HI.U32 R3, R6, R57, RZ ;  /* 0x0000003906037227 */ /* 0x000fe200078e00ff */
[----:B------:R-:W-:-:S03]  /*1200*/  ISETP.GT.U32.AND P1, PT, R2, R45, PT ;  /* 0x0000002d0200720c */ /* 0x000fc60003f24070 */
[----:B------:R-:W-:Y:S01]  /*1210*/  @!P3 IMAD.IADD R39, R39, 0x1, -R2 ;  /* 0x000000012727b824 */ /* 0x000fe200078e0a02 */
[----:B------:R-:W-:Y:S01]  /*1220*/  ISETP.GT.U32.AND P3, PT, R2, R37, PT ;  /* 0x000000250200720c */ /* 0x000fe20003f64070 */
[----:B------:R-:W-:Y:S02]  /*1230*/  IMAD.MOV R3, RZ, RZ, -R3 ;  /* 0x000000ffff037224 */ /* 0x000fe400078e0a03 */
[----:B------:R-:W-:Y:S01]  /*1240*/  IMAD.HI.U32 R4, R6, R61, RZ ;  /* 0x0000003d06047227 */ /* 0x000fe200078e00ff */
[----:B------:R-:W-:-:S03]  /*1250*/  ISETP.GT.U32.AND P6, PT, R2, R39, PT ;  /* 0x000000270200720c */ /* 0x000fc60003fc4070 */
[----:B------:R-:W-:Y:S02]  /*1260*/  IMAD R57, R2, R3, R57 ;  /* 0x0000000302397224 */ /* 0x000fe400078e0239 */
[----:B------:R-:W-:Y:S02]  /*1270*/  @!P5 IMAD.IADD R41, R41, 0x1, -R2 ;  /* 0x000000012929d824 */ /* 0x000fe400078e0a02 */
[----:B------:R-:W-:Y:S01]  /*1280*/  IMAD.HI.U32 R3, R6, R53, RZ ;  /* 0x0000003506037227 */ /* 0x000fe200078e00ff */
[----:B------:R-:W-:-:S03]  /*1290*/  ISETP.GT.U32.AND P5, PT, R2, R57, PT ;  /* 0x000000390200720c */ /* 0x000fc60003fa4070 */
[----:B------:R-:W-:Y:S02]  /*12a0*/  IMAD.MOV R3, RZ, RZ, -R3 ;  /* 0x000000ffff037224 */ /* 0x000fe400078e0a03 */
[--C-:B------:R-:W-:Y:S01]  /*12b0*/  @!P6 IMAD.IADD R39, R39, 0x1, -R2.reuse ;  /* 0x000000012727e824 */ /* 0x100fe200078e0a02 */
[----:B------:R-:W-:Y:S01]  /*12c0*/  ISETP.GE.AND P6, PT, R8, RZ, PT ;  /* 0x000000ff0800720c */ /* 0x000fe20003fc6270 */
[----:B------:R-:W-:Y:S02]  /*12d0*/  VIADD R8, R0, 0xe ;  /* 0x0000000e00087836 */ /* 0x000fe40000000000 */
[C---:B------:R-:W-:Y:S02]  /*12e0*/  IMAD R53, R2.reuse, R3, R53 ;  /* 0x0000000302357224 */ /* 0x040fe400078e0235 */
[--C-:B------:R-:W-:Y:S01]  /*12f0*/  @!P3 IMAD.IADD R37, R37, 0x1, -R2.reuse ;  /* 0x000000012525b824 */ /* 0x100fe200078e0a02 */
[----:B------:R-:W-:Y:S01]  /*1300*/  IABS R65, R8 ;  /* 0x0000000800417213 */ /* 0x000fe20000000000 */
[----:B------:R-:W-:Y:S01]  /*1310*/  @!P5 IMAD.IADD R57, R57, 0x1, -R2 ;  /* 0x000000013939d824 */ /* 0x000fe200078e0a02 */
[----:B------:R-:W-:Y:S01]  /*1320*/  ISETP.GT.U32.AND P3, PT, R2, R49, PT ;  /* 0x000000310200720c */ /* 0x000fe20003f64070 */
[----:B------:R-:W-:-:S02]  /*1330*/  IMAD.MOV R4, RZ, RZ, -R4 ;  /* 0x000000ffff047224 */ /* 0x000fc400078e0a04 */
[----:B------:R-:W-:Y:S01]  /*1340*/  IMAD.HI.U32 R3, R6, R65, RZ ;  /* 0x0000004106037227 */ /* 0x000fe200078e00ff */
[----:B------:R-:W-:-:S03]  /*1350*/  ISETP.GT.U32.AND P5, PT, R2, R57, PT ;  /* 0x000000390200720c */ /* 0x000fc60003fa4070 */
[----:B------:R-:W-:Y:S02]  /*1360*/  IMAD.MOV R3, RZ, RZ, -R3 ;  /* 0x000000ffff037224 */ /* 0x000fe400078e0a03 */
[--C-:B------:R-:W-:Y:S01]  /*1370*/  @!P1 IMAD.IADD R45, R45, 0x1, -R2.reuse ;  /* 0x000000012d2d9824 */ /* 0x100fe200078e0a02 */
[----:B------:R-:W-:Y:S01]  /*1380*/  ISETP.GE.AND P1, PT, R7, RZ, PT ;  /* 0x000000ff0700720c */ /* 0x000fe20003f26270 */
[C---:B------:R-:W-:Y:S02]  /*1390*/  IMAD R65, R2.reuse, R3, R65 ;  /* 0x0000000302417224 */ /* 0x040fe400078e0241 */
[--C-:B------:R-:W-:Y:S01]  /*13a0*/  @!P3 IMAD.IADD R49, R49, 0x1, -R2.reuse ;  /* 0x000000013131b824 */ /* 0x100fe200078e0a02 */
[----:B------:R-:W-:Y:S01]  /*13b0*/  ISETP.GE.AND P3, PT, R9, RZ, PT ;  /* 0x000000ff0900720c */ /* 0x000fe20003f66270 */
[C---:B------:R-:W-:Y:S02]  /*13c0*/  IMAD R61, R2.reuse, R4, R61 ;  /* 0x00000004023d7224 */ /* 0x040fe400078e023d */
[----:B------:R-:W-:Y:S01]  /*13d0*/  @!P5 IMAD.IADD R57, R57, 0x1, -R2 ;  /* 0x000000013939d824 */ /* 0x000fe200078e0a02 */
[----:B------:R-:W-:Y:S01]  /*13e0*/  ISETP.GT.U32.AND P5, PT, R2, R65, PT ;  /* 0x000000410200720c */ /* 0x000fe20003fa4070 */
[----:B------:R-:W-:-:S02]  /*13f0*/  VIADD R7, R0, 0xf ;  /* 0x0000000f00077836 */ /* 0x000fc40000000000 */
[----:B------:R-:W-:Y:S01]  /*1400*/  @!P0 IMAD.MOV R37, RZ, RZ, -R37 ;  /* 0x000000ffff258224 */ /* 0x000fe200078e0a25 */
[C---:B------:R-:W-:Y:S01]  /*1410*/  ISETP.GT.U32.AND P0, PT, R2.reuse, R49, PT ;  /* 0x000000310200720c */ /* 0x040fe20003f04070 */
[----:B------:R-:W-:Y:S01]  /*1420*/  @!P6 IMAD.MOV R45, RZ, RZ, -R45 ;  /* 0x000000ffff2de224 */ /* 0x000fe200078e0a2d */
[----:B------:R-:W-:Y:S01]  /*1430*/  ISETP.GT.U32.AND P6, PT, R2, R61, PT ;  /* 0x0000003d0200720c */ /* 0x000fe20003fc4070 */
[----:B------:R-:W-:Y:S01]  /*1440*/  VIADD R9, R0, 0x10 ;  /* 0x0000001000097836 */ /* 0x000fe20000000000 */
[----:B------:R-:W-:Y:S01]  /*1450*/  IABS R69, R7 ;  /* 0x0000000700457213 */ /* 0x000fe20000000000 */
[----:B------:R-:W-:Y:S01]  /*1460*/  @!P4 IMAD.MOV R39, RZ, RZ, -R39 ;  /* 0x000000ffff27c224 */ /* 0x000fe200078e0a27 */
[----:B------:R-:W-:Y:S01]  /*1470*/  ISETP.GT.U32.AND P4, PT, R2, R53, PT ;  /* 0x000000350200720c */ /* 0x000fe20003f84070 */
[----:B------:R-:W-:Y:S01]  /*1480*/  @!P2 IMAD.MOV R41, RZ, RZ, -R41 ;  /* 0x000000ffff29a224 */ /* 0x000fe200078e0a29 */
[----:B------:R-:W-:Y:S01]  /*1490*/  IABS R73, R9 ;  /* 0x0000000900497213 */ /* 0x000fe20000000000 */
[----:B------:R-:W-:Y:S01]  /*14a0*/  @!P5 IMAD.IADD R65, R65, 0x1, -R2 ;  /* 0x000000014141d824 */ /* 0x000fe200078e0a02 */
[----:B------:R-:W-:Y:S01]  /*14b0*/  ISETP.GE.AND P2, PT, R10, RZ, PT ;  /* 0x000000ff0a00720c */ /* 0x000fe20003f46270 */
[----:B------:R-:W-:-:S03]  /*14c0*/  IMAD.HI.U32 R3, R6, R69, RZ ;  /* 0x0000004506037227 */ /* 0x000fc600078e00ff */
[----:B------:R-:W-:Y:S01]  /*14d0*/  ISETP.GT.U32.AND P5, PT, R2, R65, PT ;  /* 0x000000410200720c */ /* 0x000fe20003fa4070 */
[----:B------:R-:W-:Y:S02]  /*14e0*/  IMAD.MOV R4, RZ, RZ, -R3 ;  /* 0x000000ffff047224 */ /* 0x000fe400078e0a03 */
[----:B------:R-:W-:-:S04]  /*14f0*/  IMAD.HI.U32 R3, R6, R73, RZ ;  /* 0x0000004906037227 */ /* 0x000fc800078e00ff */
[--C-:B------:R-:W-:Y:S01]  /*1500*/  @!P0 IMAD.IADD R49, R49, 0x1, -R2.reuse ;  /* 0x0000000131318824 */ /* 0x100fe200078e0a02 */
[----:B------:R-:W-:Y:S01]  /*1510*/  ISETP.GE.AND P0, PT, R11, RZ, PT ;  /* 0x000000ff0b00720c */ /* 0x000fe20003f06270 */
[--C-:B------:R-:W-:Y:S02]  /*1520*/  @!P6 IMAD.IADD R61, R61, 0x1, -R2.reuse ;  /* 0x000000013d3de824 */ /* 0x100fe400078e0a02 */
[----:B------:R-:W-:Y:S02]  /*1530*/  IMAD.MOV R3, RZ, RZ, -R3 ;  /* 0x000000ffff037224 */ /* 0x000fe400078e0a03 */
[----:B------:R-:W-:Y:S01]  /*1540*/  @!P1 IMAD.MOV R49, RZ, RZ, -R49 ;  /* 0x000000ffff319224 */ /* 0x000fe200078e0a31 */
[C---:B------:R-:W-:Y:S01]  /*1550*/  ISETP.GT.U32.AND P1, PT, R2.reuse, R61, PT ;  /* 0x0000003d0200720c */ /* 0x040fe20003f24070 */
[----:B------:R-:W-:Y:S02]  /*1560*/  IMAD R73, R2, R3, R73 ;  /* 0x0000000302497224 */ /* 0x000fe400078e0249 */
[--C-:B------:R-:W-:Y:S01]  /*1570*/  @!P4 IMAD.IADD R53, R53, 0x1, -R2.reuse ;  /* 0x000000013535c824 */ /* 0x100fe200078e0a02 */
[----:B------:R-:W-:Y:S01]  /*1580*/  ISETP.GE.AND P4, PT, R8, RZ, PT ;  /* 0x000000ff0800720c */ /* 0x000fe20003f86270 */
[----:B------:R-:W-:Y:S01]  /*1590*/  @!P5 IMAD.IADD R65, R65, 0x1, -R2 ;  /* 0x000000014141d824 */ /* 0x000fe200078e0a02 */
[----:B------:R-:W-:Y:S01]  /*15a0*/  ISETP.GT.U32.AND P5, PT, R2, R73, PT ;  /* 0x000000490200720c */ /* 0x000fe20003fa4070 */
[----:B------:R-:W-:Y:S01]  /*15b0*/  VIADD R8, R0, 0x11 ;  /* 0x0000001100087836 */ /* 0x000fe20000000000 */
[C---:B------:R-:W-:Y:S01]  /*15c0*/  ISETP.GT.U32.AND P6, PT, R2.reuse, R53, PT ;  /* 0x000000350200720c */ /* 0x040fe20003fc4070 */
[----:B------:R-:W-:-:S02]  /*15d0*/  IMAD R69, R2, R4, R69 ;  /* 0x0000000402457224 */ /* 0x000fc400078e0245 */
[C---:B------:R-:W-:Y:S01]  /*15e0*/  VIADD R10, R0.reuse, 0x12 ;  /* 0x00000012000a7836 */ /* 0x040fe20000000000 */
[----:B------:R-:W-:Y:S01]  /*15f0*/  IABS R77, R8 ;  /* 0x00000008004d7213 */ /* 0x000fe20000000000 */
[----:B------:R-:W-:Y:S01]  /*1600*/  @!P1 IMAD.IADD R61, R61, 0x1, -R2 ;  /* 0x000000013d3d9824 */ /* 0x000fe200078e0a02 */
[----:B------:R-:W-:Y:S01]  /*1610*/  ISETP.GE.AND P1, PT, R7, RZ, PT ;  /* 0x000000ff0700720c */ /* 0x000fe20003f26270 */
[----:B------:R-:W-:Y:S01]  /*1620*/  VIADD R7, R0, 0x13 ;  /* 0x0000001300077836 */ /* 0x000fe20000000000 */
[----:B------:R-:W-:Y:S01]  /*1630*/  IABS R85, R10 ;  /* 0x0000000a00557213 */ /* 0x000fe20000000000 */
[----:B------:R-:W-:-:S03]  /*1640*/  IMAD.HI.U32 R3, R6, R77, RZ ;  /* 0x0000004d06037227 */ /* 0x000fc600078e00ff */
[----:B------:R-:W-:Y:S01]  /*1650*/  IABS R81, R7 ;  /* 0x0000000700517213 */ /* 0x000fe20000000000 */
[--C-:B------:R-:W-:Y:S02]  /*1660*/  @!P5 IMAD.IADD R73, R73, 0x1, -R2.reuse ;  /* 0x000000014949d824 */ /* 0x100fe400078e0a02 */
[----:B------:R-:W-:Y:S02]  /*1670*/  IMAD.MOV R3, RZ, RZ, -R3 ;  /* 0x000000ffff037224 */ /* 0x000fe400078e0a03 */
[----:B------:R-:W-:Y:S01]  /*1680*/  @!P6 IMAD.IADD R53, R53, 0x1, -R2 ;  /* 0x000000013535e824 */ /* 0x000fe200078e0a02 */
[C---:B------:R-:W-:Y:S01]  /*1690*/  ISETP.GT.U32.AND P6, PT, R2.reuse, R69, PT ;  /* 0x000000450200720c */ /* 0x040fe20003fc4070 */
[----:B------:R-:W-:Y:S01]  /*16a0*/  @!P3 IMAD.MOV R57, RZ, RZ, -R57 ;  /* 0x000000ffff39b224 */ /* 0x000fe200078e0a39 */
[C---:B------:R-:W-:Y:S01]  /*16b0*/  ISETP.GT.U32.AND P3, PT, R2.reuse, R73, PT ;  /* 0x000000490200720c */ /* 0x040fe20003f64070 */
[----:B------:R-:W-:Y:S02]  /*16c0*/  IMAD R77, R2, R3, R77 ;  /* 0x00000003024d7224 */ /* 0x000fe400078e024d */
[----:B------:R-:W-:-:S04]  /*16d0*/  IMAD.HI.U32 R3, R6, R81, RZ ;  /* 0x0000005106037227 */ /* 0x000fc800078e00ff */
[----:B------:R-:W-:Y:S02]  /*16e0*/  IMAD.MOV R3, RZ, RZ, -R3 ;  /* 0x000000ffff037224 */ /* 0x000fe400078e0a03 */
[----:B------:R-:W-:-:S04]  /*16f0*/  IMAD.HI.U32 R4, R6, R85, RZ ;  /* 0x0000005506047227 */ /* 0x000fc800078e00ff */
[C---:B------:R-:W-:Y:S02]  /*1700*/  IMAD R81, R2.reuse, R3, R81 ;  /* 0x0000000302517224 */ /* 0x040fe400078e0251 */
[----:B------:R-:W-:Y:S02]  /*1710*/  IMAD.MOV R4, RZ, RZ, -R4 ;  /* 0x000000ffff047224 */ /* 0x000fe400078e0a04 */
[--C-:B------:R-:W-:Y:S01]  /*1720*/  @!P6 IMAD.IADD R69, R69, 0x1, -R2.reuse ;  /* 0x000000014545e824 */ /* 0x100fe200078e0a02 */
[----:B------:R-:W-:Y:S01]  /*1730*/  ISETP.GE.AND P6, PT, R9, RZ, PT ;  /* 0x000000ff0900720c */ /* 0x000fe20003fc6270 */
[----:B------:R-:W-:Y:S01]  /*1740*/  @!P3 IMAD.IADD R73, R73, 0x1, -R2 ;  /* 0x000000014949b824 */ /* 0x000fe200078e0a02 */
[----:B------:R-:W-:Y:S01]  /*1750*/  ISETP.GT.U32.AND P3, PT, R2, R81, PT ;  /* 0x000000510200720c */ /* 0x000fe20003f64070 */
[----:B------:R-:W-:Y:S01]  /*1760*/  VIADD R9, R0, 0x14 ;  /* 0x0000001400097836 */ /* 0x000fe20000000000 */
[C---:B------:R-:W-:Y:S01]  /*1770*/  ISETP.GT.U32.AND P5, PT, R2.reuse, R69, PT ;  /* 0x000000450200720c */ /* 0x040fe20003fa4070 */
[----:B------:R-:W-:-:S02]  /*1780*/  IMAD R85, R2, R4, R85 ;  /* 0x0000000402557224 */ /* 0x000fc400078e0255 */
[----:B------:R-:W-:Y:S01]  /*1790*/  @!P2 IMAD.MOV R53, RZ, RZ, -R53 ;  /* 0x000000ffff35a224 */ /* 0x000fe200078e0a35 */
[----:B------:R-:W-:Y:S01]  /*17a0*/  ISETP.GT.U32.AND P2, PT, R2, R77, PT ;  /* 0x0000004d0200720c */ /* 0x000fe20003f44070 */
[----:B------:R-:W-:Y:S01]  /*17b0*/  @!P4 IMAD.MOV R65, RZ, RZ, -R65 ;  /* 0x000000ffff41c224 */ /* 0x000fe200078e0a41 */
[----:B------:R-:W-:Y:S01]  /*17c0*/  IABS R93, R9 ;  /* 0x00000009005d7213 */ /* 0x000fe20000000000 */
[----:B------:R-:W-:Y:S01]  /*17d0*/  VIADD R4, R0, 0x15 ;  /* 0x0000001500047836 */ /* 0x000fe20000000000 */
[----:B------:R-:W-:Y:S01]  /*17e0*/  ISETP.GT.U32.AND P4, PT, R2, R85, PT ;  /* 0x000000550200720c */ /* 0x000fe20003f84070 */
[----:B------:R-:W-:Y:S01]  /*17f0*/  @!P0 IMAD.MOV R61, RZ, RZ, -R61 ;  /* 0x000000ffff3d8224 */ /* 0x000fe200078e0a3d */
[----:B------:R-:W-:Y:S01]  /*1800*/  ISETP.GE.AND P0, PT, R8, RZ, PT ;  /* 0x000000ff0800720c */ /* 0x000fe20003f06270 */
[----:B------:R-:W-:Y:S01]  /*1810*/  IMAD.HI.U32 R3, R6, R93, RZ ;  /* 0x0000005d06037227 */ /* 0x000fe200078e00ff */
[----:B------:R-:W-:-:S03]  /*1820*/  IABS R89, R4 ;  /* 0x0000000400597213 */ /* 0x000fc60000000000 */
[--C-:B------:R-:W-:Y:S02]  /*1830*/  @!P3 IMAD.IADD R81, R81, 0x1, -R2.reuse ;  /* 0x000000015151b824 */ /* 0x100fe400078e0a02 */
[----:B------:R-:W-:Y:S02]  /*1840*/  IMAD.MOV R3, RZ, RZ, -R3 ;  /* 0x000000ffff037224 */ /* 0x000fe400078e0a03 */
[--C-:B------:R-:W-:Y:S01]  /*1850*/  @!P2 IMAD.IADD R77, R77, 0x1, -R2.reuse ;  /* 0x000000014d4da824 */ /* 0x100fe200078e0a02 */
[C---:B------:R-:W-:Y:S01]  /*1860*/  ISETP.GT.U32.AND P3, PT, R2.reuse, R81, PT ;  /* 0x000000510200720c */ /* 0x040fe20003f64070 */
[C---:B------:R-:W-:Y:S01]  /*1870*/  IMAD R93, R2.reuse, R3, R93 ;  /* 0x00000003025d7224 */ /* 0x040fe200078e025d */
[----:B------:R-:W-:Y:S01]  /*1880*/  ISETP.GE.AND P2, PT, R7, RZ, PT ;  /* 0x000000ff0700720c */ /* 0x000fe20003f46270 */
[----:B------:R-:W-:Y:S01]  /*1890*/  @!P4 IMAD.IADD R85, R85, 0x1, -R2 ;  /* 0x000000015555c824 */ /* 0x000fe200078e0a02 */
[----:B------:R-:W-:Y:S01]  /*18a0*/  ISETP.GT.U32.AND P4, PT, R2, R77, PT ;  /* 0x0000004d0200720c */ /* 0x000fe20003f84070 */
[----:B------:R-:W-:-:S04]  /*18b0*/  IMAD.HI.U32 R3, R6, R89, RZ ;  /* 0x0000005906037227 */ /* 0x000fc800078e00ff */
[----:B------:R-:W-:Y:S02]  /*18c0*/  IMAD.MOV R3, RZ, RZ, -R3 ;  /* 0x000000ffff037224 */ /* 0x000fe400078e0a03 */
[----:B------:R-:W-:Y:S02]  /*18d0*/  VIADD R7, R0, 0x16 ;  /* 0x0000001600077836 */ /* 0x000fe40000000000 */
[C---:B------:R-:W-:Y:S02]  /*18e0*/  IMAD R89, R2.reuse, R3, R89 ;  /* 0x0000000302597224 */ /* 0x040fe400078e0259 */
[--C-:B------:R-:W-:Y:S01]  /*18f0*/  @!P3 IMAD.IADD R81, R81, 0x1, -R2.reuse ;  /* 0x000000015151b824 */ /* 0x100fe200078e0a02 */
[----:B------:R-:W-:Y:S01]  /*1900*/  IABS R97, R7 ;  /* 0x0000000700617213 */ /* 0x000fe20000000000 */
[--C-:B------:R-:W-:Y:S01]  /*1910*/  @!P4 IMAD.IADD R77, R77, 0x1, -R2.reuse ;  /* 0x000000014d4dc824 */ /* 0x100fe200078e0a02 */
[C---:B------:R-:W-:Y:S01]  /*1920*/  ISETP.GT.U32.AND P3, PT, R2.reuse, R89, PT ;  /* 0x000000590200720c */ /* 0x040fe20003f64070 */
[----:B------:R-:W-:Y:S01]  /*1930*/  @!P5 IMAD.IADD R69, R69, 0x1, -R2 ;  /* 0x000000014545d824 */ /* 0x000fe200078e0a02 */
[----:B------:R-:W-:Y:S01]  /*1940*/  ISETP.GT.U32.AND P4, PT, R2, R93, PT ;  /* 0x0000005d0200720c */ /* 0x000fe20003f84070 */
[----:B------:R-:W-:Y:S01]  /*1950*/  VIADD R8, R0, 0x17 ;  /* 0x0000001700087836 */ /* 0x000fe20000000000 */
[----:B------:R-:W-:Y:S01]  /*1960*/  ISETP.GE.AND P5, PT, R10, RZ, PT ;  /* 0x000000ff0a00720c */ /* 0x000fe20003fa6270 */
[----:B------:R-:W-:Y:S01]  /*1970*/  @!P1 IMAD.MOV R69, RZ, RZ, -R69 ;  /* 0x000000ffff459224 */ /* 0x000fe200078e0a45 */
[----:B------:R-:W-:Y:S01]  /*1980*/  ISETP.GT.U32.AND P1, PT, R2, R85, PT ;  /* 0x000000550200720c */ /* 0x000fe20003f24070 */
[----:B------:R-:W-:Y:S01]  /*1990*/  IMAD.HI.U32 R3, R6, R97, RZ ;  /* 0x0000006106037227 */ /* 0x000fe200078e00ff */
[----:B------:R-:W-:-:S03]  /*19a0*/  IABS R101, R8 ;  /* 0x0000000800657213 */ /* 0x000fc60000000000 */
[----:B------:R-:W-:Y:S01]  /*19b0*/  @!P6 IMAD.MOV R73, RZ, RZ, -R73 ;  /* 0x000000ffff49e224 */ /* 0x000fe200078e0a49 */
[----:B------:R-:W-:Y:S01]  /*19c0*/  ISETP.GE.AND P6, PT, R9, RZ, PT ;  /* 0x000000ff0900720c */ /* 0x000fe20003fc6270 */
[--C-:B------:R-:W-:Y:S02]  /*19d0*/  @!P3 IMAD.IADD R89, R89, 0x1, -R2.reuse ;  /* 0x000000015959b824 */ /* 0x100fe400078e0a02 */
[----:B------:R-:W-:Y:S02]  /*19e0*/  IMAD.MOV R3, RZ, RZ, -R3 ;  /* 0x000000ffff037224 */ /* 0x000fe400078e0a03 */
[----:B------:R-:W-:Y:S01]  /*19f0*/  VIADD R9, R0, 0x18 ;  /* 0x0000001800097836 */ /* 0x000fe20000000000 */
[C---:B------:R-:W-:Y:S01]  /*1a00*/  ISETP.GT.U32.AND P3, PT, R2.reuse, R89, PT ;  /* 0x000000590200720c */ /* 0x040fe20003f64070 */
[----:B------:R-:W-:Y:S01]  /*1a10*/  @!P4 IMAD.IADD R93, R93, 0x1, -R2 ;  /* 0x000000015d5dc824 */ /* 0x000fe200078e0a02 */
[----:B------:R-:W-:Y:S01]  /*1a20*/  ISETP.GE.AND P4, PT, R7, RZ, PT ;  /* 0x000000ff0700720c */ /* 0x000fe20003f86270 */
[C---:B------:R-:W-:Y:S01]  /*1a30*/  IMAD R97, R2.reuse, R3, R97 ;  /* 0x0000000302617224 */ /* 0x040fe200078e0261 */
[----:B------:R-:W-:Y:S01]  /*1a40*/  IABS R105, R9 ;  /* 0x0000000900697213 */ /* 0x000fe20000000000 */
[----:B------:R-:W-:Y:S01]  /*1a50*/  @!P0 IMAD.MOV R77, RZ, RZ, -R77 ;  /* 0x000000ffff4d8224 */ /* 0x000fe200078e0a4d */
[----:B------:R-:W-:Y:S01]  /*1a60*/  ISETP.GT.U32.AND P0, PT, R2, R93, PT ;  /* 0x0000005d0200720c */ /* 0x000fe20003f04070 */
[----:B------:R-:W-:-:S04]  /*1a70*/  IMAD.HI.U32 R3, R6, R101, RZ ;  /* 0x0000006506037227 */ /* 0x000fc800078e00ff */
[----:B------:R-:W-:Y:S01]  /*1a80*/  @!P1 IMAD.IADD R85, R85, 0x1, -R2 ;  /* 0x0000000155559824 */ /* 0x000fe200078e0a02 */
[----:B------:R-:W-:Y:S01]  /*1a90*/  ISETP.GE.AND P1, PT, R4, RZ, PT ;  /* 0x000000ff0400720c */ /* 0x000fe20003f26270 */
[----:B------:R-:W-:Y:S02]  /*1aa0*/  IMAD.MOV R3, RZ, RZ, -R3 ;  /* 0x000000ffff037224 */ /* 0x000fe400078e0a03 */
[----:B------:R-:W-:-:S04]  /*1ab0*/  IMAD.HI.U32 R4, R6, R105, RZ ;  /* 0x0000006906047227 */ /* 0x000fc800078e00ff */
[----:B------:R-:W-:Y:S01]  /*1ac0*/  @!P5 IMAD.MOV R85, RZ, RZ, -R85 ;  /* 0x000000ffff55d224 */ /* 0x000fe200078e0a55 */
[C---:B------:R-:W-:Y:S01]  /*1ad0*/  ISETP.GT.U32.AND P5, PT, R2.reuse, R97, PT ;  /* 0x000000610200720c */ /* 0x040fe20003fa4070 */
[C---:B------:R-:W-:Y:S02]  /*1ae0*/  IMAD R101, R2.reuse, R3, R101 ;  /* 0x0000000302657224 */ /* 0x040fe400078e0265 */
[----:B------:R-:W-:Y:S02]  /*1af0*/  IMAD.MOV R4, RZ, RZ, -R4 ;  /* 0x000000ffff047224 */ /* 0x000fe400078e0a04 */
[--C-:B------:R-:W-:Y:S01]  /*1b00*/  @!P3 IMAD.IADD R89, R89, 0x1, -R2.reuse ;  /* 0x000000015959b824 */ /* 0x100fe200078e0a02 */
[C---:B------:R-:W-:Y:S01]  /*1b10*/  ISETP.GT.U32.AND P3, PT, R2.reuse, R101, PT ;  /* 0x000000650200720c */ /* 0x040fe20003f64070 */
[----:B------:R-:W-:Y:S01]  /*1b20*/  @!P0 IMAD.IADD R93, R93, 0x1, -R2 ;  /* 0x000000015d5d8824 */ /* 0x000fe200078e0a02 */
[----:B------:R-:W-:Y:S01]  /*1b30*/  ISETP.GE.AND P0, PT, R9, RZ, PT ;  /* 0x000000ff0900720c */ /* 0x000fe20003f06270 */
[----:B------:R-:W-:-:S02]  /*1b40*/  IMAD R105, R2, R4, R105 ;  /* 0x0000000402697224 */ /* 0x000fc400078e0269 */
[----:B------:R-:W-:Y:S02]  /*1b50*/  @!P6 IMAD.MOV R93, RZ, RZ, -R93 ;  /* 0x000000ffff5de224 */ /* 0x000fe400078e0a5d */
[----:B------:R-:W-:Y:S01]  /*1b60*/  VIADD R7, R0, 0x19 ;  /* 0x0000001900077836 */ /* 0x000fe20000000000 */
[C---:B------:R-:W-:Y:S01]  /*1b70*/  ISETP.GT.U32.AND P6, PT, R2.reuse, R105, PT ;  /* 0x000000690200720c */ /* 0x040fe20003fc4070 */
[--C-:B------:R-:W-:Y:S02]  /*1b80*/  @!P5 IMAD.IADD R97, R97, 0x1, -R2.reuse ;  /* 0x000000016161d824 */ /* 0x100fe400078e0a02 */
[----:B------:R-:W-:Y:S01]  /*1b90*/  @!P2 IMAD.MOV R81, RZ, RZ, -R81 ;  /* 0x000000ffff51a224 */ /* 0x000fe200078e0a51 */
[----:B------:R-:W-:Y:S01]  /*1ba0*/  IABS R109, R7 ;  /* 0x00000007006d7213 */ /* 0x000fe20000000000 */
[----:B------:R-:W-:Y:S01]  /*1bb0*/  @!P3 IMAD.IADD R101, R101, 0x1, -R2 ;  /* 0x000000016565b824 */ /* 0x000fe200078e0a02 */
[----:B------:R-:W-:Y:S01]  /*1bc0*/  ISETP.GT.U32.AND P5, PT, R2, R97, PT ;  /* 0x000000610200720c */ /* 0x000fe20003fa4070 */
[----:B------:R-:W-:Y:S01]  /*1bd0*/  @!P1 IMAD.MOV R89, RZ, RZ, -R89 ;  /* 0x000000ffff599224 */ /* 0x000fe200078e0a59 */
[----:B------:R-:W-:Y:S01]  /*1be0*/  ISETP.GE.AND P2, PT, R8, RZ, PT ;  /* 0x000000ff0800720c */ /* 0x000fe20003f46270 */
[----:B------:R-:W-:Y:S01]  /*1bf0*/  VIADD R8, R0, 0x1b ;  /* 0x0000001b00087836 */ /* 0x000fe20000000000 */
[----:B------:R-:W-:Y:S01]  /*1c00*/  ISETP.GT.U32.AND P3, PT, R2, R101, PT ;  /* 0x000000650200720c */ /* 0x000fe20003f64070 */
[----:B------:R-:W-:Y:S01]  /*1c10*/  IMAD.HI.U32 R3, R6, R109, RZ ;  /* 0x0000006d06037227 */ /* 0x000fe200078e00ff */
[----:B------:R-:W-:-:S02]  /*1c20*/  ISETP.GE.AND P1, PT, R7, RZ, PT ;  /* 0x000000ff0700720c */ /* 0x000fc40003f26270 */
[----:B------:R-:W-:Y:S01]  /*1c30*/  IABS R243, R8 ;  /* 0x0000000800f37213 */ /* 0x000fe20000000000 */
[--C-:B------:R-:W-:Y:S02]  /*1c40*/  @!P6 IMAD.IADD R105, R105, 0x1, -R2.reuse ;  /* 0x000000016969e824 */ /* 0x100fe400078e0a02 */
[----:B------:R-:W-:Y:S02]  /*1c50*/  VIADD R4, R0, 0x1a ;  /* 0x0000001a00047836 */ /* 0x000fe40000000000 */
[----:B------:R-:W-:Y:S01]  /*1c60*/  IMAD.MOV R7, RZ, RZ, -R3 ;  /* 0x000000ffff077224 */ /* 0x000fe200078e0a03 */
[C---:B------:R-:W-:Y:S01]  /*1c70*/  ISETP.GT.U32.AND P6, PT, R2.reuse, R105, PT ;  /* 0x000000690200720c */ /* 0x040fe20003fc4070 */
[----:B------:R-:W-:Y:S01]  /*1c80*/  @!P5 IMAD.IADD R97, R97, 0x1, -R2 ;  /* 0x000000016161d824 */ /* 0x000fe200078e0a02 */
[----:B------:R-:W-:Y:S01]  /*1c90*/  IABS R113, R4 ;  /* 0x0000000400717213 */ /* 0x000fe20000000000 */
[----:B------:R-:W-:Y:S01]  /*1ca0*/  IMAD R109, R2, R7, R109 ;  /* 0x00000007026d7224 */ /* 0x000fe200078e026d */
[----:B------:R-:W-:Y:S01]  /*1cb0*/  ISETP.GE.AND P5, PT, R4, RZ, PT ;  /* 0x000000ff0400720c */ /* 0x000fe20003fa6270 */
[----:B------:R-:W-:-:S04]  /*1cc0*/  IMAD.HI.U32 R4, R6, R243, RZ ;  /* 0x000000f306047227 */ /* 0x000fc800078e00ff */
[----:B------:R-:W-:Y:S01]  /*1cd0*/  @!P3 IMAD.IADD R101, R101, 0x1, -R2 ;  /* 0x000000016565b824 */ /* 0x000fe200078e0a02 */
[C---:B------:R-:W-:Y:S01]  /*1ce0*/  ISETP.GT.U32.AND P3, PT, R2.reuse, R109, PT ;  /* 0x0000006d0200720c */ /* 0x040fe20003f64070 */
[----:B------:R-:W-:Y:S02]  /*1cf0*/  IMAD.MOV R4, RZ, RZ, -R4 ;  /* 0x000000ffff047224 */ /* 0x000fe400078e0a04 */
[----:B------:R-:W-:Y:S02]  /*1d00*/  @!P6 IMAD.IADD R105, R105, 0x1, -R2 ;  /* 0x000000016969e824 */ /* 0x000fe400078e0a02 */
[----:B------:R-:W-:Y:S02]  /*1d10*/  IMAD R243, R2, R4, R243 ;  /* 0x0000000402f37224 */ /* 0x000fe400078e02f3 */
[----:B------:R-:W-:Y:S02]  /*1d20*/  @!P0 IMAD.MOV R105, RZ, RZ, -R105 ;  /* 0x000000ffff698224 */ /* 0x000fe400078e0a69 */
[----:B------:R-:W-:Y:S01]  /*1d30*/  IMAD.HI.U32 R3, R6, R113, RZ ;  /* 0x0000007106037227 */ /* 0x000fe200078e00ff */
[----:B------:R-:W-:-:S03]  /*1d40*/  ISETP.GT.U32.AND P0, PT, R2, R243, PT ;  /* 0x000000f30200720c */ /* 0x000fc60003f04070 */
[----:B------:R-:W-:Y:S01]  /*1d50*/  @!P4 IMAD.MOV R97, RZ, RZ, -R97 ;  /* 0x000000ffff61c224 */ /* 0x000fe200078e0a61 */
[----:B------:R-:W-:Y:S01]  /*1d60*/  ISETP.GE.AND P4, PT, R8, RZ, PT ;  /* 0x000000ff0800720c */ /* 0x000fe20003f86270 */
[----:B------:R-:W-:Y:S02]  /*1d70*/  VIADD R8, R0, 0x1d ;  /* 0x0000001d00087836 */ /* 0x000fe40000000000 */
[----:B------:R-:W-:Y:S02]  /*1d80*/  @!P3 IMAD.IADD R109, R109, 0x1, -R2 ;  /* 0x000000016d6db824 */ /* 0x000fe400078e0a02 */
[----:B------:R-:W-:Y:S01]  /*1d90*/  IMAD.MOV R3, RZ, RZ, -R3 ;  /* 0x000000ffff037224 */ /* 0x000fe200078e0a03 */
[----:B------:R-:W-:Y:S01]  /*1da0*/  IABS R247, R8 ;  /* 0x0000000800f77213 */ /* 0x000fe20000000000 */
[----:B------:R-:W-:Y:S01]  /*1db0*/  @!P2 IMAD.MOV R101, RZ, RZ, -R101 ;  /* 0x000000ffff65a224 */ /* 0x000fe200078e0a65 */
[C---:B------:R-:W-:Y:S01]  /*1dc0*/  ISETP.GT.U32.AND P3, PT, R2.reuse, R109, PT ;  /* 0x0000006d0200720c */ /* 0x040fe20003f64070 */
[----:B------:R-:W-:-:S02]  /*1dd0*/  IMAD R113, R2, R3, R113 ;  /* 0x0000000302717224 */ /* 0x000fc400078e0271 */
[----:B------:R-:W-:Y:S02]  /*1de0*/  VIADD R10, R0, 0x1f ;  /* 0x0000001f000a7836 */ /* 0x000fe40000000000 */
[----:B------:R-:W-:Y:S01]  /*1df0*/  IMAD.HI.U32 R4, R6, R247, RZ ;  /* 0x000000f706047227 */ /* 0x000fe200078e00ff */
[----:B------:R-:W-:Y:S02]  /*1e00*/  ISETP.GT.U32.AND P2, PT, R2, R113, PT ;  /* 0x000000710200720c */ /* 0x000fe40003f44070 */
[----:B------:R-:W-:Y:S01]  /*1e10*/  IABS R249, R10 ;  /* 0x0000000a00f97213 */ /* 0x000fe20000000000 */
[----:B------:R-:W-:Y:S02]  /*1e20*/  @!P0 IMAD.IADD R243, R243, 0x1, -R2 ;  /* 0x00000001f3f38824 */ /* 0x000fe400078e0a02 */
[----:B------:R-:W-:Y:S02]  /*1e30*/  IMAD.MOV R4, RZ, RZ, -R4 ;  /* 0x000000ffff047224 */ /* 0x000fe400078e0a04 */
[----:B------:R-:W-:Y:S01]  /*1e40*/  VIADD R3, R0, 0x1c ;  /* 0x0000001c00037836 */ /* 0x000fe20000000000 */
[----:B------:R-:W-:Y:S01]  /*1e50*/  ISETP.GT.U32.AND P0, PT, R2, R243, PT ;  /* 0x000000f30200720c */ /* 0x000fe20003f04070 */
[----:B------:R-:W-:Y:S01]  /*1e60*/  @!P3 IMAD.IADD R109, R109, 0x1, -R2 ;  /* 0x000000016d6db824 */ /* 0x000fe200078e0a02 */
[----:B------:R-:W-:Y:S01]  /*1e70*/  ISETP.GE.AND P3, PT, R8, RZ, PT ;  /* 0x000000ff0800720c */ /* 0x000fe20003f66270 */
[----:B------:R-:W-:Y:S01]  /*1e80*/  IMAD R247, R2, R4, R247 ;  /* 0x0000000402f77224 */ /* 0x000fe200078e02f7 */
[----:B------:R-:W-:Y:S01]  /*1e90*/  IABS R245, R3 ;  /* 0x0000000300f57213 */ /* 0x000fe20000000000 */
[----:B------:R-:W-:Y:S01]  /*1ea0*/  IMAD.HI.U32 R4, R6, R249, RZ ;  /* 0x000000f906047227 */ /* 0x000fe200078e00ff */
[----:B------:R-:W-:-:S03]  /*1eb0*/  ISETP.GE.AND P6, PT, R3, RZ, PT ;  /* 0x000000ff0300720c */ /* 0x000fc60003fc6270 */
[----:B------:R-:W-:Y:S01]  /*1ec0*/  @!P1 IMAD.MOV R109, RZ, RZ, -R109 ;  /* 0x000000ffff6d9224 */ /* 0x000fe200078e0a6d */
[----:B------:R-:W-:Y:S01]  /*1ed0*/  ISETP.GT.U32.AND P1, PT, R2, R247, PT ;  /* 0x000000f70200720c */ /* 0x000fe20003f24070 */
[----:B------:R-:W-:Y:S02]  /*1ee0*/  VIADD R9, R0, 0x1e ;  /* 0x0000001e00097836 */ /* 0x000fe40000000000 */
[----:B------:R-:W-:Y:S02]  /*1ef0*/  @!P2 IMAD.IADD R113, R113, 0x1, -R2 ;  /* 0x000000017171a824 */ /* 0x000fe400078e0a02 */
[----:B------:R-:W-:Y:S01]  /*1f00*/  IMAD.MOV R4, RZ, RZ, -R4 ;  /* 0x000000ffff047224 */ /* 0x000fe200078e0a04 */
[----:B------:R-:W-:Y:S01]  /*1f10*/  IABS R251, R9 ;  /* 0x0000000900fb7213 */ /* 0x000fe20000000000 */
[----:B------:R-:W-:Y:S01]  /*1f20*/  IMAD.HI.U32 R3, R6, R245, RZ ;  /* 0x000000f506037227 */ /* 0x000fe200078e00ff */
[----:B------:R-:W-:-:S03]  /*1f30*/  ISETP.GT.U32.AND P2, PT, R2, R113, PT ;  /* 0x000000710200720c */ /* 0x000fc60003f44070 */
[----:B------:R-:W-:Y:S01]  /*1f40*/  IMAD R249, R2, R4, R249 ;  /* 0x0000000402f97224 */ /* 0x000fe200078e02f9 */
[----:B------:R-:W-:Y:S01]  /*1f50*/  IABS R4, R12 ;  /* 0x0000000c00047213 */ /* 0x000fe20000000000 */
[----:B------:R-:W-:Y:S02]  /*1f60*/  @!P0 IMAD.IADD R243, R243, 0x1, -R2 ;  /* 0x00000001f3f38824 */ /* 0x000fe400078e0a02 */
[----:B------:R-:W-:Y:S02]  /*1f70*/  IMAD.MOV R7, RZ, RZ, -R3 ;  /* 0x000000ffff077224 */ /* 0x000fe400078e0a03 */
[----:B------:R-:W-:Y:S02]  /*1f80*/  VIADD R8, R0, 0x20 ;  /* 0x0000002000087836 */ /* 0x000fe40000000000 */
[----:B------:R-:W-:Y:S01]  /*1f90*/  @!P4 IMAD.MOV R243, RZ, RZ, -R243 ;  /* 0x000000fffff3c224 */ /* 0x000fe200078e0af3 */
[----:B------:R-:W-:Y:S01]  /*1fa0*/  ISETP.GT.U32.AND P4, PT, R2, R249, PT ;  /* 0x000000f90200720c */ /* 0x000fe20003f84070 */
[----:B------:R-:W-:-:S04]  /*1fb0*/  IMAD.HI.U32 R3, R6, R251, RZ ;  /* 0x000000fb06037227 */ /* 0x000fc800078e00ff */
[C---:B------:R-:W-:Y:S01]  /*1fc0*/  IMAD R245, R2.reuse, R7, R245 ;  /* 0x0000000702f57224 */ /* 0x040fe200078e02f5 */
[----:B------:R-:W-:Y:S01]  /*1fd0*/  IABS R7, R8 ;  /* 0x0000000800077213 */ /* 0x000fe20000000000 */
[--C-:B------:R-:W-:Y:S02]  /*1fe0*/  @!P1 IMAD.IADD R247, R247, 0x1, -R2.reuse ;  /* 0x00000001f7f79824 */ /* 0x100fe400078e0a02 */
[----:B------:R-:W-:Y:S02]  /*1ff0*/  IMAD.MOV R3, RZ, RZ, -R3 ;  /* 0x000000ffff037224 */ /* 0x000fe400078e0a03 */
[----:B------:R-:W-:Y:S01]  /*2000*/  @!P2 IMAD.IADD R113, R113, 0x1, -R2 ;  /* 0x000000017171a824 */ /* 0x000fe200078e0a02 */
[C---:B------:R-:W-:Y:S01]  /*2010*/  ISETP.GT.U32.AND P1, PT, R2.reuse, R247, PT ;  /* 0x000000f70200720c */ /* 0x040fe20003f24070 */
[C---:B------:R-:W-:Y:S01]  /*2020*/  IMAD R251, R2.reuse, R3, R251 ;  /* 0x0000000302fb7224 */ /* 0x040fe200078e02fb */
[----:B------:R-:W-:Y:S01]  /*2030*/  ISETP.GT.U32.AND P2, PT, R2, R245, PT ;  /* 0x000000f50200720c */ /* 0x000fe20003f44070 */
[----:B------:R-:W-:-:S02]  /*2040*/  VIADD R11, R0, 0x21 ;  /* 0x00000021000b7836 */ /* 0x000fc40000000000 */
[----:B------:R-:W-:Y:S01]  /*2050*/  IMAD.HI.U32 R3, R6, R7, RZ ;  /* 0x0000000706037227 */ /* 0x000fe200078e00ff */
[----:B------:R-:W-:-:S03]  /*2060*/  ISETP.GT.U32.AND P0, PT, R2, R251, PT ;  /* 0x000000fb0200720c */ /* 0x000fc60003f04070 */
[----:B------:R-:W-:Y:S01]  /*2070*/  @!P5 IMAD.MOV R113, RZ, RZ, -R113 ;  /* 0x000000ffff71d224 */ /* 0x000fe200078e0a71 */
[----:B------:R-:W-:Y:S01]  /*2080*/  ISETP.GE.AND P5, PT, R9, RZ, PT ;  /* 0x000000ff0900720c */ /* 0x000fe20003fa6270 */
[----:B------:R-:W-:Y:S01]  /*2090*/  IMAD.MOV R3, RZ, RZ, -R3 ;  /* 0x000000ffff037224 */ /* 0x000fe200078e0a03 */
[----:B------:R-:W-:Y:S01]  /*20a0*/  IABS R9, R11 ;  /* 0x0000000b00097213 */ /* 0x000fe20000000000 */
[----:B------:R-:W-:Y:S02]  /*20b0*/  @!P4 IMAD.IADD R249, R249, 0x1, -R2 ;  /* 0x00000001f9f9c824 */ /* 0x000fe400078e0a02 */
[C---:B------:R-:W-:Y:S02]  /*20c0*/  IMAD R90, R2.reuse, R3, R7 ;  /* 0x00000003025a7224 */ /* 0x040fe400078e0207 */
[----:B------:R-:W-:Y:S01]  /*20d0*/  IMAD.MOV.U32 R7, RZ, RZ, R4 ;  /* 0x000000ffff077224 */ /* 0x000fe200078e0004 */
[----:B------:R-:W-:Y:S01]  /*20e0*/  ISETP.GT.U32.AND P4, PT, R2, R249, PT ;  /* 0x000000f90200720c */ /* 0x000fe20003f84070 */
[----:B------:R-:W-:-:S04]  /*20f0*/  IMAD.HI.U32 R3, R6, R9, RZ ;  /* 0x0000000906037227 */ /* 0x000fc800078e00ff */
[----:B------:R-:W-:Y:S01]  /*2100*/  @!P1 IMAD.IADD R247, R247, 0x1, -R2 ;  /* 0x00000001f7f79824 */ /* 0x000fe200078e0a02 */
[----:B------:R-:W-:Y:S01]  /*2110*/  ISETP.GT.U32.AND P1, PT, R2, R90, PT ;  /* 0x0000005a0200720c */ /* 0x000fe20003f24070 */
[----:B------:R-:W-:-:S04]  /*2120*/  IMAD.HI.U32 R4, R6, R7, RZ ;  /* 0x0000000706047227 */ /* 0x000fc800078e00ff */
[----:B------:R-:W-:Y:S02]  /*2130*/  IMAD.MOV R3, RZ, RZ, -R3 ;  /* 0x000000ffff037224 */ /* 0x000fe400078e0a03 */
[----:B------:R-:W-:Y:S02]  /*2140*/  @!P2 IMAD.IADD R245, R245, 0x1, -R2 ;  /* 0x00000001f5f5a824 */ /* 0x000fe400078e0a02 */
[----:B------:R-:W-:Y:S02]  /*2150*/  IMAD.MOV R94, RZ, RZ, -R4 ;  /* 0x000000ffff5e7224 */ /* 0x000fe400078e0a04 */
[--C-:B------:R-:W-:Y:S01]  /*2160*/  @!P0 IMAD.IADD R251, R251, 0x1, -R2.reuse ;  /* 0x00000001fbfb8824 */ /* 0x100fe200078e0a02 */
[C---:B------:R-:W-:Y:S01]  /*2170*/  ISETP.GT.U32.AND P2, PT, R2.reuse, R245, PT ;  /* 0x000000f50200720c */ /* 0x040fe20003f44070 */
[C---:B------:R-:W-:Y:S02]  /*2180*/  IMAD R4, R2.reuse, R3, R9 ;  /* 0x0000000302047224 */ /* 0x040fe400078e0209 */
[--C-:B------:R-:W-:Y:S01]  /*2190*/  @!P4 IMAD.IADD R249, R249, 0x1, -R2.reuse ;  /* 0x00000001f9f9c824 */ /* 0x100fe200078e0a02 */
[----:B------:R-:W-:Y:S01]  /*21a0*/  ISETP.GT.U32.AND P0, PT, R2, R251, PT ;  /* 0x000000fb0200720c */ /* 0x000fe20003f04070 */
[----:B------:R-:W-:Y:S01]  /*21b0*/  @!P1 IMAD.IADD R90, R90, 0x1, -R2 ;  /* 0x000000015a5a9824 */ /* 0x000fe200078e0a02 */
[----:B------:R-:W-:Y:S01]  /*21c0*/  ISETP.GT.U32.AND P4, PT, R2, R4, PT ;  /* 0x000000040200720c */ /* 0x000fe20003f84070 */
[----:B------:R-:W-:-:S02]  /*21d0*/  VIADD R3, R0, 0x23 ;  /* 0x0000002300037836 */ /* 0x000fc40000000000 */
[C---:B------:R-:W-:Y:S01]  /*21e0*/  IMAD R94, R2.reuse, R94, R7 ;  /* 0x0000005e025e7224 */ /* 0x040fe200078e0207 */
[----:B------:R-:W-:Y:S01]  /*21f0*/  ISETP.GT.U32.AND P1, PT, R2, R90, PT ;  /* 0x0000005a0200720c */ /* 0x000fe20003f24070 */
[----:B------:R-:W-:Y:S01]  /*2200*/  VIADD R7, R0, 0x24 ;  /* 0x0000002400077836 */ /* 0x000fe20000000000 */
[----:B------:R-:W-:Y:S01]  /*2210*/  IABS R9, R3 ;  /* 0x0000000300097213 */ /* 0x000fe20000000000 */
[--C-:B------:R-:W-:Y:S01]  /*2220*/  @!P2 IMAD.IADD R245, R245, 0x1, -R2.reuse ;  /* 0x00000001f5f5a824 */ /* 0x100fe200078e0a02 */
[----:B------:R-:W-:Y:S01]  /*2230*/  ISETP.GE.AND P2, PT, R10, RZ, PT ;  /* 0x000000ff0a00720c */ /* 0x000fe20003f46270 */
[----:B------:R-:W-:Y:S01]  /*2240*/  @!P3 IMAD.MOV R247, RZ, RZ, -R247 ;  /* 0x000000fffff7b224 */ /* 0x000fe200078e0af7 */
[----:B------:R-:W-:Y:S01]  /*2250*/  ISETP.GE.AND P3, PT, R11, RZ, PT ;  /* 0x000000ff0b00720c */ /* 0x000fe20003f66270 */
[--C-:B------:R-:W-:Y:S01]  /*2260*/  @!P0 IMAD.IADD R251, R251, 0x1, -R2.reuse ;  /* 0x00000001fbfb8824 */ /* 0x100fe200078e0a02 */
[----:B------:R-:W-:Y:S01]  /*2270*/  IABS R11, R7 ;  /* 0x00000007000b7213 */ /* 0x000fe20000000000 */
[----:B------:R-:W-:Y:S01]  /*2280*/  @!P4 IMAD.IADD R4, R4, 0x1, -R2 ;  /* 0x000000010404c824 */ /* 0x000fe200078e0a02 */
[----:B------:R-:W-:Y:S01]  /*2290*/  ISETP.GE.AND P0, PT, R12, RZ, PT ;  /* 0x000000ff0c00720c */ /* 0x000fe20003f06270 */
[----:B------:R-:W-:Y:S01]  /*22a0*/  @!P5 IMAD.MOV R251, RZ, RZ, -R251 ;  /* 0x000000fffffbd224 */ /* 0x000fe200078e0afb */
[----:B------:R-:W-:Y:S01]  /*22b0*/  ISETP.GE.AND P5, PT, R3, RZ, PT ;  /* 0x000000ff0300720c */ /* 0x000fe20003fa6270 */
[----:B------:R-:W-:Y:S01]  /*22c0*/  IMAD.HI.U32 R3, R6, R9, RZ ;  /* 0x0000000906037227 */ /* 0x000fe200078e00ff */
[----:B------:R-:W-:-:S03]  /*22d0*/  ISETP.GT.U32.AND P4, PT, R2, R4, PT ;  /* 0x000000040200720c */ /* 0x000fc60003f84070 */
[----:B------:R-:W-:Y:S01]  /*22e0*/  @!P1 IMAD.IADD R90, R90, 0x1, -R2 ;  /* 0x000000015a5a9824 */ /* 0x000fe200078e0a02 */
[----:B------:R-:W-:Y:S01]  /*22f0*/  ISETP.GT.U32.AND P1, PT, R2, R94, PT ;  /* 0x0000005e0200720c */ /* 0x000fe20003f24070 */
[----:B------:R-:W-:Y:S02]  /*2300*/  IMAD.MOV R3, RZ, RZ, -R3 ;  /* 0x000000ffff037224 */ /* 0x000fe400078e0a03 */
[----:B------:R-:W-:Y:S01]  /*2310*/  @!P6 IMAD.MOV R245, RZ, RZ, -R245 ;  /* 0x000000fffff5e224 */ /* 0x000fe200078e0af5 */
[----:B------:R-:W-:Y:S01]  /*2320*/  ISETP.GE.AND P6, PT, R8, RZ, PT ;  /* 0x000000ff0800720c */ /* 0x000fe20003fc6270 */
[----:B------:R-:W-:Y:S01]  /*2330*/  @!P2 IMAD.MOV R249, RZ, RZ, -R249 ;  /* 0x000000fffff9a224 */ /* 0x000fe200078e0af9 */
[----:B------:R-:W-:Y:S01]  /*2340*/  ISETP.GE.AND P2, PT, R7, RZ, PT ;  /* 0x000000ff0700720c */ /* 0x000fe20003f46270 */
[----:B------:R-:W-:-:S04]  /*2350*/  IMAD.HI.U32 R7, R6, R11, RZ ;  /* 0x0000000b06077227 */ /* 0x000fc800078e00ff */
[----:B------:R-:W-:Y:S02]  /*2360*/  IMAD R8, R2, R3, R9 ;  /* 0x0000000302087224 */ /* 0x000fe400078e0209 */
[----:B------:R-:W-:Y:S02]  /*2370*/  IMAD.MOV R7, RZ, RZ, -R7 ;  /* 0x000000ffff077224 */ /* 0x000fe400078e0a07 */
[--C-:B------:R-:W-:Y:S01]  /*2380*/  @!P4 IMAD.IADD R4, R4, 0x1, -R2.reuse ;  /* 0x000000010404c824 */ /* 0x100fe200078e0a02 */
[----:B------:R-:W-:Y:S01]  /*2390*/  ISETP.GT.U32.AND P4, PT, R2, R8, PT ;  /* 0x000000080200720c */ /* 0x000fe20003f84070 */
[----:B------:R-:W-:Y:S02]  /*23a0*/  @!P1 IMAD.IADD R94, R94, 0x1, -R2 ;  /* 0x000000015e5e9824 */ /* 0x000fe400078e0a02 */
[C---:B------:R-:W-:Y:S01]  /*23b0*/  IMAD R98, R2.reuse, R7, R11 ;  /* 0x0000000702627224 */ /* 0x040fe200078e020b */
[----:B------:R-:W-:Y:S01]  /*23c0*/  IABS R11, R14 ;  /* 0x0000000e000b7213 */ /* 0x000fe20000000000 */
[----:B------:R-:W-:Y:S01]  /*23d0*/  @!P6 IMAD.MOV R90, RZ, RZ, -R90 ;  /* 0x000000ffff5ae224 */ /* 0x000fe200078e0a5a */
[----:B------:R-:W-:Y:S01]  /*23e0*/  ISETP.GT.U32.AND P1, PT, R2, R94, PT ;  /* 0x0000005e0200720c */ /* 0x000fe20003f24070 */
[----:B------:R-:W-:Y:S01]  /*23f0*/  VIADD R10, R0, 0x25 ;  /* 0x00000025000a7836 */ /* 0x000fe20000000000 */
[----:B------:R-:W-:Y:S01]  /*2400*/  ISETP.GT.U32.AND P6, PT, R2, R98, PT ;  /* 0x000000620200720c */ /* 0x000fe20003fc4070 */
[----:B------:R-:W-:-:S02]  /*2410*/  VIADD R12, R0, 0x26 ;  /* 0x00000026000c7836 */ /* 0x000fc40000000000 */
[----:B------:R-:W-:Y:S01]  /*2420*/  @!P3 IMAD.MOV R4, RZ, RZ, -R4 ;  /* 0x000000ffff04b224 */ /* 0x000fe200078e0a04 */
[----:B------:R-:W-:Y:S01]  /*2430*/  IABS R13, R10 ;  /* 0x0000000a000d7213 */ /* 0x000fe20000000000 */
[----:B------:R-:W-:Y:S01]  /*2440*/  @!P4 IMAD.IADD R8, R8, 0x1, -R2 ;  /* 0x000000010808c824 */ /* 0x000fe200078e0a02 */
[----:B------:R-:W-:Y:S01]  /*2450*/  IABS R15, R12 ;  /* 0x0000000c000f7213 */ /* 0x000fe20000000000 */
[----:B------:R-:W-:Y:S01]  /*2460*/  VIADD R16, R0, 0x29 ;  /* 0x0000002900107836 */ /* 0x000fe20000000000 */
[----:B------:R-:W-:Y:S01]  /*2470*/  ISETP.GE.AND P3, PT, R10, RZ, PT ;  /* 0x000000ff0a00720c */ /* 0x000fe20003f66270 */
[----:B------:R-:W-:Y:S01]  /*2480*/  IMAD.HI.U32 R3, R6, R13, RZ ;  /* 0x0000000d06037227 */ /* 0x000fe200078e00ff */
[----:B------:R-:W-:-:S03]  /*2490*/  ISETP.GT.U32.AND P4, PT, R2, R8, PT ;  /* 0x000000080200720c */ /* 0x000fc60003f84070 */
[--C-:B------:R-:W-:Y:S01]  /*24a0*/  @!P1 IMAD.IADD R94, R94, 0x1, -R2.reuse ;  /* 0x000000015e5e9824 */ /* 0x100fe200078e0a02 */
[----:B------:R-:W-:Y:S01]  /*24b0*/  ISETP.GE.AND P1, PT, R12, RZ, PT ;  /* 0x000000ff0c00720c */ /* 0x000fe20003f26270 */
[----:B------:R-:W-:Y:S02]  /*24c0*/  @!P6 IMAD.IADD R98, R98, 0x1, -R2 ;  /* 0x000000016262e824 */ /* 0x000fe400078e0a02 */
[----:B------:R-:W-:Y:S02]  /*24d0*/  IMAD.MOV R3, RZ, RZ, -R3 ;  /* 0x000000ffff037224 */ /* 0x000fe400078e0a03 */
[----:B------:R-:W-:Y:S01]  /*24e0*/  VIADD R12, R0, 0x27 ;  /* 0x00000027000c7836 */ /* 0x000fe20000000000 */
[----:B------:R-:W-:Y:S01]  /*24f0*/  ISETP.GT.U32.AND P6, PT, R2, R98, PT ;  /* 0x000000620200720c */ /* 0x000fe20003fc4070 */
[----:B------:R-:W-:-:S03]  /*2500*/  IMAD.HI.U32 R7, R6, R15, RZ ;  /* 0x0000000f06077227 */ /* 0x000fc600078e00ff */
[----:B------:R-:W-:Y:S01]  /*2510*/  IABS R9, R12 ;  /* 0x0000000c00097213 */ /* 0x000fe20000000000 */
[----:B------:R-:W-:Y:S01]  /*2520*/  IMAD R10, R2, R3, R13 ;  /* 0x00000003020a7224 */ /* 0x000fe200078e020d */
[----:B------:R-:W-:Y:S01]  /*2530*/  IABS R13, R16 ;  /* 0x00000010000d7213 */ /* 0x000fe20000000000 */
[----:B------:R-:W-:Y:S02]  /*2540*/  IMAD.MOV R7, RZ, RZ, -R7 ;  /* 0x000000ffff077224 */ /* 0x000fe400078e0a07 */
[----:B------:R-:W-:Y:S01]  /*2550*/  @!P4 IMAD.IADD R8, R8, 0x1, -R2 ;  /* 0x000000010808c824 */ /* 0x000fe200078e0a02 */
[----:B------:R-:W-:Y:S01]  /*2560*/  ISETP.GT.U32.AND P4, PT, R2, R10, PT ;  /* 0x0000000a0200720c */ /* 0x000fe20003f84070 */
[----:B------:R-:W-:-:S04]  /*2570*/  IMAD.HI.U32 R3, R6, R9, RZ ;  /* 0x0000000906037227 */ /* 0x000fc800078e00ff */
[----:B------:R-:W-:Y:S02]  /*2580*/  IMAD R102, R2, R7, R15 ;  /* 0x0000000702667224 */ /* 0x000fe400078e020f */
[----:B------:R-:W-:Y:S02]  /*2590*/  IMAD.MOV R28, RZ, RZ, -R3 ;  /* 0x000000ffff1c7224 */ /* 0x000fe400078e0a03 */
[----:B------:R-:W-:Y:S01]  /*25a0*/  @!P6 IMAD.IADD R98, R98, 0x1, -R2 ;  /* 0x000000016262e824 */ /* 0x000fe200078e0a02 */
[----:B------:R-:W-:Y:S01]  /*25b0*/  ISETP.GT.U32.AND P6, PT, R2, R102, PT ;  /* 0x000000660200720c */ /* 0x000fe20003fc4070 */
[----:B------:R-:W-:-:S04]  /*25c0*/  IMAD.HI.U32 R3, R6, R11, RZ ;  /* 0x0000000b06037227 */ /* 0x000fc800078e00ff */
[----:B------:R-:W-:Y:S02]  /*25d0*/  IMAD R28, R2, R28, R9 ;  /* 0x0000001c021c7224 */ /* 0x000fe400078e0209 */
[----:B------:R-:W-:Y:S02]  /*25e0*/  IMAD.MOV R106, RZ, RZ, -R3 ;  /* 0x000000ffff6a7224 */ /* 0x000fe400078e0a03 */
[--C-:B------:R-:W-:Y:S01]  /*25f0*/  @!P4 IMAD.IADD R10, R10, 0x1, -R2.reuse ;  /* 0x000000010a0ac824 */ /* 0x100fe200078e0a02 */
[C---:B------:R-:W-:Y:S01]  /*2600*/  ISETP.GT.U32.AND P4, PT, R2.reuse, R28, PT ;  /* 0x0000001c0200720c */ /* 0x040fe20003f84070 */
[----:B------:R-:W-:Y:S02]  /*2610*/  IMAD R106, R2, R106, R11 ;  /* 0x0000006a026a7224 */ /* 0x000fe400078e020b */
[----:B------:R-:W-:Y:S02]  /*2620*/  VIADD R18, R0, 0x2a ;  /* 0x0000002a00127836 */ /* 0x000fe40000000000 */
[----:B------:R-:W-:Y:S01]  /*2630*/  @!P6 IMAD.IADD R102, R102, 0x1, -R2 ;  /* 0x000000016666e824 */ /* 0x000fe200078e0a02 */
[----:B------:R-:W-:Y:S01]  /*2640*/  ISETP.GT.U32.AND P6, PT, R2, R106, PT ;  /* 0x0000006a0200720c */ /* 0x000fe20003fc4070 */
[----:B------:R-:W-:Y:S01]  /*2650*/  VIADD R19, R0, 0x2b ;  /* 0x0000002b00137836 */ /* 0x000fe20000000000 */
[----:B------:R-:W-:Y:S01]  /*2660*/  IABS R15, R18 ;  /* 0x00000012000f7213 */ /* 0x000fe20000000000 */
[----:B------:R-:W-:-:S03]  /*2670*/  IMAD.HI.U32 R7, R6, R13, RZ ;  /* 0x0000000d06077227 */ /* 0x000fc600078e00ff */
[----:B------:R-:W-:Y:S01]  /*2680*/  IABS R17, R19 ;  /* 0x0000001300117213 */ /* 0x000fe20000000000 */
[----:B------:R-:W-:Y:S01]  /*2690*/  @!P4 IMAD.IADD R28, R28, 0x1, -R2 ;  /* 0x000000011c1cc824 */ /* 0x000fe200078e0a02 */
[----:B------:R-:W-:Y:S01]  /*26a0*/  ISETP.GT.U32.AND P4, PT, R2, R102, PT ;  /* 0x000000660200720c */ /* 0x000fe20003f84070 */
[----:B------:R-:W-:-:S04]  /*26b0*/  IMAD.HI.U32 R9, R6, R15, RZ ;  /* 0x0000000f06097227 */ /* 0x000fc800078e00ff */
[----:B------:R-:W-:Y:S01]  /*26c0*/  @!P5 IMAD.MOV R8, RZ, RZ, -R8 ;  /* 0x000000ffff08d224 */ /* 0x000fe200078e0a08 */
[----:B------:R-:W-:Y:S01]  /*26d0*/  ISETP.GT.U32.AND P5, PT, R2, R28, PT ;  /* 0x0000001c0200720c */ /* 0x000fe20003fa4070 */
[----:B------:R-:W-:Y:S02]  /*26e0*/  IMAD.MOV R7, RZ, RZ, -R7 ;  /* 0x000000ffff077224 */ /* 0x000fe400078e0a07 */
[----:B------:R-:W-:-:S04]  /*26f0*/  IMAD.HI.U32 R3, R6, R17, RZ ;  /* 0x0000001106037227 */ /* 0x000fc800078e00ff */
[----:B------:R-:W-:Y:S02]  /*2700*/  IMAD.MOV R9, RZ, RZ, -R9 ;  /* 0x000000ffff097224 */ /* 0x000fe400078e0a09 */
[----:B------:R-:W-:Y:S02]  /*2710*/  @!P6 IMAD.IADD R106, R106, 0x1, -R2 ;  /* 0x000000016a6ae824 */ /* 0x000fe400078e0a02 */
[C---:B------:R-:W-:Y:S02]  /*2720*/  IMAD R110, R2.reuse, R7, R13 ;  /* 0x00000007026e7224 */ /* 0x040fe400078e020d */
[----:B------:R-:W-:Y:S01]  /*2730*/  IMAD.MOV R3, RZ, RZ, -R3 ;  /* 0x000000ffff037224 */ /* 0x000fe200078e0a03 */
[C---:B------:R-:W-:Y:S01]  /*2740*/  ISETP.GT.U32.AND P6, PT, R2.reuse, R106, PT ;  /* 0x0000006a0200720c */ /* 0x040fe20003fc4070 */
[----:B------:R-:W-:Y:S02]  /*2750*/  IMAD R114, R2, R9, R15 ;  /* 0x0000000902727224 */ /* 0x000fe400078e020f */
[----:B------:R-:W-:-:S02]  /*2760*/  VIADD R15, R0, 0x2d ;  /* 0x0000002d000f7836 */ /* 0x000fc40000000000 */
[----:B------:R-:W-:Y:S01]  /*2770*/  @!P0 IMAD.MOV R94, RZ, RZ, -R94 ;  /* 0x000000ffff5e8224 */ /* 0x000fe200078e0a5e */
[C---:B------:R-:W-:Y:S01]  /*2780*/  ISETP.GT.U32.AND P0, PT, R2.reuse, R10, PT ;  /* 0x0000000a0200720c */ /* 0x040fe20003f04070 */
[----:B------:R-:W-:Y:S01]  /*2790*/  @!P2 IMAD.MOV R98, RZ, RZ, -R98 ;  /* 0x000000ffff62a224 */ /* 0x000fe200078e0a62 */
[C---:B------:R-:W-:Y:S01]  /*27a0*/  ISETP.GT.U32.AND P2, PT, R2.reuse, R110, PT ;  /* 0x0000006e0200720c */ /* 0x040fe20003f44070 */
[----:B------:R-:W-:Y:S01]  /*27b0*/  IMAD R118, R2, R3, R17 ;  /* 0x0000000302767224 */ /* 0x000fe200078e0211 */
[----:B------:R-:W-:Y:S01]  /*27c0*/  IABS R11, R15 ;  /* 0x0000000f000b7213 */ /* 0x000fe20000000000 */
[----:B------:R-:W-:Y:S02]  /*27d0*/  VIADD R13, R0, 0x2c ;  /* 0x0000002c000d7836 */ /* 0x000fe40000000000 */
[----:B------:R-:W-:Y:S01]  /*27e0*/  @!P5 IMAD.IADD R28, R28, 0x1, -R2 ;  /* 0x000000011c1cd824 */ /* 0x000fe200078e0a02 */
[----:B------:R-:W-:Y:S01]  /*27f0*/  ISETP.GT.U32.AND P5, PT, R2, R118, PT ;  /* 0x000000760200720c */ /* 0x000fe20003fa4070 */
[----:B------:R-:W-:Y:S01]  /*2800*/  IMAD.HI.U32 R7, R6, R11, RZ ;  /* 0x0000000b06077227 */ /* 0x000fe200078e00ff */
[----:B------:R-:W-:-:S03]  /*2810*/  IABS R9, R13 ;  /* 0x0000000d00097213 */ /* 0x000fc60000000000 */
[--C-:B------:R-:W-:Y:S01]  /*2820*/  @!P4 IMAD.IADD R102, R102, 0x1, -R2.reuse ;  /* 0x000000016666c824 */ /* 0x100fe200078e0a02 */
[----:B------:R-:W-:Y:S01]  /*2830*/  ISETP.GE.AND P4, PT, R12, RZ, PT ;  /* 0x000000ff0c00720c */ /* 0x000fe20003f86270 */
[--C-:B------:R-:W-:Y:S01]  /*2840*/  @!P6 IMAD.IADD R106, R106, 0x1, -R2.reuse ;  /* 0x000000016a6ae824 */ /* 0x100fe200078e0a02 */
[----:B------:R-:W-:Y:S01]  /*2850*/  ISETP.GE.AND P6, PT, R14, RZ, PT ;  /* 0x000000ff0e00720c */ /* 0x000fe20003fc6270 */
[--C-:B------:R-:W-:Y:S01]  /*2860*/  @!P0 IMAD.IADD R10, R10, 0x1, -R2.reuse ;  /* 0x000000010a0a8824 */ /* 0x100fe200078e0a02 */
[----:B------:R-:W-:Y:S01]  /*2870*/  ISETP.GT.U32.AND P0, PT, R2, R114, PT ;  /* 0x000000720200720c */ /* 0x000fe20003f04070 */
[----:B------:R-:W-:Y:S02]  /*2880*/  IMAD.MOV R7, RZ, RZ, -R7 ;  /* 0x000000ffff077224 */ /* 0x000fe400078e0a07 */
[----:B------:R-:W-:Y:S01]  /*2890*/  @!P2 IMAD.IADD R110, R110, 0x1, -R2 ;  /* 0x000000016e6ea824 */ /* 0x000fe200078e0a02 */
[----:B------:R-:W-:Y:S01]  /*28a0*/  ISETP.GE.AND P2, PT, R16, RZ, PT ;  /* 0x000000ff1000720c */ /* 0x000fe20003f46270 */
[----:B------:R-:W-:-:S04]  /*28b0*/  IMAD.HI.U32 R3, R6, R9, RZ ;  /* 0x0000000906037227 */ /* 0x000fc800078e00ff */
[C---:B------:R-:W-:Y:S02]  /*28c0*/  IMAD R126, R2.reuse, R7, R11 ;  /* 0x00000007027e7224 */ /* 0x040fe400078e020b */
[----:B------:R-:W-:Y:S01]  /*28d0*/  @!P3 IMAD.MOV R10, RZ, RZ, -R10 ;  /* 0x000000ffff0ab224 */ /* 0x000fe200078e0a0a */
[----:B------:R-:W-:Y:S01]  /*28e0*/  ISETP.GT.U32.AND P3, PT, R2, R110, PT ;  /* 0x0000006e0200720c */ /* 0x000fe20003f64070 */
[----:B------:R-:W-:Y:S02]  /*28f0*/  IMAD.MOV R3, RZ, RZ, -R3 ;  /* 0x000000ffff037224 */ /* 0x000fe400078e0a03 */
[----:B------:R-:W-:Y:S02]  /*2900*/  VIADD R7, R0, 0x2e ;  /* 0x0000002e00077836 */ /* 0x000fe40000000000 */
[----:B------:R-:W-:Y:S02]  /*2910*/  @!P5 IMAD.IADD R118, R118, 0x1, -R2 ;  /* 0x000000017676d824 */ /* 0x000fe400078e0a02 */
[C---:B------:R-:W-:Y:S01]  /*2920*/  IMAD R122, R2.reuse, R3, R9 ;  /* 0x00000003027a7224 */ /* 0x040fe200078e0209 */
[----:B------:R-:W-:Y:S01]  /*2930*/  IABS R9, R7 ;  /* 0x0000000700097213 */ /* 0x000fe20000000000 */
[----:B------:R-:W-:Y:S01]  /*2940*/  @!P4 IMAD.MOV R28, RZ, RZ, -R28 ;  /* 0x000000ffff1cc224 */ /* 0x000fe200078e0a1c */
[C---:B------:R-:W-:Y:S01]  /*2950*/  ISETP.GT.U32.AND P5, PT, R2.reuse, R118, PT ;  /* 0x000000760200720c */ /* 0x040fe20003fa4070 */
[----:B------:R-:W-:Y:S01]  /*2960*/  @!P6 IMAD.MOV R106, RZ, RZ, -R106 ;  /* 0x000000ffff6ae224 */ /* 0x000fe200078e0a6a */
[----:B------:R-:W-:Y:S01]  /*2970*/  ISETP.GT.U32.AND P4, PT, R2, R122, PT ;  /* 0x0000007a0200720c */ /* 0x000fe20003f84070 */
[----:B------:R-:W-:Y:S01]  /*2980*/  IMAD.HI.U32 R3, R6, R9, RZ ;  /* 0x0000000906037227 */ /* 0x000fe200078e00ff */
[----:B------:R-:W-:-:S03]  /*2990*/  ISETP.GE.AND P6, PT, R19, RZ, PT ;  /* 0x000000ff1300720c */ /* 0x000fc60003fc6270 */
[--C-:B------:R-:W-:Y:S01]  /*29a0*/  @!P3 IMAD.IADD R110, R110, 0x1, -R2.reuse ;  /* 0x000000016e6eb824 */ /* 0x100fe200078e0a02 */
[----:B------:R-:W-:Y:S01]  /*29b0*/  ISETP.GT.U32.AND P3, PT, R2, R126, PT ;  /* 0x0000007e0200720c */ /* 0x000fe20003f64070 */
[----:B------:R-:W-:Y:S02]  /*29c0*/  IMAD.MOV R3, RZ, RZ, -R3 ;  /* 0x000000ffff037224 */ /* 0x000fe400078e0a03 */
[--C-:B------:R-:W-:Y:S01]  /*29d0*/  @!P0 IMAD.IADD R114, R114, 0x1, -R2.reuse ;  /* 0x0000000172728824 */ /* 0x100fe200078e0a02 */
[----:B------:R-:W-:Y:S01]  /*29e0*/  ISETP.GE.AND P0, PT, R18, RZ, PT ;  /* 0x000000ff1200720c */ /* 0x000fe20003f06270 */
[--C-:B------:R-:W-:Y:S01]  /*29f0*/  @!P5 IMAD.IADD R118, R118, 0x1, -R2.reuse ;  /* 0x000000017676d824 */ /* 0x100fe200078e0a02 */
[----:B------:R-:W-:Y:S01]  /*2a00*/  ISETP.GE.AND P5, PT, R15, RZ, PT ;  /* 0x000000ff0f00720c */ /* 0x000fe20003fa6270 */
[----:B------:R-:W-:Y:S02]  /*2a10*/  IMAD R130, R2, R3, R9 ;  /* 0x0000000302827224 */ /* 0x000fe400078e0209 */
[----:B------:R-:W-:Y:S01]  /*2a20*/  @!P4 IMAD.IADD R122, R122, 0x1, -R2 ;  /* 0x000000017a7ac824 */ /* 0x000fe200078e0a02 */
[----:B------:R-:W-:Y:S01]  /*2a30*/  ISETP.GE.AND P4, PT, R7, RZ, PT ;  /* 0x000000ff0700720c */ /* 0x000fe20003f86270 */
[----:B------:R-:W-:Y:S01]  /*2a40*/  @!P6 IMAD.MOV R118, RZ, RZ, -R118 ;  /* 0x000000ffff76e224 */ /* 0x000fe200078e0a76 */
[----:B------:R-:W-:Y:S01]  /*2a50*/  ISETP.GT.U32.AND P6, PT, R2, R130, PT ;  /* 0x000000820200720c */ /* 0x000fe20003fc4070 */
[----:B------:R-:W-:-:S02]  /*2a60*/  VIADD R11, R0, 0x2f ;  /* 0x0000002f000b7836 */ /* 0x000fc40000000000 */
[----:B------:R-:W-:Y:S01]  /*2a70*/  @!P1 IMAD.MOV R102, RZ, RZ, -R102 ;  /* 0x000000ffff669224 */ /* 0x000fe200078e0a66 */
[C---:B------:R-:W-:Y:S01]  /*2a80*/  ISETP.GT.U32.AND P1, PT, R2.reuse, R114, PT ;  /* 0x000000720200720c */ /* 0x040fe20003f24070 */
[----:B------:R-:W-:Y:S01]  /*2a90*/  @!P2 IMAD.MOV R110, RZ, RZ, -R110 ;  /* 0x000000ffff6ea224 */ /* 0x000fe200078e0a6e */
[----:B------:R-:W-:Y:S01]  /*2aa0*/  ISETP.GT.U32.AND P2, PT, R2, R122, PT ;  /* 0x0000007a0200720c */ /* 0x000fe20003f44070 */
[----:B------:R-:W-:Y:S01]  /*2ab0*/  @!P3 IMAD.IADD R126, R126, 0x1, -R2 ;  /* 0x000000017e7eb824 */ /* 0x000fe200078e0a02 */
[----:B------:R-:W-:Y:S01]  /*2ac0*/  IABS R117, R11 ;  /* 0x0000000b00757213 */ /* 0x000fe20000000000 */
[C---:B------:R-:W-:Y:S02]  /*2ad0*/  VIADD R3, R0.reuse, 0x30 ;  /* 0x0000003000037836 */ /* 0x040fe40000000000 */
[----:B------:R-:W-:Y:S01]  /*2ae0*/  VIADD R12, R0, 0x35 ;  /* 0x00000035000c7836 */ /* 0x000fe20000000000 */
[----:B------:R-:W-:Y:S01]  /*2af0*/  ISETP.GT.U32.AND P3, PT, R2, R126, PT ;  /* 0x0000007e0200720c */ /* 0x000fe20003f64070 */
[----:B------:R-:W-:Y:S01]  /*2b00*/  IMAD.HI.U32 R7, R6, R117, RZ ;  /* 0x0000007506077227 */ /* 0x000fe200078e00ff */
[----:B------:R-:W-:-:S02]  /*2b10*/  IABS R241, R3 ;  /* 0x0000000300f17213 */ /* 0x000fc40000000000 */
[----:B------:R-:W-:Y:S01]  /*2b20*/  IABS R129, R12 ;  /* 0x0000000c00817213 */ /* 0x000fe20000000000 */
[--C-:B------:R-:W-:Y:S02]  /*2b30*/  @!P6 IMAD.IADD R130, R130, 0x1, -R2.reuse ;  /* 0x000000018282e824 */ /* 0x100fe400078e0a02 */
[----:B------:R-:W-:Y:S02]  /*2b40*/  IMAD.MOV R7, RZ, RZ, -R7 ;  /* 0x000000ffff077224 */ /* 0x000fe400078e0a07 */
[--C-:B------:R-:W-:Y:S01]  /*2b50*/  @!P1 IMAD.IADD R114, R114, 0x1, -R2.reuse ;  /* 0x0000000172729824 */ /* 0x100fe200078e0a02 */
[----:B------:R-:W-:Y:S01]  /*2b60*/  ISETP.GE.AND P1, PT, R13, RZ, PT ;  /* 0x000000ff0d00720c */ /* 0x000fe20003f26270 */
[----:B------:R-:W-:Y:S01]  /*2b70*/  @!P2 IMAD.IADD R122, R122, 0x1, -R2 ;  /* 0x000000017a7aa824 */ /* 0x000fe200078e0a02 */
[----:B------:R-:W-:Y:S01]  /*2b80*/  ISETP.GE.AND P2, PT, R3, RZ, PT ;  /* 0x000000ff0300720c */ /* 0x000fe20003f46270 */
[C---:B------:R-:W-:Y:S01]  /*2b90*/  IMAD R117, R2.reuse, R7, R117 ;  /* 0x0000000702757224 */ /* 0x040fe200078e0275 */
[----:B------:R-:W-:Y:S01]  /*2ba0*/  ISETP.GT.U32.AND P6, PT, R2, R130, PT ;  /* 0x000000820200720c */ /* 0x000fe20003fc4070 */
[----:B------:R-:W-:-:S04]  /*2bb0*/  IMAD.HI.U32 R3, R6, R241, RZ ;  /* 0x000000f106037227 */ /* 0x000fc800078e00ff */
[----:B------:R-:W-:Y:S01]  /*2bc0*/  @!P0 IMAD.MOV R114, RZ, RZ, -R114 ;  /* 0x000000ffff728224 */ /* 0x000fe200078e0a72 */
[----:B------:R-:W-:Y:S01]  /*2bd0*/  ISETP.GE.AND P0, PT, R11, RZ, PT ;  /* 0x000000ff0b00720c */ /* 0x000fe20003f06270 */
[----:B------:R-:W-:Y:S01]  /*2be0*/  @!P3 IMAD.IADD R126, R126, 0x1, -R2 ;  /* 0x000000017e7eb824 */ /* 0x000fe200078e0a02 */
[----:B------:R-:W-:Y:S01]  /*2bf0*/  ISETP.GT.U32.AND P3, PT, R2, R117, PT ;  /* 0x000000750200720c */ /* 0x000fe20003f64070 */
[C---:B------:R-:W-:Y:S02]  /*2c00*/  VIADD R7, R0.reuse, 0x31 ;  /* 0x0000003100077836 */ /* 0x040fe40000000000 */
[----:B------:R-:W-:Y:S02]  /*2c10*/  VIADD R11, R0, 0x32 ;  /* 0x00000032000b7836 */ /* 0x000fe40000000000 */
[----:B------:R-:W-:Y:S01]  /*2c20*/  IMAD.MOV R3, RZ, RZ, -R3 ;  /* 0x000000ffff037224 */ /* 0x000fe200078e0a03 */
[----:B------:R-:W-:Y:S01]  /*2c30*/  IABS R121, R7 ;  /* 0x0000000700797213 */ /* 0x000fe20000000000 */
[----:B------:R-:W-:Y:S01]  /*2c40*/  @!P1 IMAD.MOV R122, RZ, RZ, -R122 ;  /* 0x000000ffff7a9224 */ /* 0x000fe200078e0a7a */
[----:B------:R-:W-:Y:S01]  /*2c50*/  IABS R221, R11 ;  /* 0x0000000b00dd7213 */ /* 0x000fe20000000000 */
[----:B------:R-:W-:Y:S01]  /*2c60*/  IMAD R241, R2, R3, R241 ;  /* 0x0000000302f17224 */ /* 0x000fe200078e02f1 */
[----:B------:R-:W-:Y:S01]  /*2c70*/  ISETP.GE.AND P1, PT, R7, RZ, PT ;  /* 0x000000ff0700720c */ /* 0x000fe20003f26270 */
[----:B------:R-:W-:-:S02]  /*2c80*/  @!P6 IMAD.IADD R130, R130, 0x1, -R2 ;  /* 0x000000018282e824 */ /* 0x000fc400078e0a02 */
[----:B------:R-:W-:Y:S01]  /*2c90*/  IMAD.HI.U32 R7, R6, R121, RZ ;  /* 0x0000007906077227 */ /* 0x000fe200078e00ff */
[----:B------:R-:W-:-:S03]  /*2ca0*/  ISETP.GT.U32.AND P6, PT, R2, R241, PT ;  /* 0x000000f10200720c */ /* 0x000fc60003fc4070 */
[----:B------:R-:W-:-:S04]  /*2cb0*/  IMAD.HI.U32 R9, R6, R221, RZ ;  /* 0x000000dd06097227 */ /* 0x000fc800078e00ff */
[----:B------:R-:W-:Y:S02]  /*2cc0*/  @!P3 IMAD.IADD R117, R117, 0x1, -R2 ;  /* 0x000000017575b824 */ /* 0x000fe400078e0a02 */
[----:B------:R-:W-:Y:S02]  /*2cd0*/  IMAD.MOV R7, RZ, RZ, -R7 ;  /* 0x000000ffff077224 */ /* 0x000fe400078e0a07 */
[----:B------:R-:W-:Y:S01]  /*2ce0*/  IMAD.MOV R9, RZ, RZ, -R9 ;  /* 0x000000ffff097224 */ /* 0x000fe200078e0a09 */
[C---:B------:R-:W-:Y:S01]  /*2cf0*/  ISETP.GT.U32.AND P3, PT, R2.reuse, R117, PT ;  /* 0x000000750200720c */ /* 0x040fe20003f64070 */
[C---:B------:R-:W-:Y:S02]  /*2d00*/  IMAD R121, R2.reuse, R7, R121 ;  /* 0x0000000702797224 */ /* 0x040fe400078e0279 */
[----:B------:R-:W-:Y:S02]  /*2d10*/  IMAD R221, R2, R9, R221 ;  /* 0x0000000902dd7224 */ /* 0x000fe400078e02dd */
[----:B------:R-:W-:-:S02]  /*2d20*/  VIADD R7, R0, 0x33 ;  /* 0x0000003300077836 */ /* 0x000fc40000000000 */
[----:B------:R-:W-:Y:S01]  /*2d30*/  @!P6 IMAD.IADD R241, R241, 0x1, -R2 ;  /* 0x00000001f1f1e824 */ /* 0x000fe200078e0a02 */
[----:B------:R-:W-:Y:S01]  /*2d40*/  ISETP.GT.U32.AND P6, PT, R2, R221, PT ;  /* 0x000000dd0200720c */ /* 0x000fe20003fc4070 */
[----:B------:R-:W-:Y:S01]  /*2d50*/  @!P5 IMAD.MOV R126, RZ, RZ, -R126 ;  /* 0x000000ffff7ed224 */ /* 0x000fe200078e0a7e */
[----:B------:R-:W-:Y:S01]  /*2d60*/  IABS R125, R7 ;  /* 0x00000007007d7213 */ /* 0x000fe20000000000 */
[----:B------:R-:W-:Y:S01]  /*2d70*/  @!P4 IMAD.MOV R130, RZ, RZ, -R130 ;  /* 0x000000ffff82c224 */ /* 0x000fe200078e0a82 */
[----:B------:R-:W-:Y:S01]  /*2d80*/  ISETP.GE.AND P5, PT, R11, RZ, PT ;  /* 0x000000ff0b00720c */ /* 0x000fe20003fa6270 */
[----:B------:R-:W-:Y:S01]  /*2d90*/  VIADD R11, R0, 0x34 ;  /* 0x00000034000b7836 */ /* 0x000fe20000000000 */
[----:B------:R-:W-:Y:S01]  /*2da0*/  ISETP.GT.U32.AND P4, PT, R2, R241, PT ;  /* 0x000000f10200720c */ /* 0x000fe20003f84070 */
[----:B------:R-:W-:-:S03]  /*2db0*/  IMAD.HI.U32 R3, R6, R125, RZ ;  /* 0x0000007d06037227 */ /* 0x000fc600078e00ff */
[----:B------:R-:W-:Y:S01]  /*2dc0*/  IABS R217, R11 ;  /* 0x0000000b00d97213 */ /* 0x000fe20000000000 */
[--C-:B------:R-:W-:Y:S01]  /*2dd0*/  @!P3 IMAD.IADD R117, R117, 0x1, -R2.reuse ;  /* 0x000000017575b824 */ /* 0x100fe200078e0a02 */
[C---:B------:R-:W-:Y:S01]  /*2de0*/  ISETP.GT.U32.AND P3, PT, R2.reuse, R121, PT ;  /* 0x000000790200720c */ /* 0x040fe20003f64070 */
[----:B------:R-:W-:Y:S02]  /*2df0*/  IMAD.MOV R3, RZ, RZ, -R3 ;  /* 0x000000ffff037224 */ /* 0x000fe400078e0a03 */
[----:B------:R-:W-:Y:S02]  /*2e00*/  @!P6 IMAD.IADD R221, R221, 0x1, -R2 ;  /* 0x00000001dddde824 */ /* 0x000fe400078e0a02 */
[----:B------:R-:W-:Y:S02]  /*2e10*/  IMAD R125, R2, R3, R125 ;  /* 0x00000003027d7224 */ /* 0x000fe400078e027d */
[----:B------:R-:W-:Y:S01]  /*2e20*/  IMAD.HI.U32 R3, R6, R217, RZ ;  /* 0x000000d906037227 */ /* 0x000fe200078e00ff */
[----:B------:R-:W-:-:S03]  /*2e30*/  ISETP.GT.U32.AND P6, PT, R2, R221, PT ;  /* 0x000000dd0200720c */ /* 0x000fc60003fc4070 */
[----:B------:R-:W-:Y:S02]  /*2e40*/  VIADD R13, R0, 0x36 ;  /* 0x00000036000d7836 */ /* 0x000fe40000000000 */
[----:B------:R-:W-:Y:S01]  /*2e50*/  @!P0 IMAD.MOV R117, RZ, RZ, -R117 ;  /* 0x000000ffff758224 */ /* 0x000fe200078e0a75 */
[----:B------:R-:W-:Y:S01]  /*2e60*/  ISETP.GE.AND P0, PT, R7, RZ, PT ;  /* 0x000000ff0700720c */ /* 0x000fe20003f06270 */
[----:B------:R-:W-:Y:S01]  /*2e70*/  IMAD.HI.U32 R7, R6, R129, RZ ;  /* 0x0000008106077227 */ /* 0x000fe200078e00ff */
[----:B------:R-:W-:-:S03]  /*2e80*/  IABS R213, R13 ;  /* 0x0000000d00d57213 */ /* 0x000fc60000000000 */
[----:B------:R-:W-:Y:S02]  /*2e90*/  IMAD.MOV R3, RZ, RZ, -R3 ;  /* 0x000000ffff037224 */ /* 0x000fe400078e0a03 */
[--C-:B------:R-:W-:Y:S01]  /*2ea0*/  @!P4 IMAD.IADD R241, R241, 0x1, -R2.reuse ;  /* 0x00000001f1f1c824 */ /* 0x100fe200078e0a02 */
[C---:B------:R-:W-:Y:S01]  /*2eb0*/  ISETP.GT.U32.AND P4, PT, R2.reuse, R125, PT ;  /* 0x0000007d0200720c */ /* 0x040fe20003f84070 */
[----:B------:R-:W-:Y:S02]  /*2ec0*/  @!P3 IMAD.IADD R121, R121, 0x1, -R2 ;  /* 0x000000017979b824 */ /* 0x000fe400078e0a02 */
[----:B------:R-:W-:Y:S02]  /*2ed0*/  IMAD.MOV R7, RZ, RZ, -R7 ;  /* 0x000000ffff077224 */ /* 0x000fe400078e0a07 */
[C---:B------:R-:W-:Y:S01]  /*2ee0*/  IMAD R217, R2.reuse, R3, R217 ;  /* 0x0000000302d97224 */ /* 0x040fe200078e02d9 */
[----:B------:R-:W-:Y:S01]  /*2ef0*/  ISETP.GT.U32.AND P3, PT, R2, R121, PT ;  /* 0x000000790200720c */ /* 0x000fe20003f64070 */
[----:B------:R-:W-:-:S04]  /*2f00*/  IMAD.HI.U32 R9, R6, R213, RZ ;  /* 0x000000d506097227 */ /* 0x000fc800078e00ff */
[C---:B------:R-:W-:Y:S02]  /*2f10*/  IMAD R129, R2.reuse, R7, R129 ;  /* 0x0000000702817224 */ /* 0x040fe400078e0281 */
[----:B------:R-:W-:Y:S01]  /*2f20*/  @!P2 IMAD.MOV R241, RZ, RZ, -R241 ;  /* 0x000000fffff1a224 */ /* 0x000fe200078e0af1 */
[C---:B------:R-:W-:Y:S01]  /*2f30*/  ISETP.GT.U32.AND P2, PT, R2.reuse, R217, PT ;  /* 0x000000d90200720c */ /* 0x040fe20003f44070 */
[----:B------:R-:W-:Y:S02]  /*2f40*/  IMAD.MOV R9, RZ, RZ, -R9 ;  /* 0x000000ffff097224 */ /* 0x000fe400078e0a09 */
[--C-:B------:R-:W-:Y:S01]  /*2f50*/  @!P6 IMAD.IADD R221, R221, 0x1, -R2.reuse ;  /* 0x00000001dddde824 */ /* 0x100fe200078e0a02 */
[C---:B------:R-:W-:Y:S01]  /*2f60*/  ISETP.GT.U32.AND P6, PT, R2.reuse, R129, PT ;  /* 0x000000810200720c */ /* 0x040fe20003fc4070 */
[----:B------:R-:W-:Y:S02]  /*2f70*/  @!P4 IMAD.IADD R125, R125, 0x1, -R2 ;  /* 0x000000017d7dc824 */ /* 0x000fe400078e0a02 */
[----:B------:R-:W-:-:S02]  /*2f80*/  IMAD R213, R2, R9, R213 ;  /* 0x0000000902d57224 */ /* 0x000fc400078e02d5 */
[----:B------:R-:W-:Y:S01]  /*2f90*/  VIADD R7, R0, 0x37 ;  /* 0x0000003700077836 */ /* 0x000fe20000000000 */
[C---:B------:R-:W-:Y:S01]  /*2fa0*/  ISETP.GT.U32.AND P4, PT, R2.reuse, R125, PT ;  /* 0x0000007d0200720c */ /* 0x040fe20003f84070 */
[----:B------:R-:W-:Y:S01]  /*2fb0*/  @!P5 IMAD.MOV R221, RZ, RZ, -R221 ;  /* 0x000000ffffddd224 */ /* 0x000fe200078e0add */
[----:B------:R-:W-:Y:S01]  /*2fc0*/  ISETP.GT.U32.AND P5, PT, R2, R213, PT ;  /* 0x000000d50200720c */ /* 0x000fe20003fa4070 */
[--C-:B------:R-:W-:Y:S01]  /*2fd0*/  @!P3 IMAD.IADD R121, R121, 0x1, -R2.reuse ;  /* 0x000000017979b824 */ /* 0x100fe200078e0a02 */
[----:B------:R-:W-:Y:S01]  /*2fe0*/  ISETP.GE.AND P3, PT, R11, RZ, PT ;  /* 0x000000ff0b00720c */ /* 0x000fe20003f66270 */
[--C-:B------:R-:W-:Y:S01]  /*2ff0*/  @!P2 IMAD.IADD R217, R217, 0x1, -R2.reuse ;  /* 0x00000001d9d9a824 */ /* 0x100fe200078e0a02 */
[----:B------:R-:W-:Y:S01]  /*3000*/  IABS R11, R7 ;  /* 0x00000007000b7213 */ /* 0x000fe20000000000 */
[----:B------:R-:W-:Y:S01]  /*3010*/  @!P6 IMAD.IADD R129, R129, 0x1, -R2 ;  /* 0x000000018181e824 */ /* 0x000fe200078e0a02 */
[----:B------:R-:W-:Y:S01]  /*3020*/  ISETP.GE.AND P2, PT, R7, RZ, PT ;  /* 0x000000ff0700720c */ /* 0x000fe20003f46270 */
[----:B------:R-:W-:Y:S01]  /*3030*/  VIADD R9, R0, 0x38 ;  /* 0x0000003800097836 */ /* 0x000fe20000000000 */
[----:B------:R-:W-:Y:S01]  /*3040*/  ISETP.GT.U32.AND P6, PT, R2, R217, PT ;  /* 0x000000d90200720c */ /* 0x000fe20003fc4070 */
[----:B------:R-:W-:-:S03]  /*3050*/  IMAD.HI.U32 R3, R6, R11, RZ ;  /* 0x0000000b06037227 */ /* 0x000fc600078e00ff */
[----:B------:R-:W-:Y:S01]  /*3060*/  IABS R135, R9 ;  /* 0x0000000900877213 */ /* 0x000fe20000000000 */
[----:B------:R-:W-:Y:S02]  /*3070*/  IMAD.MOV R3, RZ, RZ, -R3 ;  /* 0x000000ffff037224 */ /* 0x000fe400078e0a03 */
[--C-:B------:R-:W-:Y:S01]  /*3080*/  @!P4 IMAD.IADD R125, R125, 0x1, -R2.reuse ;  /* 0x000000017d7dc824 */ /* 0x100fe200078e0a02 */
[----:B------:R-:W-:Y:S01]  /*3090*/  ISETP.GE.AND P4, PT, R13, RZ, PT ;  /* 0x000000ff0d00720c */ /* 0x000fe20003f86270 */
[--C-:B------:R-:W-:Y:S01]  /*30a0*/  @!P5 IMAD.IADD R213, R213, 0x1, -R2.reuse ;  /* 0x00000001d5d5d824 */ /* 0x100fe200078e0a02 */
[C---:B------:R-:W-:Y:S01]  /*30b0*/  ISETP.GT.U32.AND P5, PT, R2.reuse, R129, PT ;  /* 0x000000810200720c */ /* 0x040fe20003fa4070 */
[----:B------:R-:W-:Y:S02]  /*30c0*/  IMAD R11, R2, R3, R11 ;  /* 0x00000003020b7224 */ /* 0x000fe400078e020b */
[----:B------:R-:W-:Y:S02]  /*30d0*/  VIADD R13, R0, 0x3a ;  /* 0x0000003a000d7836 */ /* 0x000fe40000000000 */
[----:B------:R-:W-:Y:S01]  /*30e0*/  @!P0 IMAD.MOV R125, RZ, RZ, -R125 ;  /* 0x000000ffff7d8224 */ /* 0x000fe200078e0a7d */
[C---:B------:R-:W-:Y:S01]  /*30f0*/  ISETP.GT.U32.AND P0, PT, R2.reuse, R213, PT ;  /* 0x000000d50200720c */ /* 0x040fe20003f04070 */
[----:B------:R-:W-:Y:S01]  /*3100*/  @!P6 IMAD.IADD R217, R217, 0x1, -R2 ;  /* 0x00000001d9d9e824 */ /* 0x000fe200078e0a02 */
[----:B------:R-:W-:Y:S01]  /*3110*/  ISETP.GT.U32.AND P6, PT, R2, R11, PT ;  /* 0x0000000b0200720c */ /* 0x000fe20003fc4070 */
[----:B------:R-:W-:Y:S01]  /*3120*/  @!P1 IMAD.MOV R121, RZ, RZ, -R121 ;  /* 0x000000ffff799224 */ /* 0x000fe200078e0a79 */
[----:B------:R-:W-:Y:S01]  /*3130*/  IABS R139, R13 ;  /* 0x0000000d008b7213 */ /* 0x000fe20000000000 */
[----:B------:R-:W-:Y:S01]  /*3140*/  IMAD.HI.U32 R3, R6, R135, RZ ;  /* 0x0000008706037227 */ /* 0x000fe200078e00ff */
[----:B------:R-:W-:-:S03]  /*3150*/  ISETP.GE.AND P1, PT, R12, RZ, PT ;  /* 0x000000ff0c00720c */ /* 0x000fc60003f26270 */
[C---:B------:R-:W-:Y:S02]  /*3160*/  VIADD R12, R0.reuse, 0x39 ;  /* 0x00000039000c7836 */ /* 0x040fe40000000000 */
[----:B------:R-:W-:Y:S02]  /*3170*/  VIADD R14, R0, 0x3b ;  /* 0x0000003b000e7836 */ /* 0x000fe40000000000 */
[----:B------:R-:W-:Y:S01]  /*3180*/  IMAD.HI.U32 R7, R6, R139, RZ ;  /* 0x0000008b06077227 */ /* 0x000fe200078e00ff */
[----:B------:R-:W-:Y:S02]  /*3190*/  IABS R137, R12 ;  /* 0x0000000c00897213 */ /* 0x000fe40000000000 */
[----:B------:R-:W-:Y:S01]  /*31a0*/  IABS R141, R14 ;  /* 0x0000000e008d7213 */ /* 0x000fe20000000000 */
[----:B------:R-:W-:Y:S02]  /*31b0*/  IMAD.MOV R3, RZ, RZ, -R3 ;  /* 0x000000ffff037224 */ /* 0x000fe400078e0a03 */
[----:B------:R-:W-:-:S02]  /*31c0*/  IMAD.MOV R7, RZ, RZ, -R7 ;  /* 0x000000ffff077224 */ /* 0x000fc400078e0a07 */
[----:B------:R-:W-:Y:S02]  /*31d0*/  IMAD R135, R2, R3, R135 ;  /* 0x0000000302877224 */ /* 0x000fe400078e0287 */
[----:B------:R-:W-:Y:S01]  /*31e0*/  @!P0 IMAD.IADD R213, R213, 0x1, -R2 ;  /* 0x00000001d5d58824 */ /* 0x000fe200078e0a02 */
[----:B------:R-:W-:Y:S01]  /*31f0*/  ISETP.GE.AND P0, PT, R9, RZ, PT ;  /* 0x000000ff0900720c */ /* 0x000fe20003f06270 */
[----:B------:R-:W-:-:S04]  /*3200*/  IMAD.HI.U32 R3, R6, R137, RZ ;  /* 0x0000008906037227 */ /* 0x000fc800078e00ff */
[----:B------:R-:W-:Y:S01]  /*3210*/  @!P6 IMAD.IADD R11, R11, 0x1, -R2 ;  /* 0x000000010b0be824 */ /* 0x000fe200078e0a02 */
[----:B------:R-:W-:Y:S01]  /*3220*/  ISETP.GE.AND P6, PT, R12, RZ, PT ;  /* 0x000000ff0c00720c */ /* 0x000fe20003fc6270 */
[----:B------:R-:W-:-:S04]  /*3230*/  IMAD.HI.U32 R9, R6, R141, RZ ;  /* 0x0000008d06097227 */ /* 0x000fc800078e00ff */
[C---:B------:R-:W-:Y:S02]  /*3240*/  IMAD R139, R2.reuse, R7, R139 ;  /* 0x00000007028b7224 */ /* 0x040fe400078e028b */
[----:B------:R-:W-:Y:S01]  /*3250*/  @!P5 IMAD.IADD R129, R129, 0x1, -R2 ;  /* 0x000000018181d824 */ /* 0x000fe200078e0a02 */
[C---:B------:R-:W-:Y:S01]  /*3260*/  ISETP.GT.U32.AND P5, PT, R2.reuse, R135, PT ;  /* 0x000000870200720c */ /* 0x040fe20003fa4070 */
[----:B------:R-:W-:Y:S02]  /*3270*/  IMAD.MOV R3, RZ, RZ, -R3 ;  /* 0x000000ffff037224 */ /* 0x000fe400078e0a03 */
[----:B------:R-:W-:Y:S01]  /*3280*/  @!P3 IMAD.MOV R217, RZ, RZ, -R217 ;  /* 0x000000ffffd9b224 */ /* 0x000fe200078e0ad9 */
[C---:B------:R-:W-:Y:S01]  /*3290*/  ISETP.GT.U32.AND P3, PT, R2.reuse, R11, PT ;  /* 0x0000000b0200720c */ /* 0x040fe20003f64070 */
[----:B------:R-:W-:Y:S02]  /*32a0*/  IMAD.MOV R9, RZ, RZ, -R9 ;  /* 0x000000ffff097224 */ /* 0x000fe400078e0a09 */
[----:B------:R-:W-:Y:S01]  /*32b0*/  @!P4 IMAD.MOV R213, RZ, RZ, -R213 ;  /* 0x000000ffffd5c224 */ /* 0x000fe200078e0ad5 */
[C---:B------:R-:W-:Y:S01]  /*32c0*/  ISETP.GT.U32.AND P4, PT, R2.reuse, R139, PT ;  /* 0x0000008b0200720c */ /* 0x040fe20003f84070 */
[----:B------:R-:W-:-:S02]  /*32d0*/  IMAD R137, R2, R3, R137 ;  /* 0x0000000302897224 */ /* 0x000fc400078e0289 */
[----:B------:R-:W-:Y:S02]  /*32e0*/  IMAD R141, R2, R9, R141 ;  /* 0x00000009028d7224 */ /* 0x000fe400078e028d */
[----:B------:R-:W-:Y:S02]  /*32f0*/  VIADD R9, R0, 0x3c ;  /* 0x0000003c00097836 */ /* 0x000fe40000000000 */
[----:B------:R-:W-:Y:S01]  /*3300*/  @!P1 IMAD.MOV R129, RZ, RZ, -R129 ;  /* 0x000000ffff819224 */ /* 0x000fe200078e0a81 */
[----:B------:R-:W-:Y:S01]  /*3310*/  ISETP.GT.U32.AND P1, PT, R2, R137, PT ;  /* 0x000000890200720c */ /* 0x000fe20003f24070 */
[----:B------:R-:W-:Y:S01]  /*3320*/  VIADD R12, R0, 0x3d ;  /* 0x0000003d000c7836 */ /* 0x000fe20000000000 */
[----:B------:R-:W-:Y:S01]  /*3330*/  IABS R145, R9 ;  /* 0x0000000900917213 */ /* 0x000fe20000000000 */
[--C-:B------:R-:W-:Y:S02]  /*3340*/  @!P5 IMAD.IADD R135, R135, 0x1, -R2.reuse ;  /* 0x000000018787d824 */ /* 0x100fe400078e0a02 */
[--C-:B------:R-:W-:Y:S01]  /*3350*/  @!P3 IMAD.IADD R11, R11, 0x1, -R2.reuse ;  /* 0x000000010b0bb824 */ /* 0x100fe200078e0a02 */
[----:B------:R-:W-:Y:S01]  /*3360*/  IABS R211, R12 ;  /* 0x0000000c00d37213 */ /* 0x000fe20000000000 */
[----:B------:R-:W-:Y:S01]  /*3370*/  @!P4 IMAD.IADD R139, R139, 0x1, -R2 ;  /* 0x000000018b8bc824 */ /* 0x000fe200078e0a02 */
[----:B------:R-:W-:Y:S01]  /*3380*/  ISETP.GT.U32.AND P5, PT, R2, R135, PT ;  /* 0x000000870200720c */ /* 0x000fe20003fa4070 */
[----:B------:R-:W-:Y:S01]  /*3390*/  IMAD.HI.U32 R3, R6, R145, RZ ;  /* 0x0000009106037227 */ /* 0x000fe200078e00ff */
[----:B------:R-:W-:-:S03]  /*33a0*/  ISETP.GE.AND P3, PT, R13, RZ, PT ;  /* 0x000000ff0d00720c */ /* 0x000fc60003f66270 */
[----:B------:R-:W-:Y:S01]  /*33b0*/  @!P2 IMAD.MOV R11, RZ, RZ, -R11 ;  /* 0x000000ffff0ba224 */ /* 0x000fe200078e0a0b */
[----:B------:R-:W-:Y:S01]  /*33c0*/  ISETP.GT.U32.AND P2, PT, R2, R139, PT ;  /* 0x0000008b0200720c */ /* 0x000fe20003f44070 */
[----:B------:R-:W-:Y:S02]  /*33d0*/  IMAD.MOV R7, RZ, RZ, -R3 ;  /* 0x000000ffff077224 */ /* 0x000fe400078e0a03 */
[----:B------:R-:W-:-:S04]  /*33e0*/  IMAD.HI.U32 R3, R6, R211, RZ ;  /* 0x000000d306037227 */ /* 0x000fc800078e00ff */
[--C-:B------:R-:W-:Y:S01]  /*33f0*/  @!P1 IMAD.IADD R137, R137, 0x1, -R2.reuse ;  /* 0x0000000189899824 */ /* 0x100fe200078e0a02 */
[----:B------:R-:W-:Y:S01]  /*3400*/  ISETP.GE.AND P1, PT, R14, RZ, PT ;  /* 0x000000ff0e00720c */ /* 0x000fe20003f26270 */
[----:B------:R-:W-:Y:S02]  /*3410*/  IMAD.MOV R3, RZ, RZ, -R3 ;  /* 0x000000ffff037224 */ /* 0x000fe400078e0a03 */
[--C-:B------:R-:W-:Y:S01]  /*3420*/  @!P5 IMAD.IADD R135, R135, 0x1, -R2.reuse ;  /* 0x000000018787d824 */ /* 0x100fe200078e0a02 */
[C---:B------:R-:W-:Y:S01]  /*3430*/  ISETP.GT.U32.AND P4, PT, R2.reuse, R137, PT ;  /* 0x000000890200720c */ /* 0x040fe20003f84070 */
[C---:B------:R-:W-:Y:S01]  /*3440*/  IMAD R211, R2.reuse, R3, R211 ;  /* 0x0000000302d37224 */ /* 0x040fe200078e02d3 */
[----:B------:R-:W-:Y:S01]  /*3450*/  ISETP.GT.U32.AND P5, PT, R2, R141, PT ;  /* 0x0000008d0200720c */ /* 0x000fe20003fa4070 */
[----:B------:R-:W-:Y:S02]  /*3460*/  @!P2 IMAD.IADD R139, R139, 0x1, -R2 ;  /* 0x000000018b8ba824 */ /* 0x000fe400078e0a02 */
[----:B------:R-:W-:Y:S01]  /*3470*/  VIADD R13, R0, 0x3e ;  /* 0x0000003e000d7836 */ /* 0x000fe20000000000 */
[C---:B------:R-:W-:Y:S01]  /*3480*/  ISETP.GT.U32.AND P2, PT, R2.reuse, R211, PT ;  /* 0x000000d30200720c */ /* 0x040fe20003f44070 */
[----:B------:R-:W-:-:S02]  /*3490*/  IMAD R145, R2, R7, R145 ;  /* 0x0000000702917224 */ /* 0x000fc400078e0291 */
[----:B------:R-:W-:Y:S01]  /*34a0*/  VIADD R14, R0, 0x3f ;  /* 0x0000003f000e7836 */ /* 0x000fe20000000000 */
[----:B------:R-:W-:Y:S01]  /*34b0*/  IABS R149, R13 ;  /* 0x0000000d00957213 */ /* 0x000fe20000000000 */
[----:B------:R-:W-:Y:S02]  /*34c0*/  @!P0 IMAD.MOV R135, RZ, RZ, -R135 ;  /* 0x000000ffff878224 */ /* 0x000fe400078e0a87 */
[--C-:B------:R-:W-:Y:S01]  /*34d0*/  @!P4 IMAD.IADD R137, R137, 0x1, -R2.reuse ;  /* 0x000000018989c824 */ /* 0x100fe200078e0a02 */
[----:B------:R-:W-:Y:S01]  /*34e0*/  ISETP.GT.U32.AND P4, PT, R2, R145, PT ;  /* 0x000000910200720c */ /* 0x000fe20003f84070 */
[----:B------:R-:W-:Y:S01]  /*34f0*/  @!P5 IMAD.IADD R141, R141, 0x1, -R2 ;  /* 0x000000018d8dd824 */ /* 0x000fe200078e0a02 */
[----:B------:R-:W-:Y:S01]  /*3500*/  IABS R209, R14 ;  /* 0x0000000e00d17213 */ /* 0x000fe20000000000 */
[----:B------:R-:W-:-:S03]  /*3510*/  IMAD.HI.U32 R3, R6, R149, RZ ;  /* 0x0000009506037227 */ /* 0x000fc600078e00ff */
[----:B------:R-:W-:Y:S01]  /*3520*/  ISETP.GT.U32.AND P5, PT, R2, R141, PT ;  /* 0x0000008d0200720c */ /* 0x000fe20003fa4070 */
[----:B------:R-:W-:Y:S02]  /*3530*/  @!P2 IMAD.IADD R211, R211, 0x1, -R2 ;  /* 0x00000001d3d3a824 */ /* 0x000fe400078e0a02 */
[----:B------:R-:W-:Y:S02]  /*3540*/  IMAD.MOV R7, RZ, RZ, -R3 ;  /* 0x000000ffff077224 */ /* 0x000fe400078e0a03 */
[----:B------:R-:W-:Y:S01]  /*3550*/  IMAD.HI.U32 R3, R6, R209, RZ ;  /* 0x000000d106037227 */ /* 0x000fe200078e00ff */
[----:B------:R-:W-:-:S03]  /*3560*/  ISETP.GT.U32.AND P0, PT, R2, R211, PT ;  /* 0x000000d30200720c */ /* 0x000fc60003f04070 */
[----:B------:R-:W-:Y:S01]  /*3570*/  @!P4 IMAD.IADD R145, R145, 0x1, -R2 ;  /* 0x000000019191c824 */ /* 0x000fe200078e0a02 */
[----:B------:R-:W-:Y:S01]  /*3580*/  ISETP.GE.AND P4, PT, R12, RZ, PT ;  /* 0x000000ff0c00720c */ /* 0x000fe20003f86270 */
[C---:B------:R-:W-:Y:S02]  /*3590*/  IMAD R149, R2.reuse, R7, R149 ;  /* 0x0000000702957224 */ /* 0x040fe400078e0295 */
[----:B------:R-:W-:Y:S01]  /*35a0*/  IMAD.MOV R7, RZ, RZ, -R3 ;  /* 0x000000ffff077224 */ /* 0x000fe200078e0a03 */
[C---:B------:R-:W-:Y:S01]  /*35b0*/  ISETP.GT.U32.AND P2, PT, R2.reuse, R145, PT ;  /* 0x000000910200720c */ /* 0x040fe20003f44070 */
[----:B------:R-:W-:Y:S01]  /*35c0*/  @!P6 IMAD.MOV R137, RZ, RZ, -R137 ;  /* 0x000000ffff89e224 */ /* 0x000fe200078e0a89 */
[----:B------:R-:W-:Y:S01]  /*35d0*/  ISETP.GT.U32.AND P6, PT, R2, R149, PT ;  /* 0x000000950200720c */ /* 0x000fe20003fc4070 */
[----:B------:R-:W-:Y:S02]  /*35e0*/  VIADD R15, R0, 0x40 ;  /* 0x00000040000f7836 */ /* 0x000fe40000000000 */
[----:B------:R-:W-:-:S02]  /*35f0*/  IMAD R209, R2, R7, R209 ;  /* 0x0000000702d17224 */ /* 0x000fc400078e02d1 */
[--C-:B------:R-:W-:Y:S01]  /*3600*/  @!P5 IMAD.IADD R141, R141, 0x1, -R2.reuse ;  /* 0x000000018d8dd824 */ /* 0x100fe200078e0a02 */
[----:B------:R-:W-:Y:S01]  /*3610*/  ISETP.GE.AND P5, PT, R9, RZ, PT ;  /* 0x000000ff0900720c */ /* 0x000fe20003fa6270 */
[--C-:B------:R-:W-:Y:S01]  /*3620*/  @!P0 IMAD.IADD R211, R211, 0x1, -R2.reuse ;  /* 0x00000001d3d38824 */ /* 0x100fe200078e0a02 */
[----:B------:R-:W-:Y:S01]  /*3630*/  IABS R153, R15 ;  /* 0x0000000f00997213 */ /* 0x000fe20000000000 */
[----:B------:R-:W-:Y:S01]  /*3640*/  VIADD R7, R0, 0x41 ;  /* 0x0000004100077836 */ /* 0x000fe20000000000 */
[----:B------:R-:W-:Y:S01]  /*3650*/  ISETP.GT.U32.AND P0, PT, R2, R209, PT ;  /* 0x000000d10200720c */ /* 0x000fe20003f04070 */
[----:B------:R-:W-:Y:S01]  /*3660*/  @!P2 IMAD.IADD R145, R145, 0x1, -R2 ;  /* 0x000000019191a824 */ /* 0x000fe200078e0a02 */
[----:B------:R-:W-:Y:S01]  /*3670*/  ISETP.GE.AND P2, PT, R15, RZ, PT ;  /* 0x000000ff0f00720c */ /* 0x000fe20003f46270 */
[----:B------:R-:W-:Y:S01]  /*3680*/  IMAD.HI.U32 R3, R6, R153, RZ ;  /* 0x0000009906037227 */ /* 0x000fe200078e00ff */
[----:B------:R-:W-:-:S03]  /*3690*/  IABS R207, R7 ;  /* 0x0000000700cf7213 */ /* 0x000fc60000000000 */
[--C-:B------:R-:W-:Y:S02]  /*36a0*/  @!P6 IMAD.IADD R149, R149, 0x1, -R2.reuse ;  /* 0x000000019595e824 */ /* 0x100fe400078e0a02 */
[----:B------:R-:W-:Y:S02]  /*36b0*/  IMAD.MOV R3, RZ, RZ, -R3 ;  /* 0x000000ffff037224 */ /* 0x000fe400078e0a03 */
[----:B------:R-:W-:Y:S01]  /*36c0*/  @!P5 IMAD.MOV R145, RZ, RZ, -R145 ;  /* 0x000000ffff91d224 */ /* 0x000fe200078e0a91 */
[C---:B------:R-:W-:Y:S01]  /*36d0*/  ISETP.GT.U32.AND P6, PT, R2.reuse, R149, PT ;  /* 0x000000950200720c */ /* 0x040fe20003fc4070 */
[----:B------:R-:W-:Y:S01]  /*36e0*/  IMAD R153, R2, R3, R153 ;  /* 0x0000000302997224 */ /* 0x000fe200078e0299 */
[----:B------:R-:W-:Y:S01]  /*36f0*/  ISETP.GE.AND P5, PT, R7, RZ, PT ;  /* 0x000000ff0700720c */ /* 0x000fe20003fa6270 */
[----:B------:R-:W-:Y:S02]  /*3700*/  VIADD R7, R0, 0x42 ;  /* 0x0000004200077836 */ /* 0x000fe40000000000 */
[----:B------:R-:W-:-:S02]  /*3710*/  @!P0 IMAD.IADD R209, R209, 0x1, -R2 ;  /* 0x00000001d1d18824 */ /* 0x000fc400078e0a02 */
[----:B------:R-:W-:Y:S01]  /*3720*/  IMAD.HI.U32 R3, R6, R207, RZ ;  /* 0x000000cf06037227 */ /* 0x000fe200078e00ff */
[----:B------:R-:W-:Y:S02]  /*3730*/  IABS R157, R7 ;  /* 0x00000007009d7213 */ /* 0x000fe40000000000 */
[----:B------:R-:W-:Y:S01]  /*3740*/  ISETP.GT.U32.AND P0, PT, R2, R209, PT ;  /* 0x000000d10200720c */ /* 0x000fe20003f04070 */
[----:B------:R-:W-:Y:S02]  /*3750*/  IMAD.MOV R3, RZ, RZ, -R3 ;  /* 0x000000ffff037224 */ /* 0x000fe400078e0a03 */
[----:B------:R-:W-:Y:S01]  /*3760*/  @!P1 IMAD.MOV R141, RZ, RZ, -R141 ;  /* 0x000000ffff8d9224 */ /* 0x000fe200078e0a8d */
[----:B------:R-:W-:Y:S01]  /*3770*/  ISETP.GE.AND P1, PT, R14, RZ, PT ;  /* 0x000000ff0e00720c */ /* 0x000fe20003f26270 */
[----:B------:R-:W-:Y:S02]  /*3780*/  IMAD R207, R2, R3, R207 ;  /* 0x0000000302cf7224 */ /* 0x000fe400078e02cf */
[----:B------:R-:W-:-:S04]  /*3790*/  IMAD.HI.U32 R3, R6, R157, RZ ;  /* 0x0000009d06037227 */ /* 0x000fc800078e00ff */
[--C-:B------:R-:W-:Y:S01]  /*37a0*/  @!P6 IMAD.IADD R149, R149, 0x1, -R2.reuse ;  /* 0x000000019595e824 */ /* 0x100fe200078e0a02 */
[----:B------:R-:W-:Y:S01]  /*37b0*/  ISETP.GE.AND P6, PT, R7, RZ, PT ;  /* 0x000000ff0700720c */ /* 0x000fe20003fc6270 */
        /* <DEDUP_REMOVED lines=9> */
[----:B------:R-:W-:Y:S01]  /*3850*/  VIADD R12, R0, 0x44 ;  /* 0x00000044000c7836 */ /* 0x000fe20000000000 */
[----:B------:R-:W-:Y:S01]  /*3860*/  ISETP.GE.AND P0, PT, R9, RZ, PT ;  /* 0x000000ff0900720c */ /* 0x000fe20003f06270 */
[----:B------:R-:W-:-:S03]  /*3870*/  IMAD.HI.U32 R3, R6, R205, RZ ;  /* 0x000000cd06037227 */ /* 0x000fc600078e00ff */
[----:B------:R-:W-:Y:S01]  /*3880*/  IABS R161, R12 ;  /* 0x0000000c00a17213 */ /* 0x000fe20000000000 */
[----:B------:R-:W-:Y:S02]  /*3890*/  VIADD R9, R0, 0x45 ;  /* 0x0000004500097836 */ /* 0x000fe40000000000 */
[----:B------:R-:W-:Y:S02]  /*38a0*/  IMAD.MOV R3, RZ, RZ, -R3 ;  /* 0x000000ffff037224 */ /* 0x000fe400078e0a03 */
[----:B------:R-:W-:Y:S01]  /*38b0*/  @!P3 IMAD.MOV R139, RZ, RZ, -R139 ;  /* 0x000000ffff8bb224 */ /* 0x000fe200078e0a8b */
[----:B------:R-:W-:Y:S01]  /*38c0*/  ISETP.GE.AND P3, PT, R13, RZ, PT ;  /* 0x000000ff0d00720c */ /* 0x000fe20003f66270 */
[--C-:B------:R-:W-:Y:S01]  /*38d0*/  @!P4 IMAD.IADD R153, R153, 0x1, -R2.reuse ;  /* 0x000000019999c824 */ /* 0x100fe200078e0a02 */
[----:B------:R-:W-:Y:S01]  /*38e0*/  IABS R203, R9 ;  /* 0x0000000900cb7213 */ /* 0x000fe20000000000 */
[C---:B------:R-:W-:Y:S02]  /*38f0*/  IMAD R205, R2.reuse, R3, R205 ;  /* 0x0000000302cd7224 */ /* 0x040fe400078e02cd */
[----:B------:R-:W-:Y:S01]  /*3900*/  @!P1 IMAD.IADD R157, R157, 0x1, -R2 ;  /* 0x000000019d9d9824 */ /* 0x000fe200078e0a02 */
[----:B------:R-:W-:Y:S01]  /*3910*/  ISETP.GT.U32.AND P4, PT, R2, R153, PT ;  /* 0x000000990200720c */ /* 0x000fe20003f84070 */
[----:B------:R-:W-:-:S03]  /*3920*/  IMAD.HI.U32 R3, R6, R161, RZ ;  /* 0x000000a106037227 */ /* 0x000fc600078e00ff */
[----:B------:R-:W-:Y:S01]  /*3930*/  ISETP.GT.U32.AND P1, PT, R2, R157, PT ;  /* 0x0000009d0200720c */ /* 0x000fe20003f24070 */
[----:B------:R-:W-:Y:S02]  /*3940*/  IMAD.MOV R7, RZ, RZ, -R3 ;  /* 0x000000ffff077224 */ /* 0x000fe400078e0a03 */
[----:B------:R-:W-:-:S04]  /*3950*/  IMAD.HI.U32 R3, R6, R203, RZ ;  /* 0x000000cb06037227 */ /* 0x000fc800078e00ff */
        /* <DEDUP_REMOVED lines=8> */
[----:B------:R-:W-:-:S02]  /*39e0*/  VIADD R12, R0, 0x46 ;  /* 0x00000046000c7836 */ /* 0x000fc40000000000 */
[----:B------:R-:W-:Y:S01]  /*39f0*/  @!P2 IMAD.MOV R153, RZ, RZ, -R153 ;  /* 0x000000ffff99a224 */ /* 0x000fe200078e0a99 */
[----:B------:R-:W-:Y:S01]  /*3a00*/  ISETP.GT.U32.AND P2, PT, R2, R205, PT ;  /* 0x000000cd0200720c */ /* 0x000fe20003f44070 */
[C---:B------:R-:W-:Y:S01]  /*3a10*/  VIADD R13, R0.reuse, 0x47 ;  /* 0x00000047000d7836 */ /* 0x040fe20000000000 */
[----:B------:R-:W-:Y:S01]  /*3a20*/  IABS R43, R12 ;  /* 0x0000000c002b7213 */ /* 0x000fe20000000000 */
[--C-:B------:R-:W-:Y:S02]  /*3a30*/  @!P3 IMAD.IADD R207, R207, 0x1, -R2.reuse ;  /* 0x00000001cfcfb824 */ /* 0x100fe400078e0a02 */
[----:B------:R-:W-:Y:S01]  /*3a40*/  VIADD R14, R0, 0x48 ;  /* 0x00000048000e7836 */ /* 0x000fe20000000000 */
[----:B------:R-:W-:Y:S01]  /*3a50*/  IABS R47, R13 ;  /* 0x0000000d002f7213 */ /* 0x000fe20000000000 */
[----:B------:R-:W-:Y:S01]  /*3a60*/  IMAD.HI.U32 R3, R6, R43, RZ ;  /* 0x0000002b06037227 */ /* 0x000fe200078e00ff */
[----:B------:R-:W-:Y:S02]  /*3a70*/  ISETP.GT.U32.AND P3, PT, R2, R207, PT ;  /* 0x000000cf0200720c */ /* 0x000fe40003f64070 */
[----:B------:R-:W-:Y:S01]  /*3a80*/  IABS R51, R14 ;  /* 0x0000000e00337213 */ /* 0x000fe20000000000 */
[----:B------:R-:W-:-:S02]  /*3a90*/  @!P1 IMAD.IADD R203, R203, 0x1, -R2 ;  /* 0x00000001cbcb9824 */ /* 0x000fc400078e0a02 */
[----:B------:R-:W-:Y:S02]  /*3aa0*/  IMAD.MOV R3, RZ, RZ, -R3 ;  /* 0x000000ffff037224 */ /* 0x000fe400078e0a03 */
[----:B------:R-:W-:Y:S01]  /*3ab0*/  @!P2 IMAD.IADD R205, R205, 0x1, -R2 ;  /* 0x00000001cdcda824 */ /* 0x000fe200078e0a02 */
[C---:B------:R-:W-:Y:S01]  /*3ac0*/  ISETP.GT.U32.AND P1, PT, R2.reuse, R203, PT ;  /* 0x000000cb0200720c */ /* 0x040fe20003f24070 */
[----:B------:R-:W-:Y:S02]  /*3ad0*/  IMAD R43, R2, R3, R43 ;  /* 0x00000003022b7224 */ /* 0x000fe400078e022b */
[----:B------:R-:W-:Y:S01]  /*3ae0*/  IMAD.HI.U32 R3, R6, R47, RZ ;  /* 0x0000002f06037227 */ /* 0x000fe200078e00ff */
[----:B------:R-:W-:-:S03]  /*3af0*/  ISETP.GT.U32.AND P2, PT, R2, R205, PT ;  /* 0x000000cd0200720c */ /* 0x000fc60003f44070 */
[C---:B------:R-:W-:Y:S02]  /*3b00*/  IMAD R161, R2.reuse, R7, R161 ;  /* 0x0000000702a17224 */ /* 0x040fe400078e02a1 */
[----:B------:R-:W-:Y:S02]  /*3b10*/  IMAD.MOV R3, RZ, RZ, -R3 ;  /* 0x000000ffff037224 */ /* 0x000fe400078e0a03 */
[----:B------:R-:W-:Y:S01]  /*3b20*/  @!P3 IMAD.IADD R207, R207, 0x1, -R2 ;  /* 0x00000001cfcfb824 */ /* 0x000fe200078e0a02 */
[C---:B------:R-:W-:Y:S01]  /*3b30*/  ISETP.GT.U32.AND P3, PT, R2.reuse, R161, PT ;  /* 0x000000a10200720c */ /* 0x040fe20003f64070 */
[----:B------:R-:W-:Y:S02]  /*3b40*/  IMAD R47, R2, R3, R47 ;  /* 0x00000003022f7224 */ /* 0x000fe400078e022f */
[----:B------:R-:W-:-:S04]  /*3b50*/  IMAD.HI.U32 R7, R6, R51, RZ ;  /* 0x0000003306077227 */ /* 0x000fc800078e00ff */
[--C-:B------:R-:W-:Y:S01]  /*3b60*/  @!P1 IMAD.IADD R203, R203, 0x1, -R2.reuse ;  /* 0x00000001cbcb9824 */ /* 0x100fe200078e0a02 */
[C---:B------:R-:W-:Y:S01]  /*3b70*/  ISETP.GT.U32.AND P1, PT, R2.reuse, R47, PT ;  /* 0x0000002f0200720c */ /* 0x040fe20003f24070 */
[----:B------:R-:W-:Y:S02]  /*3b80*/  IMAD.MOV R7, RZ, RZ, -R7 ;  /* 0x000000ffff077224 */ /* 0x000fe400078e0a07 */
[--C-:B------:R-:W-:Y:S01]  /*3b90*/  @!P2 IMAD.IADD R205, R205, 0x1, -R2.reuse ;  /* 0x00000001cdcda824 */ /* 0x100fe200078e0a02 */
[C---:B------:R-:W-:Y:S01]  /*3ba0*/  ISETP.GT.U32.AND P2, PT, R2.reuse, R43, PT ;  /* 0x0000002b0200720c */ /* 0x040fe20003f44070 */
[----:B------:R-:W-:Y:S02]  /*3bb0*/  IMAD R51, R2, R7, R51 ;  /* 0x0000000702337224 */ /* 0x000fe400078e0233 */
[----:B------:R-:W-:Y:S01]  /*3bc0*/  @!P3 IMAD.IADD R161, R161, 0x1, -R2 ;  /* 0x00000001a1a1b824 */ /* 0x000fe200078e0a02 */
[----:B------:R-:W-:Y:S01]  /*3bd0*/  ISETP.GE.AND P3, PT, R9, RZ, PT ;  /* 0x000000ff0900720c */ /* 0x000fe20003f66270 */
[----:B------:R-:W-:-:S02]  /*3be0*/  VIADD R9, R0, 0x49 ;  /* 0x0000004900097836 */ /* 0x000fc40000000000 */
[----:B------:R-:W-:Y:S01]  /*3bf0*/  @!P0 IMAD.MOV R205, RZ, RZ, -R205 ;  /* 0x000000ffffcd8224 */ /* 0x000fe200078e0acd */
[----:B------:R-:W-:Y:S01]  /*3c00*/  ISETP.GT.U32.AND P0, PT, R2, R51, PT ;  /* 0x000000330200720c */ /* 0x000fe20003f04070 */
[----:B------:R-:W-:Y:S01]  /*3c10*/  @!P1 IMAD.IADD R47, R47, 0x1, -R2 ;  /* 0x000000012f2f9824 */ /* 0x000fe200078e0a02 */
[----:B------:R-:W-:Y:S01]  /*3c20*/  IABS R55, R9 ;  /* 0x0000000900377213 */ /* 0x000fe20000000000 */
[----:B------:R-:W-:Y:S01]  /*3c30*/  @!P6 IMAD.MOV R157, RZ, RZ, -R157 ;  /* 0x000000ffff9de224 */ /* 0x000fe200078e0a9d */
[----:B------:R-:W-:Y:S01]  /*3c40*/  ISETP.GE.AND P6, PT, R12, RZ, PT ;  /* 0x000000ff0c00720c */ /* 0x000fe20003fc6270 */
[----:B------:R-:W-:Y:S01]  /*3c50*/  VIADD R12, R0, 0x4a ;  /* 0x0000004a000c7836 */ /* 0x000fe20000000000 */
[----:B------:R-:W-:Y:S01]  /*3c60*/  ISETP.GT.U32.AND P1, PT, R2, R47, PT ;  /* 0x0000002f0200720c */ /* 0x000fe20003f24070 */
[----:B------:R-:W-:-:S03]  /*3c70*/  IMAD.HI.U32 R3, R6, R55, RZ ;  /* 0x0000003706037227 */ /* 0x000fc600078e00ff */
[----:B------:R-:W-:Y:S01]  /*3c80*/  IABS R59, R12 ;  /* 0x0000000c003b7213 */ /* 0x000fe20000000000 */
[----:B------:R-:W-:Y:S01]  /*3c90*/  @!P3 IMAD.MOV R203, RZ, RZ, -R203 ;  /* 0x000000ffffcbb224 */ /* 0x000fe200078e0acb */
[----:B------:R-:W-:Y:S01]  /*3ca0*/  ISETP.GE.AND P3, PT, R9, RZ, PT ;  /* 0x000000ff0900720c */ /* 0x000fe20003f66270 */
[--C-:B------:R-:W-:Y:S02]  /*3cb0*/  @!P2 IMAD.IADD R43, R43, 0x1, -R2.reuse ;  /* 0x000000012b2ba824 */ /* 0x100fe400078e0a02 */
[----:B------:R-:W-:Y:S02]  /*3cc0*/  VIADD R9, R0, 0x4b ;  /* 0x0000004b00097836 */ /* 0x000fe40000000000 */
[----:B------:R-:W-:Y:S01]  /*3cd0*/  IMAD.MOV R3, RZ, RZ, -R3 ;  /* 0x000000ffff037224 */ /* 0x000fe200078e0a03 */
[C---:B------:R-:W-:Y:S01]  /*3ce0*/  ISETP.GT.U32.AND P2, PT, R2.reuse, R43, PT ;  /* 0x0000002b0200720c */ /* 0x040fe20003f44070 */
[----:B------:R-:W-:Y:S01]  /*3cf0*/  @!P0 IMAD.IADD R51, R51, 0x1, -R2 ;  /* 0x0000000133338824 */ /* 0x000fe200078e0a02 */
[----:B------:R-:W-:Y:S01]  /*3d00*/  IABS R63, R9 ;  /* 0x00000009003f7213 */ /* 0x000fe20000000000 */
[----:B------:R-:W-:-:S02]  /*3d10*/  IMAD R55, R2, R3, R55 ;  /* 0x0000000302377224 */ /* 0x000fc400078e0237 */
[----:B------:R-:W-:Y:S01]  /*3d20*/  IMAD.HI.U32 R7, R6, R59, RZ ;  /* 0x0000003b06077227 */ /* 0x000fe200078e00ff */
[----:B------:R-:W-:-:S03]  /*3d30*/  ISETP.GT.U32.AND P0, PT, R2, R51, PT ;  /* 0x000000330200720c */ /* 0x000fc60003f04070 */
[----:B------:R-:W-:Y:S01]  /*3d40*/  @!P5 IMAD.MOV R207, RZ, RZ, -R207 ;  /* 0x000000ffffcfd224 */ /* 0x000fe200078e0acf */
[C---:B------:R-:W-:Y:S01]  /*3d50*/  ISETP.GT.U32.AND P5, PT, R2.reuse, R161, PT ;  /* 0x000000a10200720c */ /* 0x040fe20003fa4070 */
[----:B------:R-:W-:Y:S01]  /*3d60*/  @!P1 IMAD.IADD R47, R47, 0x1, -R2 ;  /* 0x000000012f2f9824 */ /* 0x000fe200078e0a02 */
[----:B------:R-:W-:Y:S01]  /*3d70*/  ISETP.GT.U32.AND P1, PT, R2, R55, PT ;  /* 0x000000370200720c */ /* 0x000fe20003f24070 */
[----:B------:R-:W-:Y:S02]  /*3d80*/  IMAD.MOV R7, RZ, RZ, -R7 ;  /* 0x000000ffff077224 */ /* 0x000fe400078e0a07 */
[----:B------:R-:W-:-:S04]  /*3d90*/  IMAD.HI.U32 R3, R6, R63, RZ ;  /* 0x0000003f06037227 */ /* 0x000fc800078e00ff */
[----:B------:R-:W-:Y:S02]  /*3da0*/  IMAD R59, R2, R7, R59 ;  /* 0x00000007023b7224 */ /* 0x000fe400078e023b */
[----:B------:R-:W-:Y:S02]  /*3db0*/  IMAD.MOV R3, RZ, RZ, -R3 ;  /* 0x000000ffff037224 */ /* 0x000fe400078e0a03 */
[--C-:B------:R-:W-:Y:S01]  /*3dc0*/  @!P2 IMAD.IADD R43, R43, 0x1, -R2.reuse ;  /* 0x000000012b2ba824 */ /* 0x100fe200078e0a02 */
[----:B------:R-:W-:Y:S01]  /*3dd0*/  ISETP.GE.AND P2, PT, R12, RZ, PT ;  /* 0x000000ff0c00720c */ /* 0x000fe20003f46270 */
[----:B------:R-:W-:Y:S01]  /*3de0*/  @!P0 IMAD.IADD R51, R51, 0x1, -R2 ;  /* 0x0000000133338824 */ /* 0x000fe200078e0a02 */
[C---:B------:R-:W-:Y:S01]  /*3df0*/  ISETP.GT.U32.AND P0, PT, R2.reuse, R59, PT ;  /* 0x0000003b0200720c */ /* 0x040fe20003f04070 */
[----:B------:R-:W-:Y:S02]  /*3e00*/  IMAD R63, R2, R3, R63 ;  /* 0x00000003023f7224 */ /* 0x000fe400078e023f */
[----:B------:R-:W-:-:S02]  /*3e10*/  VIADD R12, R0, 0x4c ;  /* 0x0000004c000c7836 */ /* 0x000fc40000000000 */
[--C-:B------:R-:W-:Y:S01]  /*3e20*/  @!P5 IMAD.IADD R161, R161, 0x1, -R2.reuse ;  /* 0x00000001a1a1d824 */ /* 0x100fe200078e0a02 */
[----:B------:R-:W-:Y:S01]  /*3e30*/  ISETP.GE.AND P5, PT, R13, RZ, PT ;  /* 0x000000ff0d00720c */ /* 0x000fe20003fa6270 */
[----:B------:R-:W-:Y:S01]  /*3e40*/  @!P1 IMAD.IADD R55, R55, 0x1, -R2 ;  /* 0x0000000137379824 */ /* 0x000fe200078e0a02 */
[----:B------:R-:W-:Y:S01]  /*3e50*/  ISETP.GT.U32.AND P1, PT, R2, R63, PT ;  /* 0x0000003f0200720c */ /* 0x000fe20003f24070 */
[----:B------:R-:W-:Y:S01]  /*3e60*/  @!P4 IMAD.MOV R161, RZ, RZ, -R161 ;  /* 0x000000ffffa1c224 */ /* 0x000fe200078e0aa1 */
[----:B------:R-:W-:Y:S01]  /*3e70*/  IABS R67, R12 ;  /* 0x0000000c00437213 */ /* 0x000fe20000000000 */
[----:B------:R-:W-:Y:S01]  /*3e80*/  VIADD R13, R0, 0x4d ;  /* 0x0000004d000d7836 */ /* 0x000fe20000000000 */
[----:B------:R-:W-:Y:S01]  /*3e90*/  ISETP.GE.AND P4, PT, R14, RZ, PT ;  /* 0x000000ff0e00720c */ /* 0x000fe20003f86270 */
[----:B------:R-:W-:Y:S02]  /*3ea0*/  VIADD R14, R0, 0x4e ;  /* 0x0000004e000e7836 */ /* 0x000fe40000000000 */
[----:B------:R-:W-:Y:S01]  /*3eb0*/  IMAD.HI.U32 R3, R6, R67, RZ ;  /* 0x0000004306037227 */ /* 0x000fe200078e00ff */
[----:B------:R-:W-:-:S02]  /*3ec0*/  IABS R71, R13 ;  /* 0x0000000d00477213 */ /* 0x000fc40000000000 */
[----:B------:R-:W-:Y:S01]  /*3ed0*/  IABS R75, R14 ;  /* 0x0000000e004b7213 */ /* 0x000fe20000000000 */
[--C-:B------:R-:W-:Y:S01]  /*3ee0*/  @!P0 IMAD.IADD R59, R59, 0x1, -R2.reuse ;  /* 0x000000013b3b8824 */ /* 0x100fe200078e0a02 */
[C---:B------:R-:W-:Y:S01]  /*3ef0*/  ISETP.GT.U32.AND P0, PT, R2.reuse, R55, PT ;  /* 0x000000370200720c */ /* 0x040fe20003f04070 */
[----:B------:R-:W-:Y:S02]  /*3f00*/  IMAD.MOV R3, RZ, RZ, -R3 ;  /* 0x000000ffff037224 */ /* 0x000fe400078e0a03 */
[----:B------:R-:W-:Y:S01]  /*3f10*/  @!P1 IMAD.IADD R63, R63, 0x1, -R2 ;  /* 0x000000013f3f9824 */ /* 0x000fe200078e0a02 */
[C---:B------:R-:W-:Y:S01]  /*3f20*/  ISETP.GT.U32.AND P1, PT, R2.reuse, R59, PT ;  /* 0x0000003b0200720c */ /* 0x040fe20003f24070 */
[----:B------:R-:W-:Y:S02]  /*3f30*/  IMAD R67, R2, R3, R67 ;  /* 0x0000000302437224 */ /* 0x000fe400078e0243 */
[----:B------:R-:W-:-:S04]  /*3f40*/  IMAD.HI.U32 R3, R6, R75, RZ ;  /* 0x0000004b06037227 */ /* 0x000fc800078e00ff */
[----:B------:R-:W-:Y:S02]  /*3f50*/  IMAD.MOV R3, RZ, RZ, -R3 ;  /* 0x000000ffff037224 */ /* 0x000fe400078e0a03 */
[----:B------:R-:W-:-:S04]  /*3f60*/  IMAD.HI.U32 R7, R6, R71, RZ ;  /* 0x0000004706077227 */ /* 0x000fc800078e00ff */
[C---:B------:R-:W-:Y:S02]  /*3f70*/  IMAD R75, R2.reuse, R3, R75 ;  /* 0x00000003024b7224 */ /* 0x040fe400078e024b */
[----:B------:R-:W-:Y:S02]  /*3f80*/  IMAD.MOV R7, RZ, RZ, -R7 ;  /* 0x000000ffff077224 */ /* 0x000fe400078e0a07 */
[----:B------:R-:W-:Y:S01]  /*3f90*/  @!P1 IMAD.IADD R59, R59, 0x1, -R2 ;  /* 0x000000013b3b9824 */ /* 0x000fe200078e0a02 */
[----:B------:R-:W-:Y:S01]  /*3fa0*/  ISETP.GT.U32.AND P1, PT, R2, R75, PT ;  /* 0x0000004b0200720c */ /* 0x000fe20003f24070 */
[----:B------:R-:W-:Y:S02]  /*3fb0*/  VIADD R15, R0, 0x4f ;  /* 0x0000004f000f7836 */ /* 0x000fe40000000000 */
[C---:B------:R-:W-:Y:S02]  /*3fc0*/  IMAD R71, R2.reuse, R7, R71 ;  /* 0x0000000702477224 */ /* 0x040fe400078e0247 */
[----:B------:R-:W-:Y:S01]  /*3fd0*/  @!P4 IMAD.MOV R51, RZ, RZ, -R51 ;  /* 0x000000ffff33c224 */ /* 0x000fe200078e0a33 */
[----:B------:R-:W-:Y:S01]  /*3fe0*/  IABS R79, R15 ;  /* 0x0000000f004f7213 */ /* 0x000fe20000000000 */
[----:B------:R-:W-:Y:S01]  /*3ff0*/  @!P6 IMAD.MOV R43, RZ, RZ, -R43 ;  /* 0x000000ffff2be224 */ /* 0x000fe200078e0a2b */
[----:B------:R-:W-:Y:S01]  /*4000*/  ISETP.GT.U32.AND P4, PT, R2, R71, PT ;  /* 0x000000470200720c */ /* 0x000fe20003f84070 */
        /* <DEDUP_REMOVED lines=8> */
[----:B------:R-:W-:Y:S02]  /*4090*/  @!P1 IMAD.IADD R75, R75, 0x1, -R2 ;  /* 0x000000014b4b9824 */ /* 0x000fe400078e0a02 */
[----:B------:R-:W-:Y:S02]  /*40a0*/  IMAD.MOV R3, RZ, RZ, -R3 ;  /* 0x000000ffff037224 */ /* 0x000fe400078e0a03 */
[----:B------:R-:W-:Y:S01]  /*40b0*/  @!P2 IMAD.MOV R59, RZ, RZ, -R59 ;  /* 0x000000ffff3ba224 */ /* 0x000fe200078e0a3b */
[----:B------:R-:W-:Y:S01]  /*40c0*/  ISETP.GT.U32.AND P2, PT, R2, R75, PT ;  /* 0x0000004b0200720c */ /* 0x000fe20003f44070 */
[----:B------:R-:W-:Y:S01]  /*40d0*/  @!P3 IMAD.MOV R55, RZ, RZ, -R55 ;  /* 0x000000ffff37b224 */ /* 0x000fe200078e0a37 */
[----:B------:R-:W-:Y:S01]  /*40e0*/  ISETP.GE.AND P3, PT, R12, RZ, PT ;  /* 0x000000ff0c00720c */ /* 0x000fe20003f66270 */
[----:B------:R-:W-:-:S02]  /*40f0*/  IMAD R79, R2, R3, R79 ;  /* 0x00000003024f7224 */ /* 0x000fc400078e024f */
[----:B------:R-:W-:-:S04]  /*4100*/  IMAD.HI.U32 R3, R6, R83, RZ ;  /* 0x0000005306037227 */ /* 0x000fc800078e00ff */
[----:B------:R-:W-:Y:S02]  /*4110*/  VIADD R12, R0, 0x51 ;  /* 0x00000051000c7836 */ /* 0x000fe40000000000 */
[--C-:B------:R-:W-:Y:S02]  /*4120*/  @!P4 IMAD.IADD R71, R71, 0x1, -R2.reuse ;  /* 0x000000014747c824 */ /* 0x100fe400078e0a02 */
[----:B------:R-:W-:Y:S01]  /*4130*/  IMAD.MOV R7, RZ, RZ, -R3 ;  /* 0x000000ffff077224 */ /* 0x000fe200078e0a03 */
[----:B------:R-:W-:Y:S01]  /*4140*/  IABS R87, R12 ;  /* 0x0000000c00577213 */ /* 0x000fe20000000000 */
[--C-:B------:R-:W-:Y:S01]  /*4150*/  @!P5 IMAD.IADD R63, R63, 0x1, -R2.reuse ;  /* 0x000000013f3fd824 */ /* 0x100fe200078e0a02 */
[C---:B------:R-:W-:Y:S01]  /*4160*/  ISETP.GT.U32.AND P1, PT, R2.reuse, R71, PT ;  /* 0x000000470200720c */ /* 0x040fe20003f24070 */
[----:B------:R-:W-:Y:S01]  /*4170*/  @!P0 IMAD.IADD R67, R67, 0x1, -R2 ;  /* 0x0000000143438824 */ /* 0x000fe200078e0a02 */
[----:B------:R-:W-:Y:S01]  /*4180*/  ISETP.GE.AND P5, PT, R13, RZ, PT ;  /* 0x000000ff0d00720c */ /* 0x000fe20003fa6270 */
[----:B------:R-:W-:Y:S01]  /*4190*/  IMAD R83, R2, R7, R83 ;  /* 0x0000000702537224 */ /* 0x000fe200078e0253 */
[----:B------:R-:W-:Y:S01]  /*41a0*/  ISETP.GE.AND P0, PT, R14, RZ, PT ;  /* 0x000000ff0e00720c */ /* 0x000fe20003f06270 */
[----:B------:R-:W-:Y:S01]  /*41b0*/  @!P6 IMAD.MOV R63, RZ, RZ, -R63 ;  /* 0x000000ffff3fe224 */ /* 0x000fe200078e0a3f */
[----:B------:R-:W-:Y:S01]  /*41c0*/  ISETP.GT.U32.AND P4, PT, R2, R67, PT ;  /* 0x000000430200720c */ /* 0x000fe20003f84070 */
[----:B------:R-:W-:Y:S01]  /*41d0*/  IMAD.HI.U32 R3, R6, R87, RZ ;  /* 0x0000005706037227 */ /* 0x000fe200078e00ff */
[----:B------:R-:W-:-:S03]  /*41e0*/  ISETP.GT.U32.AND P6, PT, R2, R79, PT ;  /* 0x0000004f0200720c */ /* 0x000fc60003fc4070 */
[--C-:B------:R-:W-:Y:S01]  /*41f0*/  @!P2 IMAD.IADD R75, R75, 0x1, -R2.reuse ;  /* 0x000000014b4ba824 */ /* 0x100fe200078e0a02 */
[C---:B------:R-:W-:Y:S01]  /*4200*/  ISETP.GT.U32.AND P2, PT, R2.reuse, R83, PT ;  /* 0x000000530200720c */ /* 0x040fe20003f44070 */
[----:B------:R-:W-:Y:S02]  /*4210*/  IMAD.MOV R3, RZ, RZ, -R3 ;  /* 0x000000ffff037224 */ /* 0x000fe400078e0a03 */
[--C-:B------:R-:W-:Y:S01]  /*4220*/  @!P1 IMAD.IADD R71, R71, 0x1, -R2.reuse ;  /* 0x0000000147479824 */ /* 0x100fe200078e0a02 */
[----:B------:R-:W-:Y:S01]  /*4230*/  ISETP.GE.AND P1, PT, R9, RZ, PT ;  /* 0x000000ff0900720c */ /* 0x000fe20003f26270 */
[----:B------:R-:W-:Y:S02]  /*4240*/  IMAD R87, R2, R3, R87 ;  /* 0x0000000302577224 */ /* 0x000fe400078e0257 */
[----:B------:R-:W-:Y:S02]  /*4250*/  VIADD R13, R0, 0x52 ;  /* 0x00000052000d7836 */ /* 0x000fe40000000000 */
[----:B------:R-:W-:Y:S01]  /*4260*/  @!P5 IMAD.MOV R71, RZ, RZ, -R71 ;  /* 0x000000ffff47d224 */ /* 0x000fe200078e0a47 */
[----:B------:R-:W-:Y:S01]  /*4270*/  ISETP.GT.U32.AND P5, PT, R2, R87, PT ;  /* 0x000000570200720c */ /* 0x000fe20003fa4070 */
[--C-:B------:R-:W-:Y:S01]  /*4280*/  @!P4 IMAD.IADD R67, R67, 0x1, -R2.reuse ;  /* 0x000000014343c824 */ /* 0x100fe200078e0a02 */
[----:B------:R-:W-:Y:S01]  /*4290*/  IABS R91, R13 ;  /* 0x0000000d005b7213 */ /* 0x000fe20000000000 */
[--C-:B------:R-:W-:Y:S01]  /*42a0*/  @!P6 IMAD.IADD R79, R79, 0x1, -R2.reuse ;  /* 0x000000014f4fe824 */ /* 0x100fe200078e0a02 */
[----:B------:R-:W-:Y:S01]  /*42b0*/  ISETP.GE.AND P6, PT, R12, RZ, PT ;  /* 0x000000ff0c00720c */ /* 0x000fe20003fc6270 */
[----:B------:R-:W-:Y:S01]  /*42c0*/  @!P2 IMAD.IADD R83, R83, 0x1, -R2 ;  /* 0x000000015353a824 */ /* 0x000fe200078e0a02 */
[----:B------:R-:W-:Y:S01]  /*42d0*/  ISETP.GE.AND P4, PT, R15, RZ, PT ;  /* 0x000000ff0f00720c */ /* 0x000fe20003f86270 */
[----:B------:R-:W-:Y:S01]  /*42e0*/  @!P3 IMAD.MOV R67, RZ, RZ, -R67 ;  /* 0x000000ffff43b224 */ /* 0x000fe200078e0a43 */
[----:B------:R-:W-:Y:S01]  /*42f0*/  ISETP.GT.U32.AND P3, PT, R2, R79, PT ;  /* 0x0000004f0200720c */ /* 0x000fe20003f64070 */
[----:B------:R-:W-:Y:S01]  /*4300*/  IMAD.HI.U32 R3, R6, R91, RZ ;  /* 0x0000005b06037227 */ /* 0x000fe200078e00ff */
[----:B------:R-:W-:-:S03]  /*4310*/  ISETP.GT.U32.AND P2, PT, R2, R83, PT ;  /* 0x000000530200720c */ /* 0x000fc60003f44070 */
[C---:B------:R-:W-:Y:S02]  /*4320*/  VIADD R9, R0.reuse, 0x53 ;  /* 0x0000005300097836 */ /* 0x040fe40000000000 */
[C---:B------:R-:W-:Y:S02]  /*4330*/  VIADD R12, R0.reuse, 0x54 ;  /* 0x00000054000c7836 */ /* 0x040fe40000000000 */
[----:B------:R-:W-:Y:S01]  /*4340*/  IMAD.MOV R3, RZ, RZ, -R3 ;  /* 0x000000ffff037224 */ /* 0x000fe200078e0a03 */
[----:B------:R-:W-:Y:S01]  /*4350*/  IABS R95, R9 ;  /* 0x00000009005f7213 */ /* 0x000fe20000000000 */
[----:B------:R-:W-:Y:S01]  /*4360*/  VIADD R14, R0, 0x55 ;  /* 0x00000055000e7836 */ /* 0x000fe20000000000 */
[----:B------:R-:W-:Y:S01]  /*4370*/  IABS R99, R12 ;  /* 0x0000000c00637213 */ /* 0x000fe20000000000 */
[----:B------:R-:W-:Y:S02]  /*4380*/  @!P5 IMAD.IADD R87, R87, 0x1, -R2 ;  /* 0x000000015757d824 */ /* 0x000fe400078e0a02 */
[----:B------:R-:W-:Y:S01]  /*4390*/  IMAD R91, R2, R3, R91 ;  /* 0x00000003025b7224 */ /* 0x000fe200078e025b */
[----:B------:R-:W-:Y:S01]  /*43a0*/  IABS R103, R14 ;  /* 0x0000000e00677213 */ /* 0x000fe20000000000 */
[----:B------:R-:W-:Y:S01]  /*43b0*/  IMAD.HI.U32 R3, R6, R95, RZ ;  /* 0x0000005f06037227 */ /* 0x000fe200078e00ff */
[----:B------:R-:W-:-:S03]  /*43c0*/  ISETP.GT.U32.AND P5, PT, R2, R87, PT ;  /* 0x000000570200720c */ /* 0x000fc60003fa4070 */
[----:B------:R-:W-:Y:S01]  /*43d0*/  @!P3 IMAD.IADD R79, R79, 0x1, -R2 ;  /* 0x000000014f4fb824 */ /* 0x000fe200078e0a02 */
[----:B------:R-:W-:Y:S01]  /*43e0*/  ISETP.GT.U32.AND P3, PT, R2, R91, PT ;  /* 0x0000005b0200720c */ /* 0x000fe20003f64070 */
[----:B------:R-:W-:-:S04]  /*43f0*/  IMAD.HI.U32 R7, R6, R99, RZ ;  /* 0x0000006306077227 */ /* 0x000fc800078e00ff */
[----:B------:R-:W-:Y:S01]  /*4400*/  @!P2 IMAD.IADD R83, R83, 0x1, -R2 ;  /* 0x000000015353a824 */ /* 0x000fe200078e0a02 */
[----:B------:R-:W-:Y:S01]  /*4410*/  ISETP.GE.AND P2, PT, R9, RZ, PT ;  /* 0x000000ff0900720c */ /* 0x000fe20003f46270 */
[----:B------:R-:W-:Y:S02]  /*4420*/  IMAD.MOV R9, RZ, RZ, -R3 ;  /* 0x000000ffff097224 */ /* 0x000fe400078e0a03 */
[----:B------:R-:W-:-:S04]  /*4430*/  IMAD.HI.U32 R3, R6, R103, RZ ;  /* 0x0000006706037227 */ /* 0x000fc800078e00ff */
[----:B------:R-:W-:Y:S02]  /*4440*/  IMAD.MOV R7, RZ, RZ, -R7 ;  /* 0x000000ffff077224 */ /* 0x000fe400078e0a07 */
[----:B------:R-:W-:Y:S02]  /*4450*/  IMAD.MOV R3, RZ, RZ, -R3 ;  /* 0x000000ffff037224 */ /* 0x000fe400078e0a03 */
[C---:B------:R-:W-:Y:S02]  /*4460*/  IMAD R99, R2.reuse, R7, R99 ;  /* 0x0000000702637224 */ /* 0x040fe400078e0263 */
[C---:B------:R-:W-:Y:S02]  /*4470*/  IMAD R95, R2.reuse, R9, R95 ;  /* 0x00000009025f7224 */ /* 0x040fe400078e025f */
[----:B------:R-:W-:Y:S01]  /*4480*/  @!P0 IMAD.MOV R75, RZ, RZ, -R75 ;  /* 0x000000ffff4b8224 */ /* 0x000fe200078e0a4b */
[----:B------:R-:W-:Y:S01]  /*4490*/  ISETP.GE.AND P0, PT, R13, RZ, PT ;  /* 0x000000ff0d00720c */ /* 0x000fe20003f06270 */
[----:B------:R-:W-:-:S02]  /*44a0*/  IMAD R103, R2, R3, R103 ;  /* 0x0000000302677224 */ /* 0x000fc400078e0267 */
[--C-:B------:R-:W-:Y:S01]  /*44b0*/  @!P5 IMAD.IADD R87, R87, 0x1, -R2.reuse ;  /* 0x000000015757d824 */ /* 0x100fe200078e0a02 */
[----:B------:R-:W-:Y:S01]  /*44c0*/  ISETP.GT.U32.AND P5, PT, R2, R99, PT ;  /* 0x000000630200720c */ /* 0x000fe20003fa4070 */
[----:B------:R-:W-:Y:S02]  /*44d0*/  VIADD R13, R0, 0x56 ;  /* 0x00000056000d7836 */ /* 0x000fe40000000000 */
[----:B------:R-:W-:Y:S01]  /*44e0*/  @!P3 IMAD.IADD R91, R91, 0x1, -R2 ;  /* 0x000000015b5bb824 */ /* 0x000fe200078e0a02 */
[C---:B------:R-:W-:Y:S01]  /*44f0*/  ISETP.GT.U32.AND P3, PT, R2.reuse, R95, PT ;  /* 0x0000005f0200720c */ /* 0x040fe20003f64070 */
[----:B------:R-:W-:Y:S01]  /*4500*/  @!P6 IMAD.MOV R87, RZ, RZ, -R87 ;  /* 0x000000ffff57e224 */ /* 0x000fe200078e0a57 */
[----:B------:R-:W-:Y:S01]  /*4510*/  ISETP.GT.U32.AND P6, PT, R2, R103, PT ;  /* 0x000000670200720c */ /* 0x000fe20003fc4070 */
[----:B------:R-:W-:Y:S01]  /*4520*/  @!P4 IMAD.MOV R79, RZ, RZ, -R79 ;  /* 0x000000ffff4fc224 */ /* 0x000fe200078e0a4f */
[----:B------:R-:W-:Y:S01]  /*4530*/  IABS R107, R13 ;  /* 0x0000000d006b7213 */ /* 0x000fe20000000000 */
[----:B------:R-:W-:Y:S01]  /*4540*/  VIADD R7, R0, 0x57 ;  /* 0x0000005700077836 */ /* 0x000fe20000000000 */
[----:B------:R-:W-:Y:S01]  /*4550*/  ISETP.GT.U32.AND P4, PT, R2, R91, PT ;  /* 0x0000005b0200720c */ /* 0x000fe20003f84070 */
[----:B------:R-:W-:-:S02]  /*4560*/  VIADD R9, R0, 0x58 ;  /* 0x0000005800097836 */ /* 0x000fc40000000000 */
[----:B------:R-:W-:Y:S01]  /*4570*/  IMAD.HI.U32 R3, R6, R107, RZ ;  /* 0x0000006b06037227 */ /* 0x000fe200078e00ff */
[----:B------:R-:W-:Y:S02]  /*4580*/  IABS R111, R7 ;  /* 0x00000007006f7213 */ /* 0x000fe40000000000 */
[----:B------:R-:W-:Y:S01]  /*4590*/  IABS R115, R9 ;  /* 0x0000000900737213 */ /* 0x000fe20000000000 */
[--C-:B------:R-:W-:Y:S02]  /*45a0*/  @!P5 IMAD.IADD R99, R99, 0x1, -R2.reuse ;  /* 0x000000016363d824 */ /* 0x100fe400078e0a02 */
[----:B------:R-:W-:Y:S02]  /*45b0*/  IMAD.MOV R3, RZ, RZ, -R3 ;  /* 0x000000ffff037224 */ /* 0x000fe400078e0a03 */
[--C-:B------:R-:W-:Y:S01]  /*45c0*/  @!P3 IMAD.IADD R95, R95, 0x1, -R2.reuse ;  /* 0x000000015f5fb824 */ /* 0x100fe200078e0a02 */
[----:B------:R-:W-:Y:S01]  /*45d0*/  ISETP.GE.AND P3, PT, R13, RZ, PT ;  /* 0x000000ff0d00720c */ /* 0x000fe20003f66270 */
[--C-:B------:R-:W-:Y:S01]  /*45e0*/  @!P6 IMAD.IADD R103, R103, 0x1, -R2.reuse ;  /* 0x000000016767e824 */ /* 0x100fe200078e0a02 */
[C---:B------:R-:W-:Y:S01]  /*45f0*/  ISETP.GT.U32.AND P6, PT, R2.reuse, R99, PT ;  /* 0x000000630200720c */ /* 0x040fe20003fc4070 */
[----:B------:R-:W-:Y:S01]  /*4600*/  @!P4 IMAD.IADD R91, R91, 0x1, -R2 ;  /* 0x000000015b5bc824 */ /* 0x000fe200078e0a02 */
[C---:B------:R-:W-:Y:S01]  /*4610*/  ISETP.GT.U32.AND P5, PT, R2.reuse, R95, PT ;  /* 0x0000005f0200720c */ /* 0x040fe20003fa4070 */
[----:B------:R-:W-:Y:S01]  /*4620*/  IMAD R107, R2, R3, R107 ;  /* 0x00000003026b7224 */ /* 0x000fe200078e026b */
[----:B------:R-:W-:Y:S01]  /*4630*/  ISETP.GE.AND P4, PT, R14, RZ, PT ;  /* 0x000000ff0e00720c */ /* 0x000fe20003f86270 */
[----:B------:R-:W-:-:S04]  /*4640*/  IMAD.HI.U32 R3, R6, R111, RZ ;  /* 0x0000006f06037227 */ /* 0x000fc800078e00ff */
[----:B------:R-:W-:Y:S01]  /*4650*/  @!P0 IMAD.MOV R91, RZ, RZ, -R91 ;  /* 0x000000ffff5b8224 */ /* 0x000fe200078e0a5b */
[----:B------:R-:W-:Y:S01]  /*4660*/  ISETP.GT.U32.AND P0, PT, R2, R103, PT ;  /* 0x000000670200720c */ /* 0x000fe20003f04070 */
[----:B------:R-:W-:Y:S02]  /*4670*/  IMAD.MOV R3, RZ, RZ, -R3 ;  /* 0x000000ffff037224 */ /* 0x000fe400078e0a03 */
[----:B------:R-:W-:Y:S01]  /*4680*/  @!P1 IMAD.MOV R83, RZ, RZ, -R83 ;  /* 0x000000ffff539224 */ /* 0x000fe200078e0a53 */
[----:B------:R-:W-:Y:S01]  /*4690*/  ISETP.GE.AND P1, PT, R12, RZ, PT ;  /* 0x000000ff0c00720c */ /* 0x000fe20003f26270 */
[----:B------:R-:W-:Y:S02]  /*46a0*/  IMAD R111, R2, R3, R111 ;  /* 0x00000003026f7224 */ /* 0x000fe400078e026f */
[----:B------:R-:W-:Y:S02]  /*46b0*/  VIADD R12, R0, 0x59 ;  /* 0x00000059000c7836 */ /* 0x000fe40000000000 */
[--C-:B------:R-:W-:Y:S01]  /*46c0*/  @!P6 IMAD.IADD R99, R99, 0x1, -R2.reuse ;  /* 0x000000016363e824 */ /* 0x100fe200078e0a02 */
[C---:B------:R-:W-:Y:S01]  /*46d0*/  ISETP.GT.U32.AND P6, PT, R2.reuse, R111, PT ;  /* 0x0000006f0200720c */ /* 0x040fe20003fc4070 */
[----:B------:R-:W-:Y:S01]  /*46e0*/  @!P5 IMAD.IADD R95, R95, 0x1, -R2 ;  /* 0x000000015f5fd824 */ /* 0x000fe200078e0a02 */
[----:B------:R-:W-:Y:S01]  /*46f0*/  ISETP.GT.U32.AND P5, PT, R2, R107, PT ;  /* 0x0000006b0200720c */ /* 0x000fe20003fa4070 */
[----:B------:R-:W-:Y:S01]  /*4700*/  IMAD.HI.U32 R3, R6, R115, RZ ;  /* 0x0000007306037227 */ /* 0x000fe200078e00ff */
[----:B------:R-:W-:-:S03]  /*4710*/  IABS R119, R12 ;  /* 0x0000000c00777213 */ /* 0x000fc60000000000 */
[----:B------:R-:W-:Y:S01]  /*4720*/  @!P0 IMAD.IADD R103, R103, 0x1, -R2 ;  /* 0x0000000167678824 */ /* 0x000fe200078e0a02 */
[----:B------:R-:W-:Y:S01]  /*4730*/  ISETP.GE.AND P0, PT, R7, RZ, PT ;  /* 0x000000ff0700720c */ /* 0x000fe20003f06270 */
[----:B------:R-:W-:Y:S02]  /*4740*/  IMAD.MOV R7, RZ, RZ, -R3 ;  /* 0x000000ffff077224 */ /* 0x000fe400078e0a03 */
[----:B------:R-:W-:-:S04]  /*4750*/  IMAD.HI.U32 R3, R6, R119, RZ ;  /* 0x0000007706037227 */ /* 0x000fc800078e00ff */
[----:B------:R-:W-:Y:S02]  /*4760*/  VIADD R13, R0, 0x5a ;  /* 0x0000005a000d7836 */ /* 0x000fe40000000000 */
[----:B------:R-:W-:Y:S02]  /*4770*/  IMAD R115, R2, R7, R115 ;  /* 0x0000000702737224 */ /* 0x000fe400078e0273 */
[----:B------:R-:W-:Y:S01]  /*4780*/  IMAD.MOV R3, RZ, RZ, -R3 ;  /* 0x000000ffff037224 */ /* 0x000fe200078e0a03 */
[----:B------:R-:W-:Y:S01]  /*4790*/  IABS R123, R13 ;  /* 0x0000000d007b7213 */ /* 0x000fe20000000000 */
[--C-:B------:R-:W-:Y:S02]  /*47a0*/  @!P6 IMAD.IADD R111, R111, 0x1, -R2.reuse ;  /* 0x000000016f6fe824 */ /* 0x100fe400078e0a02 */
[----:B------:R-:W-:Y:S02]  /*47b0*/  VIADD R14, R0, 0x5b ;  /* 0x0000005b000e7836 */ /* 0x000fe40000000000 */
[----:B------:R-:W-:Y:S01]  /*47c0*/  @!P5 IMAD.IADD R107, R107, 0x1, -R2 ;  /* 0x000000016b6bd824 */ /* 0x000fe200078e0a02 */
[C---:B------:R-:W-:Y:S01]  /*47d0*/  ISETP.GT.U32.AND P6, PT, R2.reuse, R111, PT ;  /* 0x0000006f0200720c */ /* 0x040fe20003fc4070 */
[C---:B------:R-:W-:Y:S01]  /*47e0*/  IMAD R119, R2.reuse, R3, R119 ;  /* 0x0000000302777224 */ /* 0x040fe200078e0277 */
[----:B------:R-:W-:Y:S01]  /*47f0*/  IABS R127, R14 ;  /* 0x0000000e007f7213 */ /* 0x000fe20000000000 */
[----:B------:R-:W-:Y:S01]  /*4800*/  @!P1 IMAD.MOV R99, RZ, RZ, -R99 ;  /* 0x000000ffff639224 */ /* 0x000fe200078e0a63 */
[----:B------:R-:W-:Y:S01]  /*4810*/  ISETP.GT.U32.AND P1, PT, R2, R115, PT ;  /* 0x000000730200720c */ /* 0x000fe20003f24070 */
[----:B------:R-:W-:Y:S01]  /*4820*/  IMAD.HI.U32 R7, R6, R123, RZ ;  /* 0x0000007b06077227 */ /* 0x000fe200078e00ff */
[----:B------:R-:W-:-:S03]  /*4830*/  ISETP.GE.AND P5, PT, R9, RZ, PT ;  /* 0x000000ff0900720c */ /* 0x000fc60003fa6270 */
[----:B------:R-:W-:Y:S01]  /*4840*/  @!P2 IMAD.MOV R95, RZ, RZ, -R95 ;  /* 0x000000ffff5fa224 */ /* 0x000fe200078e0a5f */
[C---:B------:R-:W-:Y:S01]  /*4850*/  ISETP.GT.U32.AND P2, PT, R2.reuse, R107, PT ;  /* 0x0000006b0200720c */ /* 0x040fe20003f44070 */
[----:B------:R-:W-:Y:S01]  /*4860*/  @!P4 IMAD.MOV R103, RZ, RZ, -R103 ;  /* 0x000000ffff67c224 */ /* 0x000fe200078e0a67 */
[----:B------:R-:W-:Y:S01]  /*4870*/  ISETP.GT.U32.AND P4, PT, R2, R119, PT ;  /* 0x000000770200720c */ /* 0x000fe20003f84070 */
[----:B------:R-:W-:Y:S02]  /*4880*/  IMAD.MOV R7, RZ, RZ, -R7 ;  /* 0x000000ffff077224 */ /* 0x000fe400078e0a07 */
[----:B------:R-:W-:-:S04]  /*4890*/  IMAD.HI.U32 R3, R6, R127, RZ ;  /* 0x0000007f06037227 */ /* 0x000fc800078e00ff */
[----:B------:R-:W-:Y:S02]  /*48a0*/  VIADD R15, R0, 0x5c ;  /* 0x0000005c000f7836 */ /* 0x000fe40000000000 */
[C---:B------:R-:W-:Y:S02]  /*48b0*/  IMAD R123, R2.reuse, R7, R123 ;  /* 0x00000007027b7224 */ /* 0x040fe400078e027b */
[----:B------:R-:W-:Y:S01]  /*48c0*/  IMAD.MOV R7, RZ, RZ, -R3 ;  /* 0x000000ffff077224 */ /* 0x000fe200078e0a03 */
[----:B------:R-:W-:Y:S01]  /*48d0*/  IABS R9, R15 ;  /* 0x0000000f00097213 */ /* 0x000fe20000000000 */
[--C-:B------:R-:W-:Y:S01]  /*48e0*/  @!P1 IMAD.IADD R115, R115, 0x1, -R2.reuse ;  /* 0x0000000173739824 */ /* 0x100fe200078e0a02 */
[----:B------:R-:W-:Y:S01]  /*48f0*/  ISETP.GE.AND P1, PT, R13, RZ, PT ;  /* 0x000000ff0d00720c */ /* 0x000fe20003f26270 */
[----:B------:R-:W-:Y:S01]  /*4900*/  @!P6 IMAD.IADD R111, R111, 0x1, -R2 ;  /* 0x000000016f6fe824 */ /* 0x000fe200078e0a02 */
[C---:B------:R-:W-:Y:S01]  /*4910*/  ISETP.GT.U32.AND P6, PT, R2.reuse, R123, PT ;  /* 0x0000007b0200720c */ /* 0x040fe20003fc4070 */
[----:B------:R-:W-:-:S02]  /*4920*/  IMAD R127, R2, R7, R127 ;  /* 0x00000007027f7224 */ /* 0x000fc400078e027f */
[--C-:B------:R-:W-:Y:S01]  /*4930*/  @!P2 IMAD.IADD R107, R107, 0x1, -R2.reuse ;  /* 0x000000016b6ba824 */ /* 0x100fe200078e0a02 */
[----:B------:R-:W-:Y:S01]  /*4940*/  ISETP.GE.AND P2, PT, R12, RZ, PT ;  /* 0x000000ff0c00720c */ /* 0x000fe20003f46270 */
[----:B------:R-:W-:Y:S01]  /*4950*/  @!P4 IMAD.IADD R119, R119, 0x1, -R2 ;  /* 0x000000017777c824 */ /* 0x000fe200078e0a02 */
[----:B------:R-:W-:Y:S01]  /*4960*/  ISETP.GT.U32.AND P4, PT, R2, R115, PT ;  /* 0x000000730200720c */ /* 0x000fe20003f84070 */
[----:B------:R-:W-:Y:S02]  /*4970*/  VIADD R12, R0, 0x5d ;  /* 0x0000005d000c7836 */ /* 0x000fe40000000000 */
[----:B------:R-:W-:-:S03]  /*4980*/  IMAD.HI.U32 R3, R6, R9, RZ ;  /* 0x0000000906037227 */ /* 0x000fc600078e00ff */
[----:B------:R-:W-:Y:S01]  /*4990*/  IABS R7, R12 ;  /* 0x0000000c00077213 */ /* 0x000fe20000000000 */
[----:B------:R-:W-:Y:S01]  /*49a0*/  @!P0 IMAD.MOV R111, RZ, RZ, -R111 ;  /* 0x000000ffff6f8224 */ /* 0x000fe200078e0a6f */
[C---:B------:R-:W-:Y:S01]  /*49b0*/  ISETP.GT.U32.AND P0, PT, R2.reuse, R127, PT ;  /* 0x0000007f0200720c */ /* 0x040fe20003f04070 */
[----:B------:R-:W-:Y:S01]  /*49c0*/  @!P3 IMAD.MOV R107, RZ, RZ, -R107 ;  /* 0x000000ffff6bb224 */ /* 0x000fe200078e0a6b */
[----:B------:R-:W-:Y:S01]  /*49d0*/  ISETP.GT.U32.AND P3, PT, R2, R119, PT ;  /* 0x000000770200720c */ /* 0x000fe20003f64070 */
[----:B------:R-:W-:Y:S02]  /*49e0*/  IMAD.MOV R3, RZ, RZ, -R3 ;  /* 0x000000ffff037224 */ /* 0x000fe400078e0a03 */
[----:B------:R-:W-:Y:S01]  /*49f0*/  @!P4 IMAD.IADD R115, R115, 0x1, -R2 ;  /* 0x000000017373c824 */ /* 0x000fe200078e0a02 */
[----:B------:R-:W-:Y:S01]  /*4a00*/  ISETP.GE.AND P4, PT, R14, RZ, PT ;  /* 0x000000ff0e00720c */ /* 0x000fe20003f86270 */
[----:B------:R-:W-:Y:S02]  /*4a10*/  IMAD R9, R2, R3, R9 ;  /* 0x0000000302097224 */ /* 0x000fe400078e0209 */
[----:B------:R-:W-:-:S04]  /*4a20*/  IMAD.HI.U32 R3, R6, R7, RZ ;  /* 0x0000000706037227 */ /* 0x000fc800078e00ff */
[----:B------:R-:W-:Y:S02]  /*4a30*/  IMAD.MOV R3, RZ, RZ, -R3 ;  /* 0x000000ffff037224 */ /* 0x000fe400078e0a03 */
[----:B------:R-:W-:Y:S02]  /*4a40*/  VIADD R14, R0, 0x5f ;  /* 0x0000005f000e7836 */ /* 0x000fe40000000000 */
[--C-:B------:R-:W-:Y:S01]  /*4a50*/  @!P0 IMAD.IADD R127, R127, 0x1, -R2.reuse ;  /* 0x000000017f7f8824 */ /* 0x100fe200078e0a02 */
[----:B------:R-:W-:Y:S01]  /*4a60*/  ISETP.GE.AND P0, PT, R12, RZ, PT ;  /* 0x000000ff0c00720c */ /* 0x000fe20003f06270 */
[----:B------:R-:W-:Y:S01]  /*4a70*/  @!P3 IMAD.IADD R119, R119, 0x1, -R2 ;  /* 0x000000017777b824 */ /* 0x000fe200078e0a02 */
[----:B------:R-:W-:Y:S01]  /*4a80*/  IABS R143, R14 ;  /* 0x0000000e008f7213 */ /* 0x000fe20000000000 */
[C---:B------:R-:W-:Y:S01]  /*4a90*/  IMAD R7, R2.reuse, R3, R7 ;  /* 0x0000000302077224 */ /* 0x040fe200078e0207 */
[----:B------:R-:W-:Y:S01]  /*4aa0*/  ISETP.GE.AND P3, PT, R15, RZ, PT ;  /* 0x000000ff0f00720c */ /* 0x000fe20003f66270 */
[----:B------:R-:W-:Y:S01]  /*4ab0*/  @!P5 IMAD.MOV R115, RZ, RZ, -R115 ;  /* 0x000000ffff73d224 */ /* 0x000fe200078e0a73 */
[C---:B------:R-:W-:Y:S01]  /*4ac0*/  ISETP.GT.U32.AND P5, PT, R2.reuse, R127, PT ;  /* 0x0000007f0200720c */ /* 0x040fe20003fa4070 */
[----:B------:R-:W-:Y:S01]  /*4ad0*/  @!P2 IMAD.MOV R119, RZ, RZ, -R119 ;  /* 0x000000ffff77a224 */ /* 0x000fe200078e0a77 */
[----:B------:R-:W-:Y:S01]  /*4ae0*/  ISETP.GT.U32.AND P2, PT, R2, R7, PT ;  /* 0x000000070200720c */ /* 0x000fe20003f44070 */
[----:B------:R-:W-:-:S04]  /*4af0*/  IMAD.HI.U32 R12, R6, R143, RZ ;  /* 0x0000008f060c7227 */ /* 0x000fc800078e00ff */
[----:B------:R-:W-:Y:S02]  /*4b00*/  VIADD R13, R0, 0x5e ;  /* 0x0000005e000d7836 */ /* 0x000fe40000000000 */
[----:B------:R-:W-:Y:S02]  /*4b10*/  @!P6 IMAD.IADD R123, R123, 0x1, -R2 ;  /* 0x000000017b7be824 */ /* 0x000fe400078e0a02 */
[----:B------:R-:W-:Y:S01]  /*4b20*/  IMAD.MOV R12, RZ, RZ, -R12 ;  /* 0x000000ffff0c7224 */ /* 0x000fe200078e0a0c */
[----:B------:R-:W-:Y:S01]  /*4b30*/  IABS R201, R13 ;  /* 0x0000000d00c97213 */ /* 0x000fe20000000000 */
[----:B------:R-:W-:Y:S01]  /*4b40*/  @!P5 IMAD.IADD R127, R127, 0x1, -R2 ;  /* 0x000000017f7fd824 */ /* 0x000fe200078e0a02 */
[C---:B------:R-:W-:Y:S01]  /*4b50*/  ISETP.GT.U32.AND P6, PT, R2.reuse, R123, PT ;  /* 0x0000007b0200720c */ /* 0x040fe20003fc4070 */
[----:B------:R-:W-:Y:S01]  /*4b60*/  IMAD R143, R2, R12, R143 ;  /* 0x0000000c028f7224 */ /* 0x000fe200078e028f */
[----:B------:R-:W-:Y:S01]  /*4b70*/  ISETP.GE.AND P5, PT, R14, RZ, PT ;  /* 0x000000ff0e00720c */ /* 0x000fe20003fa6270 */
[----:B------:R-:W-:-:S02]  /*4b80*/  VIADD R15, R0, 0x60 ;  /* 0x00000060000f7836 */ /* 0x000fc40000000000 */
[----:B------:R-:W-:-:S03]  /*4b90*/  IMAD.HI.U32 R3, R6, R201, RZ ;  /* 0x000000c906037227 */ /* 0x000fc600078e00ff */
[----:B------:R-:W-:Y:S01]  /*4ba0*/  IABS R147, R15 ;  /* 0x0000000f00937213 */ /* 0x000fe20000000000 */
[--C-:B------:R-:W-:Y:S02]  /*4bb0*/  @!P2 IMAD.IADD R7, R7, 0x1, -R2.reuse ;  /* 0x000000010707a824 */ /* 0x100fe400078e0a02 */
[----:B------:R-:W-:Y:S01]  /*4bc0*/  @!P4 IMAD.MOV R127, RZ, RZ, -R127 ;  /* 0x000000ffff7fc224 */ /* 0x000fe200078e0a7f */
[C---:B------:R-:W-:Y:S01]  /*4bd0*/  ISETP.GT.U32.AND P4, PT, R2.reuse, R143, PT ;  /* 0x0000008f0200720c */ /* 0x040fe20003f84070 */
[----:B------:R-:W-:Y:S01]  /*4be0*/  IMAD.MOV R3, RZ, RZ, -R3 ;  /* 0x000000ffff037224 */ /* 0x000fe200078e0a03 */
[C---:B------:R-:W-:Y:S01]  /*4bf0*/  ISETP.GT.U32.AND P2, PT, R2.reuse, R7, PT ;  /* 0x000000070200720c */ /* 0x040fe20003f44070 */
[----:B------:R-:W-:Y:S01]  /*4c00*/  @!P6 IMAD.IADD R123, R123, 0x1, -R2 ;  /* 0x000000017b7be824 */ /* 0x000fe200078e0a02 */
[C---:B------:R-:W-:Y:S01]  /*4c10*/  ISETP.GT.U32.AND P6, PT, R2.reuse, R9, PT ;  /* 0x000000090200720c */ /* 0x040fe20003fc4070 */
[----:B------:R-:W-:Y:S02]  /*4c20*/  IMAD R201, R2, R3, R201 ;  /* 0x0000000302c97224 */ /* 0x000fe400078e02c9 */
[----:B------:R-:W-:-:S04]  /*4c30*/  IMAD.HI.U32 R3, R6, R147, RZ ;  /* 0x0000009306037227 */ /* 0x000fc800078e00ff */
[C---:B------:R-:W-:Y:S02]  /*4c40*/  VIADD R12, R0.reuse, 0x61 ;  /* 0x00000061000c7836 */ /* 0x040fe40000000000 */
[----:B------:R-:W-:Y:S01]  /*4c50*/  @!P1 IMAD.MOV R123, RZ, RZ, -R123 ;  /* 0x000000ffff7b9224 */ /* 0x000fe200078e0a7b */
[----:B------:R-:W-:Y:S01]  /*4c60*/  ISETP.GE.AND P1, PT, R13, RZ, PT ;  /* 0x000000ff0d00720c */ /* 0x000fe20003f26270 */
[----:B------:R-:W-:Y:S01]  /*4c70*/  IMAD.MOV R3, RZ, RZ, -R3 ;  /* 0x000000ffff037224 */ /* 0x000fe200078e0a03 */
[----:B------:R-:W-:Y:S01]  /*4c80*/  IABS R151, R12 ;  /* 0x0000000c00977213 */ /* 0x000fe20000000000 */
[----:B------:R-:W-:Y:S02]  /*4c90*/  VIADD R13, R0, 0x62 ;  /* 0x00000062000d7836 */ /* 0x000fe40000000000 */
[--C-:B------:R-:W-:Y:S02]  /*4ca0*/  @!P4 IMAD.IADD R143, R143, 0x1, -R2.reuse ;  /* 0x000000018f8fc824 */ /* 0x100fe400078e0a02 */
[C---:B------:R-:W-:Y:S01]  /*4cb0*/  IMAD R147, R2.reuse, R3, R147 ;  /* 0x0000000302937224 */ /* 0x040fe200078e0293 */
[----:B------:R-:W-:Y:S01]  /*4cc0*/  IABS R155, R13 ;  /* 0x0000000d009b7213 */ /* 0x000fe20000000000 */
[----:B------:R-:W-:Y:S01]  /*4cd0*/  @!P2 IMAD.IADD R7, R7, 0x1, -R2 ;  /* 0x000000010707a824 */ /* 0x000fe200078e0a02 */
[----:B------:R-:W-:Y:S01]  /*4ce0*/  ISETP.GT.U32.AND P4, PT, R2, R143, PT ;  /* 0x0000008f0200720c */ /* 0x000fe20003f84070 */
[----:B------:R-:W-:Y:S01]  /*4cf0*/  IMAD.HI.U32 R3, R6, R151, RZ ;  /* 0x0000009706037227 */ /* 0x000fe200078e00ff */
[----:B------:R-:W-:-:S03]  /*4d00*/  ISETP.GT.U32.AND P2, PT, R2, R147, PT ;  /* 0x000000930200720c */ /* 0x000fc60003f44070 */
[----:B------:R-:W-:Y:S01]  /*4d10*/  @!P0 IMAD.MOV R7, RZ, RZ, -R7 ;  /* 0x000000ffff078224 */ /* 0x000fe200078e0a07 */
[----:B------:R-:W-:Y:S01]  /*4d20*/  ISETP.GE.AND P0, PT, R12, RZ, PT ;  /* 0x000000ff0c00720c */ /* 0x000fe20003f06270 */
[----:B------:R-:W-:Y:S02]  /*4d30*/  @!P6 IMAD.IADD R9, R9, 0x1, -R2 ;  /* 0x000000010909e824 */ /* 0x000fe400078e0a02 */
[----:B------:R-:W-:Y:S02]  /*4d40*/  IMAD.MOV R12, RZ, RZ, -R3 ;  /* 0x000000ffff0c7224 */ /* 0x000fe400078e0a03 */
[----:B------:R-:W-:Y:S01]  /*4d50*/  IMAD.HI.U32 R3, R6, R155, RZ ;  /* 0x0000009b06037227 */ /* 0x000fe200078e00ff */
[----:B------:R-:W-:-:S03]  /*4d60*/  ISETP.GT.U32.AND P6, PT, R2, R9, PT ;  /* 0x000000090200720c */ /* 0x000fc60003fc4070 */
[----:B------:R-:W-:Y:S02]  /*4d70*/  IMAD.MOV R3, RZ, RZ, -R3 ;  /* 0x000000ffff037224 */ /* 0x000fe400078e0a03 */
[--C-:B------:R-:W-:Y:S02]  /*4d80*/  @!P4 IMAD.IADD R143, R143, 0x1, -R2.reuse ;  /* 0x000000018f8fc824 */ /* 0x100fe400078e0a02 */
[C---:B------:R-:W-:Y:S02]  /*4d90*/  IMAD R155, R2.reuse, R3, R155 ;  /* 0x00000003029b7224 */ /* 0x040fe400078e029b */
[----:B------:R-:W-:Y:S02]  /*4da0*/  @!P2 IMAD.IADD R147, R147, 0x1, -R2 ;  /* 0x000000019393a824 */ /* 0x000fe400078e0a02 */
[----:B------:R-:W-:Y:S01]  /*4db0*/  @!P5 IMAD.MOV R143, RZ, RZ, -R143 ;  /* 0x000000ffff8fd224 */ /* 0x000fe200078e0a8f */
[----:B------:R-:W-:Y:S01]  /*4dc0*/  ISETP.GT.U32.AND P5, PT, R2, R155, PT ;  /* 0x0000009b0200720c */ /* 0x000fe20003fa4070 */
[----:B------:R-:W-:Y:S01]  /*4dd0*/  VIADD R14, R0, 0x63 ;  /* 0x00000063000e7836 */ /* 0x000fe20000000000 */
[C---:B------:R-:W-:Y:S01]  /*4de0*/  ISETP.GT.U32.AND P2, PT, R2.reuse, R147, PT ;  /* 0x000000930200720c */ /* 0x040fe20003f44070 */
[----:B------:R-:W-:-:S02]  /*4df0*/  IMAD R151, R2, R12, R151 ;  /* 0x0000000c02977224 */ /* 0x000fc400078e0297 */
[--C-:B------:R-:W-:Y:S01]  /*4e00*/  @!P6 IMAD.IADD R9, R9, 0x1, -R2.reuse ;  /* 0x000000010909e824 */ /* 0x100fe200078e0a02 */
[----:B------:R-:W-:Y:S01]  /*4e10*/  ISETP.GT.U32.AND P6, PT, R2, R201, PT ;  /* 0x000000c90200720c */ /* 0x000fe20003fc4070 */
[----:B------:R-:W-:Y:S01]  /*4e20*/  VIADD R12, R0, 0x64 ;  /* 0x00000064000c7836 */ /* 0x000fe20000000000 */
[----:B------:R-:W-:Y:S01]  /*4e30*/  IABS R159, R14 ;  /* 0x0000000e009f7213 */ /* 0x000fe20000000000 */
[----:B------:R-:W-:Y:S01]  /*4e40*/  @!P3 IMAD.MOV R9, RZ, RZ, -R9 ;  /* 0x000000ffff09b224 */ /* 0x000fe200078e0a09 */
[----:B------:R-:W-:Y:S01]  /*4e50*/  ISETP.GT.U32.AND P4, PT, R2, R151, PT ;  /* 0x000000970200720c */ /* 0x000fe20003f84070 */
[----:B------:R-:W-:Y:S01]  /*4e60*/  VIADD R16, R0, 0x74 ;  /* 0x0000007400107836 */ /* 0x000fe20000000000 */
[----:B------:R-:W-:Y:S01]  /*4e70*/  ISETP.GE.AND P3, PT, R15, RZ, PT ;  /* 0x000000ff0f00720c */ /* 0x000fe20003f66270 */
[----:B------:R-:W-:Y:S01]  /*4e80*/  IMAD.HI.U32 R3, R6, R159, RZ ;  /* 0x0000009f06037227 */ /* 0x000fe200078e00ff */
[----:B------:R-:W-:Y:S02]  /*4e90*/  IABS R163, R12 ;  /* 0x0000000c00a37213 */ /* 0x000fe40000000000 */
[----:B------:R-:W-:Y:S01]  /*4ea0*/  IABS R191, R16 ;  /* 0x0000001000bf7213 */ /* 0x000fe20000000000 */
[----:B------:R-:W-:-:S02]  /*4eb0*/  @!P5 IMAD.IADD R155, R155, 0x1, -R2 ;  /* 0x000000019b9bd824 */ /* 0x000fc400078e0a02 */
[----:B------:R-:W-:Y:S02]  /*4ec0*/  IMAD.MOV R3, RZ, RZ, -R3 ;  /* 0x000000ffff037224 */ /* 0x000fe400078e0a03 */
[--C-:B------:R-:W-:Y:S01]  /*4ed0*/  @!P2 IMAD.IADD R147, R147, 0x1, -R2.reuse ;  /* 0x000000019393a824 */ /* 0x100fe200078e0a02 */
[----:B------:R-:W-:Y:S01]  /*4ee0*/  ISETP.GE.AND P2, PT, R12, RZ, PT ;  /* 0x000000ff0c00720c */ /* 0x000fe20003f46270 */
[----:B------:R-:W-:Y:S01]  /*4ef0*/  @!P6 IMAD.IADD R201, R201, 0x1, -R2 ;  /* 0x00000001c9c9e824 */ /* 0x000fe200078e0a02 */
[----:B------:R-:W-:Y:S01]  /*4f00*/  ISETP.GT.U32.AND P5, PT, R2, R155, PT ;  /* 0x0000009b0200720c */ /* 0x000fe20003fa4070 */
[----:B------:R-:W-:Y:S02]  /*4f10*/  VIADD R12, R0, 0x65 ;  /* 0x00000065000c7836 */ /* 0x000fe40000000000 */
[C---:B------:R-:W-:Y:S01]  /*4f20*/  IMAD R159, R2.reuse, R3, R159 ;  /* 0x00000003029f7224 */ /* 0x040fe200078e029f */
[----:B------:R-:W-:Y:S01]  /*4f30*/  ISETP.GT.U32.AND P6, PT, R2, R201, PT ;  /* 0x000000c90200720c */ /* 0x000fe20003fc4070 */
[----:B------:R-:W-:Y:S01]  /*4f40*/  IMAD.HI.U32 R3, R6, R163, RZ ;  /* 0x000000a306037227 */ /* 0x000fe200078e00ff */
[----:B------:R-:W-:-:S03]  /*4f50*/  IABS R225, R12 ;  /* 0x0000000c00e17213 */ /* 0x000fc60000000000 */
[--C-:B------:R-:W-:Y:S02]  /*4f60*/  @!P4 IMAD.IADD R151, R151, 0x1, -R2.reuse ;  /* 0x000000019797c824 */ /* 0x100fe400078e0a02 */
[----:B------:R-:W-:Y:S01]  /*4f70*/  @!P3 IMAD.MOV R147, RZ, RZ, -R147 ;  /* 0x000000ffff93b224 */ /* 0x000fe200078e0a93 */
[----:B------:R-:W-:Y:S01]  /*4f80*/  ISETP.GE.AND P3, PT, R12, RZ, PT ;  /* 0x000000ff0c00720c */ /* 0x000fe20003f66270 */
[----:B------:R-:W-:Y:S01]  /*4f90*/  IMAD.MOV R12, RZ, RZ, -R3 ;  /* 0x000000ffff0c7224 */ /* 0x000fe200078e0a03 */
[C---:B------:R-:W-:Y:S01]  /*4fa0*/  ISETP.GT.U32.AND P4, PT, R2.reuse, R151, PT ;  /* 0x000000970200720c */ /* 0x040fe20003f84070 */
[--C-:B------:R-:W-:Y:S02]  /*4fb0*/  @!P5 IMAD.IADD R155, R155, 0x1, -R2.reuse ;  /* 0x000000019b9bd824 */ /* 0x100fe400078e0a02 */
[----:B------:R-:W-:Y:S02]  /*4fc0*/  IMAD R163, R2, R12, R163 ;  /* 0x0000000c02a37224 */ /* 0x000fe400078e02a3 */
[----:B------:R-:W-:Y:S01]  /*4fd0*/  @!P6 IMAD.IADD R201, R201, 0x1, -R2 ;  /* 0x00000001c9c9e824 */ /* 0x000fe200078e0a02 */
[----:B------:R-:W-:Y:S01]  /*4fe0*/  ISETP.GE.AND P6, PT, R13, RZ, PT ;  /* 0x000000ff0d00720c */ /* 0x000fe20003fc6270 */
[----:B------:R-:W-:Y:S01]  /*4ff0*/  IMAD.HI.U32 R12, R6, R225, RZ ;  /* 0x000000e1060c7227 */ /* 0x000fe200078e00ff */
[----:B------:R-:W-:-:S02]  /*5000*/  ISETP.GT.U32.AND P5, PT, R2, R163, PT ;  /* 0x000000a30200720c */ /* 0x000fc40003fa4070 */
[----:B------:R-:W-:Y:S01]  /*5010*/  SHF.R.U32.HI R13, RZ, 0x6, R30 ;  /* 0x00000006ff0d7819 */ /* 0x000fe2000001161e */
[----:B------:R-:W-:Y:S02]  /*5020*/  IMAD.MOV R12, RZ, RZ, -R12 ;  /* 0x000000ffff0c7224 */ /* 0x000fe400078e0a0c */
[--C-:B------:R-:W-:Y:S01]  /*5030*/  @!P4 IMAD.IADD R151, R151, 0x1, -R2.reuse ;  /* 0x000000019797c824 */ /* 0x100fe200078e0a02 */
[C---:B------:R-:W-:Y:S01]  /*5040*/  ISETP.GT.U32.AND P4, PT, R2.reuse, R159, PT ;  /* 0x0000009f0200720c */ /* 0x040fe20003f84070 */
[----:B------:R-:W-:Y:S01]  /*5050*/  IMAD R225, R2, R12, R225 ;  /* 0x0000000c02e17224 */ /* 0x000fe200078e02e1 */
[----:B------:R-:W-:Y:S01]  /*5060*/  SGXT.U32 R3, R13, 0x1 ;  /* 0x000000010d03781a */ /* 0x000fe20000000000 */
[----:B------:R-:W-:Y:S02]  /*5070*/  VIADD R12, R0, 0x67 ;  /* 0x00000067000c7836 */ /* 0x000fe40000000000 */
[----:B------:R-:W-:Y:S02]  /*5080*/  @!P6 IMAD.MOV R155, RZ, RZ, -R155 ;  /* 0x000000ffff9be224 */ /* 0x000fe400078e0a9b */
[--C-:B------:R-:W-:Y:S01]  /*5090*/  @!P5 IMAD.IADD R163, R163, 0x1, -R2.reuse ;  /* 0x00000001a3a3d824 */ /* 0x100fe200078e0a02 */
[----:B------:R-:W-:Y:S01]  /*50a0*/  IABS R229, R12 ;  /* 0x0000000c00e57213 */ /* 0x000fe20000000000 */
[----:B------:R-:W-:Y:S01]  /*50b0*/  @!P1 IMAD.MOV R201, RZ, RZ, -R201 ;  /* 0x000000ffffc99224 */ /* 0x000fe200078e0ac9 */
[----:B------:R-:W-:Y:S01]  /*50c0*/  ISETP.GE.AND P1, PT, R14, RZ, PT ;  /* 0x000000ff0e00720c */ /* 0x000fe20003f26270 */
[----:B------:R-:W-:Y:S01]  /*50d0*/  VIADD R14, R0, 0x66 ;  /* 0x00000066000e7836 */ /* 0x000fe20000000000 */
[----:B------:R-:W-:Y:S01]  /*50e0*/  ISETP.GT.U32.AND P6, PT, R2, R163, PT ;  /* 0x000000a30200720c */ /* 0x000fe20003fc4070 */
[----:B------:R-:W-:Y:S01]  /*50f0*/  @!P4 IMAD.IADD R159, R159, 0x1, -R2 ;  /* 0x000000019f9fc824 */ /* 0x000fe200078e0a02 */
[----:B------:R-:W-:Y:S01]  /*5100*/  ISETP.GE.AND P5, PT, R12, RZ, PT ;  /* 0x000000ff0c00720c */ /* 0x000fe20003fa6270 */
[----:B------:R-:W-:Y:S01]  /*5110*/  IMAD.HI.U32 R12, R6, R229, RZ ;  /* 0x000000e5060c7227 */ /* 0x000fe200078e00ff */
[----:B------:R-:W-:-:S02]  /*5120*/  IABS R227, R14 ;  /* 0x0000000e00e37213 */ /* 0x000fc40000000000 */
[----:B------:R-:W-:Y:S01]  /*5130*/  ISETP.GE.AND P4, PT, R14, RZ, PT ;  /* 0x000000ff0e00720c */ /* 0x000fe20003f86270 */
[----:B------:R-:W-:Y:S01]  /*5140*/  @!P0 IMAD.MOV R151, RZ, RZ, -R151 ;  /* 0x000000ffff978224 */ /* 0x000fe200078e0a97 */
[----:B------:R-:W-:Y:S01]  /*5150*/  ISETP.GT.U32.AND P0, PT, R2, R159, PT ;  /* 0x0000009f0200720c */ /* 0x000fe20003f04070 */
[----:B------:R-:W-:Y:S02]  /*5160*/  IMAD.MOV R12, RZ, RZ, -R12 ;  /* 0x000000ffff0c7224 */ /* 0x000fe400078e0a0c */
[----:B------:R-:W-:-:S04]  /*5170*/  IMAD.HI.U32 R13, R6, R227, RZ ;  /* 0x000000e3060d7227 */ /* 0x000fc800078e00ff */
[--C-:B------:R-:W-:Y:S02]  /*5180*/  @!P6 IMAD.IADD R163, R163, 0x1, -R2.reuse ;  /* 0x00000001a3a3e824 */ /* 0x100fe400078e0a02 */
[C---:B------:R-:W-:Y:S02]  /*5190*/  IMAD R229, R2.reuse, R12, R229 ;  /* 0x0000000c02e57224 */ /* 0x040fe400078e02e5 */
[----:B------:R-:W-:Y:S02]  /*51a0*/  IMAD.MOV R13, RZ, RZ, -R13 ;  /* 0x000000ffff0d7224 */ /* 0x000fe400078e0a0d */
[----:B------:R-:W-:Y:S01]  /*51b0*/  @!P2 IMAD.MOV R163, RZ, RZ, -R163 ;  /* 0x000000ffffa3a224 */ /* 0x000fe200078e0aa3 */
[C---:B------:R-:W-:Y:S01]  /*51c0*/  ISETP.GT.U32.AND P2, PT, R2.reuse, R229, PT ;  /* 0x000000e50200720c */ /* 0x040fe20003f44070 */
[C---:B------:R-:W-:Y:S02]  /*51d0*/  IMAD R227, R2.reuse, R13, R227 ;  /* 0x0000000d02e37224 */ /* 0x040fe400078e02e3 */
[----:B------:R-:W-:Y:S01]  /*51e0*/  @!P0 IMAD.IADD R159, R159, 0x1, -R2 ;  /* 0x000000019f9f8824 */ /* 0x000fe200078e0a02 */
[----:B------:R-:W-:Y:S01]  /*51f0*/  ISETP.GT.U32.AND P0, PT, R2, R225, PT ;  /* 0x000000e10200720c */ /* 0x000fe20003f04070 */
[----:B------:R-:W-:Y:S01]  /*5200*/  VIADD R14, R0, 0x69 ;  /* 0x00000069000e7836 */ /* 0x000fe20000000000 */
[----:B------:R-:W-:Y:S01]  /*5210*/  ISETP.GT.U32.AND P6, PT, R2, R227, PT ;  /* 0x000000e30200720c */ /* 0x000fe20003fc4070 */
[----:B------:R-:W-:-:S02]  /*5220*/  VIADD R13, R0, 0x68 ;  /* 0x00000068000d7836 */ /* 0x000fc40000000000 */
[----:B------:R-:W-:Y:S01]  /*5230*/  @!P1 IMAD.MOV R159, RZ, RZ, -R159 ;  /* 0x000000ffff9f9224 */ /* 0x000fe200078e0a9f */
[----:B------:R-:W-:Y:S01]  /*5240*/  IABS R233, R14 ;  /* 0x0000000e00e97213 */ /* 0x000fe20000000000 */
[----:B------:R-:W-:Y:S01]  /*5250*/  VIADD R15, R0, 0x6e ;  /* 0x0000006e000f7836 */ /* 0x000fe20000000000 */
[----:B------:R-:W-:Y:S01]  /*5260*/  ISETP.GE.AND P1, PT, R13, RZ, PT ;  /* 0x000000ff0d00720c */ /* 0x000fe20003f26270 */
[--C-:B------:R-:W-:Y:S01]  /*5270*/  @!P2 IMAD.IADD R229, R229, 0x1, -R2.reuse ;  /* 0x00000001e5e5a824 */ /* 0x100fe200078e0a02 */
[----:B------:R-:W-:Y:S01]  /*5280*/  IABS R231, R13 ;  /* 0x0000000d00e77213 */ /* 0x000fe20000000000 */
[----:B------:R-:W-:Y:S01]  /*5290*/  IMAD.HI.U32 R13, R6, R233, RZ ;  /* 0x000000e9060d7227 */ /* 0x000fe200078e00ff */
[----:B------:R-:W-:Y:S02]  /*52a0*/  IABS R197, R15 ;  /* 0x0000000f00c57213 */ /* 0x000fe40000000000 */
[----:B------:R-:W-:Y:S01]  /*52b0*/  ISETP.GT.U32.AND P2, PT, R2, R229, PT ;  /* 0x000000e50200720c */ /* 0x000fe20003f44070 */
[----:B------:R-:W-:-:S02]  /*52c0*/  @!P0 IMAD.IADD R225, R225, 0x1, -R2 ;  /* 0x00000001e1e18824 */ /* 0x000fc400078e0a02 */
[----:B------:R-:W-:Y:S02]  /*52d0*/  @!P6 IMAD.IADD R227, R227, 0x1, -R2 ;  /* 0x00000001e3e3e824 */ /* 0x000fe400078e0a02 */
[----:B------:R-:W-:Y:S01]  /*52e0*/  IMAD.MOV R13, RZ, RZ, -R13 ;  /* 0x000000ffff0d7224 */ /* 0x000fe200078e0a0d */
[----:B------:R-:W-:Y:S01]  /*52f0*/  ISETP.GT.U32.AND P0, PT, R2, R225, PT ;  /* 0x000000e10200720c */ /* 0x000fe20003f04070 */
[----:B------:R-:W-:Y:S01]  /*5300*/  IMAD.HI.U32 R12, R6, R231, RZ ;  /* 0x000000e7060c7227 */ /* 0x000fe200078e00ff */
[----:B------:R-:W-:-:S03]  /*5310*/  ISETP.GT.U32.AND P6, PT, R2, R227, PT ;  /* 0x000000e30200720c */ /* 0x000fc60003fc4070 */
[C---:B------:R-:W-:Y:S02]  /*5320*/  IMAD R233, R2.reuse, R13, R233 ;  /* 0x0000000d02e97224 */ /* 0x040fe400078e02e9 */
[----:B------:R-:W-:Y:S02]  /*5330*/  IMAD.MOV R12, RZ, RZ, -R12 ;  /* 0x000000ffff0c7224 */ /* 0x000fe400078e0a0c */
[--C-:B------:R-:W-:Y:S01]  /*5340*/  @!P2 IMAD.IADD R229, R229, 0x1, -R2.reuse ;  /* 0x00000001e5e5a824 */ /* 0x100fe200078e0a02 */
[C---:B------:R-:W-:Y:S01]  /*5350*/  ISETP.GT.U32.AND P2, PT, R2.reuse, R233, PT ;  /* 0x000000e90200720c */ /* 0x040fe20003f44070 */
[----:B------:R-:W-:Y:S02]  /*5360*/  IMAD R231, R2, R12, R231 ;  /* 0x0000000c02e77224 */ /* 0x000fe400078e02e7 */
[----:B------:R-:W-:Y:S01]  /*5370*/  @!P0 IMAD.IADD R225, R225, 0x1, -R2 ;  /* 0x00000001e1e18824 */ /* 0x000fe200078e0a02 */
[----:B------:R-:W-:Y:S01]  /*5380*/  ISETP.GE.AND P0, PT, R14, RZ, PT ;  /* 0x000000ff0e00720c */ /* 0x000fe20003f06270 */
[----:B------:R-:W-:-:S02]  /*5390*/  VIADD R12, R0, 0x6a ;  /* 0x0000006a000c7836 */ /* 0x000fc40000000000 */
[----:B------:R-:W-:Y:S02]  /*53a0*/  @!P3 IMAD.MOV R225, RZ, RZ, -R225 ;  /* 0x000000ffffe1b224 */ /* 0x000fe400078e0ae1 */
[--C-:B------:R-:W-:Y:S01]  /*53b0*/  @!P6 IMAD.IADD R227, R227, 0x1, -R2.reuse ;  /* 0x00000001e3e3e824 */ /* 0x100fe200078e0a02 */
[----:B------:R-:W-:Y:S01]  /*53c0*/  ISETP.GE.AND P3, PT, R12, RZ, PT ;  /* 0x000000ff0c00720c */ /* 0x000fe20003f66270 */
[C---:B------:R-:W-:Y:S01]  /*53d0*/  VIADD R14, R0.reuse, 0x6c ;  /* 0x0000006c000e7836 */ /* 0x040fe20000000000 */
[----:B------:R-:W-:Y:S01]  /*53e0*/  IABS R235, R12 ;  /* 0x0000000c00eb7213 */ /* 0x000fe20000000000 */
[----:B------:R-:W-:Y:S01]  /*53f0*/  VIADD R12, R0, 0x6b ;  /* 0x0000006b000c7836 */ /* 0x000fe20000000000 */
[----:B------:R-:W-:Y:S01]  /*5400*/  ISETP.GT.U32.AND P6, PT, R2, R231, PT ;  /* 0x000000e70200720c */ /* 0x000fe20003fc4070 */
[----:B------:R-:W-:Y:S01]  /*5410*/  @!P4 IMAD.MOV R227, RZ, RZ, -R227 ;  /* 0x000000ffffe3c224 */ /* 0x000fe200078e0ae3 */
[----:B------:R-:W-:Y:S01]  /*5420*/  IABS R239, R14 ;  /* 0x0000000e00ef7213 */ /* 0x000fe20000000000 */
[----:B------:R-:W-:Y:S01]  /*5430*/  @!P2 IMAD.IADD R233, R233, 0x1, -R2 ;  /* 0x00000001e9e9a824 */ /* 0x000fe200078e0a02 */
[----:B------:R-:W-:Y:S01]  /*5440*/  ISETP.GE.AND P4, PT, R12, RZ, PT ;  /* 0x000000ff0c00720c */ /* 0x000fe20003f86270 */
[----:B------:R-:W-:Y:S01]  /*5450*/  @!P5 IMAD.MOV R229, RZ, RZ, -R229 ;  /* 0x000000ffffe5d224 */ /* 0x000fe200078e0ae5 */
[----:B------:R-:W-:Y:S01]  /*5460*/  IABS R237, R12 ;  /* 0x0000000c00ed7213 */ /* 0x000fe20000000000 */
[----:B------:R-:W-:Y:S01]  /*5470*/  IMAD.HI.U32 R12, R6, R235, RZ ;  /* 0x000000eb060c7227 */ /* 0x000fe200078e00ff */
[----:B------:R-:W-:-:S02]  /*5480*/  ISETP.GT.U32.AND P2, PT, R2, R233, PT ;  /* 0x000000e90200720c */ /* 0x000fc40003f44070 */
[----:B------:R-:W-:Y:S01]  /*5490*/  ISETP.GE.AND P5, PT, R14, RZ, PT ;  /* 0x000000ff0e00720c */ /* 0x000fe20003fa6270 */
[----:B------:R-:W-:Y:S02]  /*54a0*/  IMAD.MOV R13, RZ, RZ, -R12 ;  /* 0x000000ffff0d7224 */ /* 0x000fe400078e0a0c */
[----:B------:R-:W-:-:S04]  /*54b0*/  IMAD.HI.U32 R12, R6, R237, RZ ;  /* 0x000000ed060c7227 */ /* 0x000fc800078e00ff */
[----:B------:R-:W-:Y:S02]  /*54c0*/  @!P6 IMAD.IADD R231, R231, 0x1, -R2 ;  /* 0x00000001e7e7e824 */ /* 0x000fe400078e0a02 */
[----:B------:R-:W-:Y:S02]  /*54d0*/  IMAD.MOV R12, RZ, RZ, -R12 ;  /* 0x000000ffff0c7224 */ /* 0x000fe400078e0a0c */
[----:B------:R-:W-:Y:S01]  /*54e0*/  @!P2 IMAD.IADD R233, R233, 0x1, -R2 ;  /* 0x00000001e9e9a824 */ /* 0x000fe200078e0a02 */
[C---:B------:R-:W-:Y:S01]  /*54f0*/  ISETP.GT.U32.AND P6, PT, R2.reuse, R231, PT ;  /* 0x000000e70200720c */ /* 0x040fe20003fc4070 */
[C---:B------:R-:W-:Y:S02]  /*5500*/  IMAD R237, R2.reuse, R12, R237 ;  /* 0x0000000c02ed7224 */ /* 0x040fe400078e02ed */
[----:B------:R-:W-:Y:S02]  /*5510*/  IMAD R235, R2, R13, R235 ;  /* 0x0000000d02eb7224 */ /* 0x000fe400078e02eb */
[----:B------:R-:W-:Y:S01]  /*5520*/  IMAD.HI.U32 R13, R6, R239, RZ ;  /* 0x000000ef060d7227 */ /* 0x000fe200078e00ff */
[----:B------:R-:W-:-:S03]  /*5530*/  ISETP.GT.U32.AND P2, PT, R2, R237, PT ;  /* 0x000000ed0200720c */ /* 0x000fc60003f44070 */
[----:B------:R-:W-:Y:S02]  /*5540*/  VIADD R14, R0, 0x6d ;  /* 0x0000006d000e7836 */ /* 0x000fe40000000000 */
[----:B------:R-:W-:Y:S02]  /*5550*/  IMAD.MOV R13, RZ, RZ, -R13 ;  /* 0x000000ffff0d7224 */ /* 0x000fe400078e0a0d */
[--C-:B------:R-:W-:Y:S01]  /*5560*/  @!P6 IMAD.IADD R231, R231, 0x1, -R2.reuse ;  /* 0x00000001e7e7e824 */ /* 0x100fe200078e0a02 */
[C---:B------:R-:W-:Y:S01]  /*5570*/  ISETP.GT.U32.AND P6, PT, R2.reuse, R235, PT ;  /* 0x000000eb0200720c */ /* 0x040fe20003fc4070 */
[----:B------:R-:W-:Y:S01]  /*5580*/  IMAD R239, R2, R13, R239 ;  /* 0x0000000d02ef7224 */ /* 0x000fe200078e02ef */
[----:B------:R-:W-:Y:S01]  /*5590*/  IABS R199, R14 ;  /* 0x0000000e00c77213 */ /* 0x000fe20000000000 */
[----:B------:R-:W-:Y:S02]  /*55a0*/  @!P0 IMAD.MOV R233, RZ, RZ, -R233 ;  /* 0x000000ffffe98224 */ /* 0x000fe400078e0ae9 */
[----:B------:R-:W-:Y:S01]  /*55b0*/  @!P2 IMAD.IADD R237, R237, 0x1, -R2 ;  /* 0x00000001ededa824 */ /* 0x000fe200078e0a02 */
[----:B------:R-:W-:Y:S01]  /*55c0*/  ISETP.GE.AND P2, PT, R14, RZ, PT ;  /* 0x000000ff0e00720c */ /* 0x000fe20003f46270 */
[----:B------:R-:W-:-:S03]  /*55d0*/  IMAD.HI.U32 R12, R6, R199, RZ ;  /* 0x000000c7060c7227 */ /* 0x000fc600078e00ff */
[C---:B------:R-:W-:Y:S01]  /*55e0*/  ISETP.GT.U32.AND P0, PT, R2.reuse, R237, PT ;  /* 0x000000ed0200720c */ /* 0x040fe20003f04070 */
[----:B------:R-:W-:Y:S01]  /*55f0*/  @!P1 IMAD.MOV R231, RZ, RZ, -R231 ;  /* 0x000000ffffe79224 */ /* 0x000fe200078e0ae7 */
[----:B------:R-:W-:Y:S01]  /*5600*/  ISETP.GT.U32.AND P1, PT, R2, R239, PT ;  /* 0x000000ef0200720c */ /* 0x000fe20003f24070 */
[----:B------:R-:W-:Y:S02]  /*5610*/  @!P6 IMAD.IADD R235, R235, 0x1, -R2 ;  /* 0x00000001ebebe824 */ /* 0x000fe400078e0a02 */
[----:B------:R-:W-:Y:S02]  /*5620*/  IMAD.MOV R12, RZ, RZ, -R12 ;  /* 0x000000ffff0c7224 */ /* 0x000fe400078e0a0c */
[----:B------:R-:W-:Y:S01]  /*5630*/  IMAD.HI.U32 R13, R6, R197, RZ ;  /* 0x000000c5060d7227 */ /* 0x000fe200078e00ff */
[----:B------:R-:W-:-:S03]  /*5640*/  ISETP.GT.U32.AND P6, PT, R2, R235, PT ;  /* 0x000000eb0200720c */ /* 0x000fc60003fc4070 */
[C---:B------:R-:W-:Y:S02]  /*5650*/  IMAD R199, R2.reuse, R12, R199 ;  /* 0x0000000c02c77224 */ /* 0x040fe400078e02c7 */
[--C-:B------:R-:W-:Y:S02]  /*5660*/  @!P0 IMAD.IADD R237, R237, 0x1, -R2.reuse ;  /* 0x00000001eded8824 */ /* 0x100fe400078e0a02 */
[--C-:B------:R-:W-:Y:S01]  /*5670*/  @!P1 IMAD.IADD R239, R239, 0x1, -R2.reuse ;  /* 0x00000001efef9824 */ /* 0x100fe200078e0a02 */
[----:B------:R-:W-:Y:S01]  /*5680*/  ISETP.GT.U32.AND P0, PT, R2, R199, PT ;  /* 0x000000c70200720c */ /* 0x000fe20003f04070 */
[----:B------:R-:W-:Y:S02]  /*5690*/  VIADD R12, R0, 0x6f ;  /* 0x0000006f000c7836 */ /* 0x000fe40000000000 */
[----:B------:R-:W-:Y:S01]  /*56a0*/  IMAD.MOV R13, RZ, RZ, -R13 ;  /* 0x000000ffff0d7224 */ /* 0x000fe200078e0a0d */
[----:B------:R-:W-:Y:S01]  /*56b0*/  ISETP.GT.U32.AND P1, PT, R2, R239, PT ;  /* 0x000000ef0200720c */ /* 0x000fe20003f24070 */
[----:B------:R-:W-:Y:S01]  /*56c0*/  @!P6 IMAD.IADD R235, R235, 0x1, -R2 ;  /* 0x00000001ebebe824 */ /* 0x000fe200078e0a02 */
[----:B------:R-:W-:Y:S01]  /*56d0*/  IABS R195, R12 ;  /* 0x0000000c00c37213 */ /* 0x000fe20000000000 */
[----:B------:R-:W-:Y:S01]  /*56e0*/  @!P4 IMAD.MOV R237, RZ, RZ, -R237 ;  /* 0x000000ffffedc224 */ /* 0x000fe200078e0aed */
[----:B------:R-:W-:Y:S01]  /*56f0*/  ISETP.GE.AND P6, PT, R15, RZ, PT ;  /* 0x000000ff0f00720c */ /* 0x000fe20003fc6270 */
[----:B------:R-:W-:Y:S01]  /*5700*/  @!P3 IMAD.MOV R235, RZ, RZ, -R235 ;  /* 0x000000ffffebb224 */ /* 0x000fe200078e0aeb */
[----:B------:R-:W-:Y:S01]  /*5710*/  ISETP.GE.AND P3, PT, R12, RZ, PT ;  /* 0x000000ff0c00720c */ /* 0x000fe20003f66270 */
[----:B------:R-:W-:-:S02]  /*5720*/  VIADD R12, R0, 0x70 ;  /* 0x00000070000c7836 */ /* 0x000fc40000000000 */
[--C-:B------:R-:W-:Y:S02]  /*5730*/  @!P0 IMAD.IADD R199, R199, 0x1, -R2.reuse ;  /* 0x00000001c7c78824 */ /* 0x100fe400078e0a02 */
[----:B------:R-:W-:Y:S01]  /*5740*/  IMAD R197, R2, R13, R197 ;  /* 0x0000000d02c57224 */ /* 0x000fe200078e02c5 */
[----:B------:R-:W-:Y:S01]  /*5750*/  ISETP.GE.AND P4, PT, R12, RZ, PT ;  /* 0x000000ff0c00720c */ /* 0x000fe20003f86270 */
[----:B------:R-:W-:Y:S01]  /*5760*/  @!P1 IMAD.IADD R239, R239, 0x1, -R2 ;  /* 0x00000001efef9824 */ /* 0x000fe200078e0a02 */
[----:B------:R-:W-:Y:S01]  /*5770*/  IABS R193, R12 ;  /* 0x0000000c00c17213 */ /* 0x000fe20000000000 */
[----:B------:R-:W-:Y:S01]  /*5780*/  IMAD.HI.U32 R12, R6, R195, RZ ;  /* 0x000000c3060c7227 */ /* 0x000fe200078e00ff */
[C---:B------:R-:W-:Y:S02]  /*5790*/  ISETP.GT.U32.AND P0, PT, R2.reuse, R199, PT ;  /* 0x000000c70200720c */ /* 0x040fe40003f04070 */
[----:B------:R-:W-:Y:S01]  /*57a0*/  ISETP.GT.U32.AND P1, PT, R2, R197, PT ;  /* 0x000000c50200720c */ /* 0x000fe20003f24070 */
[----:B------:R-:W-:-:S02]  /*57b0*/  IMAD.MOV R14, RZ, RZ, -R12 ;  /* 0x000000ffff0e7224 */ /* 0x000fc400078e0a0c */
[----:B------:R-:W-:-:S04]  /*57c0*/  IMAD.HI.U32 R12, R6, R193, RZ ;  /* 0x000000c1060c7227 */ /* 0x000fc800078e00ff */
[----:B------:R-:W-:Y:S02]  /*57d0*/  IMAD.MOV R12, RZ, RZ, -R12 ;  /* 0x000000ffff0c7224 */ /* 0x000fe400078e0a0c */
[C---:B------:R-:W-:Y:S02]  /*57e0*/  IMAD R195, R2.reuse, R14, R195 ;  /* 0x0000000e02c37224 */ /* 0x040fe400078e02c3 */
[--C-:B------:R-:W-:Y:S02]  /*57f0*/  @!P0 IMAD.IADD R199, R199, 0x1, -R2.reuse ;  /* 0x00000001c7c78824 */ /* 0x100fe400078e0a02 */
[C---:B------:R-:W-:Y:S01]  /*5800*/  IMAD R193, R2.reuse, R12, R193 ;  /* 0x0000000c02c17224 */ /* 0x040fe200078e02c1 */
[C---:B------:R-:W-:Y:S01]  /*5810*/  ISETP.GT.U32.AND P0, PT, R2.reuse, R195, PT ;  /* 0x000000c30200720c */ /* 0x040fe20003f04070 */
[----:B------:R-:W-:Y:S02]  /*5820*/  @!P1 IMAD.IADD R197, R197, 0x1, -R2 ;  /* 0x00000001c5c59824 */ /* 0x000fe400078e0a02 */
[----:B------:R-:W-:Y:S01]  /*5830*/  @!P2 IMAD.MOV R199, RZ, RZ, -R199 ;  /* 0x000000ffffc7a224 */ /* 0x000fe200078e0ac7 */
[----:B------:R-:W-:Y:S01]  /*5840*/  ISETP.GT.U32.AND P2, PT, R2, R193, PT ;  /* 0x000000c10200720c */ /* 0x000fe20003f44070 */
[----:B------:R-:W-:Y:S01]  /*5850*/  VIADD R12, R0, 0x72 ;  /* 0x00000072000c7836 */ /* 0x000fe20000000000 */
[----:B------:R-:W-:Y:S01]  /*5860*/  ISETP.GT.U32.AND P1, PT, R2, R197, PT ;  /* 0x000000c50200720c */ /* 0x000fe20003f24070 */
[----:B------:R-:W-:-:S02]  /*5870*/  VIADD R15, R0, 0x73 ;  /* 0x00000073000f7836 */ /* 0x000fc40000000000 */
[----:B------:R-:W-:Y:S01]  /*5880*/  VIADD R13, R0, 0x71 ;  /* 0x00000071000d7836 */ /* 0x000fe20000000000 */
[----:B------:R-:W-:Y:S01]  /*5890*/  IABS R219, R12 ;  /* 0x0000000c00db7213 */ /* 0x000fe20000000000 */
[----:B------:R-:W-:Y:S01]  /*58a0*/  IMAD R173, R3, UR12, RZ ;  /* 0x0000000c03ad7c24 */ /* 0x000fe2000f8e02ff */
[----:B------:R-:W-:Y:S01]  /*58b0*/  IABS R223, R15 ;  /* 0x0000000f00df7213 */ /* 0x000fe20000000000 */
[----:B------:R-:W-:Y:S01]  /*58c0*/  @!P5 IMAD.MOV R239, RZ, RZ, -R239 ;  /* 0x000000ffffefd224 */ /* 0x000fe200078e0aef */
[----:B------:R-:W-:Y:S01]  /*58d0*/  IABS R215, R13 ;  /* 0x0000000d00d77213 */ /* 0x000fe20000000000 */
[----:B------:R-:W-:Y:S01]  /*58e0*/  IMAD R172, R175, 0x2, R173 ;  /* 0x00000002afac7824 */ /* 0x000fe200078e02ad */
[----:B------:R-:W-:Y:S01]  /*58f0*/  ISETP.GE.AND P5, PT, R13, RZ, PT ;  /* 0x000000ff0d00720c */ /* 0x000fe20003fa6270 */
[--C-:B------:R-:W-:Y:S02]  /*5900*/  @!P2 IMAD.IADD R193, R193, 0x1, -R2.reuse ;  /* 0x00000001c1c1a824 */ /* 0x100fe400078e0a02 */
[----:B------:R-:W-:Y:S01]  /*5910*/  @!P1 IMAD.IADD R197, R197, 0x1, -R2 ;  /* 0x00000001c5c59824 */ /* 0x000fe200078e0a02 */
[----:B------:R-:W-:Y:S01]  /*5920*/  ISETP.GE.AND P1, PT, R12, RZ, PT ;  /* 0x000000ff0c00720c */ /* 0x000fe20003f26270 */
[----:B------:R-:W-:Y:S01]  /*5930*/  IMAD.HI.U32 R12, R6, R219, RZ ;  /* 0x000000db060c7227 */ /* 0x000fe200078e00ff */
[----:B------:R-:W-:-:S03]  /*5940*/  ISETP.GT.U32.AND P2, PT, R2, R193, PT ;  /* 0x000000c10200720c */ /* 0x000fc60003f44070 */
[----:B------:R-:W-:Y:S02]  /*5950*/  IMAD.MOV R14, RZ, RZ, -R12 ;  /* 0x000000ffff0e7224 */ /* 0x000fe400078e0a0c */
[----:B------:R-:W-:-:S04]  /*5960*/  IMAD.HI.U32 R12, R6, R223, RZ ;  /* 0x000000df060c7227 */ /* 0x000fc800078e00ff */
[C---:B------:R-:W-:Y:S02]  /*5970*/  IMAD R219, R2.reuse, R14, R219 ;  /* 0x0000000e02db7224 */ /* 0x040fe400078e02db */
[----:B------:R-:W-:Y:S02]  /*5980*/  IMAD.MOV R12, RZ, RZ, -R12 ;  /* 0x000000ffff0c7224 */ /* 0x000fe400078e0a0c */
[----:B------:R-:W-:Y:S01]  /*5990*/  @!P2 IMAD.IADD R193, R193, 0x1, -R2 ;  /* 0x00000001c1c1a824 */ /* 0x000fe200078e0a02 */
[C---:B------:R-:W-:Y:S01]  /*59a0*/  ISETP.GT.U32.AND P2, PT, R2.reuse, R219, PT ;  /* 0x000000db0200720c */ /* 0x040fe20003f44070 */
[----:B------:R-:W-:Y:S02]  /*59b0*/  IMAD R223, R2, R12, R223 ;  /* 0x0000000c02df7224 */ /* 0x000fe400078e02df */
[----:B------:R-:W-:Y:S02]  /*59c0*/  @!P4 IMAD.MOV R193, RZ, RZ, -R193 ;  /* 0x000000ffffc1c224 */ /* 0x000fe400078e0ac1 */
[----:B------:R-:W-:-:S04]  /*59d0*/  IMAD.HI.U32 R13, R6, R215, RZ ;  /* 0x000000d7060d7227 */ /* 0x000fc800078e00ff */
[----:B------:R-:W-:Y:S02]  /*59e0*/  IMAD.MOV R13, RZ, RZ, -R13 ;  /* 0x000000ffff0d7224 */ /* 0x000fe400078e0a0d */
[----:B------:R-:W-:Y:S02]  /*59f0*/  IMAD R171, R175, 0x2, R172 ;  /* 0x00000002afab7824 */ /* 0x000fe400078e02ac */
[--C-:B------:R-:W-:Y:S02]  /*5a00*/  @!P2 IMAD.IADD R219, R219, 0x1, -R2.reuse ;  /* 0x00000001dbdba824 */ /* 0x100fe400078e0a02 */
[----:B------:R-:W-:Y:S02]  /*5a10*/  @!P0 IMAD.IADD R195, R195, 0x1, -R2 ;  /* 0x00000001c3c38824 */ /* 0x000fe400078e0a02 */
[C---:B------:R-:W-:Y:S01]  /*5a20*/  IMAD R215, R2.reuse, R13, R215 ;  /* 0x0000000d02d77224 */ /* 0x040fe200078e02d7 */
[C---:B------:R-:W-:Y:S01]  /*5a30*/  ISETP.GT.U32.AND P4, PT, R2.reuse, R219, PT ;  /* 0x000000db0200720c */ /* 0x040fe20003f84070 */
[----:B------:R-:W-:Y:S01]  /*5a40*/  IMAD R170, R175, 0x2, R171 ;  /* 0x00000002afaa7824 */ /* 0x000fe200078e02ab */
[----:B------:R-:W-:Y:S01]  /*5a50*/  ISETP.GT.U32.AND P0, PT, R2, R195, PT ;  /* 0x000000c30200720c */ /* 0x000fe20003f04070 */
[----:B------:R-:W-:-:S04]  /*5a60*/  IMAD.HI.U32 R13, R6, R191, RZ ;  /* 0x000000bf060d7227 */ /* 0x000fc800078e00ff */
[----:B------:R-:W-:Y:S02]  /*5a70*/  IMAD R169, R175, 0x2, R170 ;  /* 0x00000002afa97824 */ /* 0x000fe400078e02aa */
[----:B------:R-:W-:Y:S02]  /*5a80*/  IMAD.MOV R13, RZ, RZ, -R13 ;  /* 0x000000ffff0d7224 */ /* 0x000fe400078e0a0d */
[----:B------:R-:W-:Y:S02]  /*5a90*/  VIADD R12, R0, 0x75 ;  /* 0x00000075000c7836 */ /* 0x000fe40000000000 */
[----:B------:R-:W-:Y:S01]  /*5aa0*/  @!P4 IMAD.IADD R219, R219, 0x1, -R2 ;  /* 0x00000001dbdbc824 */ /* 0x000fe200078e0a02 */
[C---:B------:R-:W-:Y:S01]  /*5ab0*/  ISETP.GT.U32.AND P4, PT, R2.reuse, R223, PT ;  /* 0x000000df0200720c */ /* 0x040fe20003f84070 */
[C---:B------:R-:W-:Y:S01]  /*5ac0*/  IMAD R168, R175.reuse, 0x2, R169 ;  /* 0x00000002afa87824 */ /* 0x040fe200078e02a9 */
[----:B------:R-:W-:Y:S01]  /*5ad0*/  IABS R189, R12 ;  /* 0x0000000c00bd7213 */ /* 0x000fe20000000000 */
[----:B------:R-:W-:Y:S01]  /*5ae0*/  @!P6 IMAD.MOV R197, RZ, RZ, -R197 ;  /* 0x000000ffffc5e224 */ /* 0x000fe200078e0ac5 */
[C---:B------:R-:W-:Y:S01]  /*5af0*/  ISETP.GT.U32.AND P6, PT, R2.reuse, R215, PT ;  /* 0x000000d70200720c */ /* 0x040fe20003fc4070 */
[----:B------:R-:W-:Y:S01]  /*5b00*/  IMAD R191, R2, R13, R191 ;  /* 0x0000000d02bf7224 */ /* 0x000fe200078e02bf */
[----:B------:R-:W-:Y:S01]  /*5b10*/  ISETP.GE.AND P2, PT, R12, RZ, PT ;  /* 0x000000ff0c00720c */ /* 0x000fe20003f46270 */
[----:B------:R-:W-:-:S02]  /*5b20*/  IMAD R167, R175, 0x2, R168 ;  /* 0x00000002afa77824 */ /* 0x000fc400078e02a8 */
[----:B------:R-:W-:-:S04]  /*5b30*/  IMAD.HI.U32 R12, R6, R189, RZ ;  /* 0x000000bd060c7227 */ /* 0x000fc800078e00ff */
[--C-:B------:R-:W-:Y:S02]  /*5b40*/  @!P4 IMAD.IADD R223, R223, 0x1, -R2.reuse ;  /* 0x00000001dfdfc824 */ /* 0x100fe400078e0a02 */
[----:B------:R-:W-:Y:S02]  /*5b50*/  IMAD R166, R175, 0x2, R167 ;  /* 0x00000002afa67824 */ /* 0x000fe400078e02a7 */
[----:B------:R-:W-:Y:S01]  /*5b60*/  @!P0 IMAD.IADD R195, R195, 0x1, -R2 ;  /* 0x00000001c3c38824 */ /* 0x000fe200078e0a02 */
[----:B------:R-:W-:Y:S01]  /*5b70*/  ISETP.GT.U32.AND P4, PT, R2, R223, PT ;  /* 0x000000df0200720c */ /* 0x000fe20003f84070 */
[----:B------:R-:W-:Y:S01]  /*5b80*/  IMAD R165, R175, 0x2, R166 ;  /* 0x00000002afa57824 */ /* 0x000fe200078e02a6 */
[----:B------:R-:W-:Y:S01]  /*5b90*/  ISETP.GE.AND P0, PT, R15, RZ, PT ;  /* 0x000000ff0f00720c */ /* 0x000fe20003f06270 */
[----:B------:R-:W-:Y:S02]  /*5ba0*/  IMAD.MOV R15, RZ, RZ, -R12 ;  /* 0x000000ffff0f7224 */ /* 0x000fe400078e0a0c */
[----:B------:R-:W-:-:S02]  /*5bb0*/  @!P6 IMAD.IADD R215, R215, 0x1, -R2 ;  /* 0x00000001d7d7e824 */ /* 0x000fc400078e0a02 */
[C---:B------:R-:W-:Y:S02]  /*5bc0*/  IMAD R189, R2.reuse, R15, R189 ;  /* 0x0000000f02bd7224 */ /* 0x040fe400078e02bd */
[----:B------:R-:W-:Y:S01]  /*5bd0*/  IMAD R162, R175, 0x2, R165 ;  /* 0x00000002afa27824 */ /* 0x000fe200078e02a5 */
[----:B------:R-:W-:Y:S01]  /*5be0*/  ISETP.GT.U32.AND P6, PT, R2, R215, PT ;  /* 0x000000d70200720c */ /* 0x000fe20003fc4070 */
[----:B------:R-:W-:Y:S02]  /*5bf0*/  VIADD R18, R0, 0x78 ;  /* 0x0000007800127836 */ /* 0x000fe40000000000 */
[----:B------:R-:W-:Y:S01]  /*5c00*/  @!P4 IMAD.IADD R223, R223, 0x1, -R2 ;  /* 0x00000001dfdfc824 */ /* 0x000fe200078e0a02 */
[----:B------:R-:W-:Y:S01]  /*5c10*/  ISETP.GT.U32.AND P4, PT, R2, R191, PT ;  /* 0x000000bf0200720c */ /* 0x000fe20003f84070 */
[----:B------:R-:W-:Y:S01]  /*5c20*/  IMAD R158, R175, 0x2, R162 ;  /* 0x00000002af9e7824 */ /* 0x000fe200078e02a2 */
[----:B------:R-:W-:Y:S01]  /*5c30*/  IABS R185, R18 ;  /* 0x0000001200b97213 */ /* 0x000fe20000000000 */
[----:B------:R-:W-:Y:S01]  /*5c40*/  @!P3 IMAD.MOV R195, RZ, RZ, -R195 ;  /* 0x000000ffffc3b224 */ /* 0x000fe200078e0ac3 */
[----:B------:R-:W-:Y:S01]  /*5c50*/  ISETP.GE.AND P3, PT, R16, RZ, PT ;  /* 0x000000ff1000720c */ /* 0x000fe20003f66270 */
[----:B------:R-:W-:-:S02]  /*5c60*/  VIADD R16, R0, 0x77 ;  /* 0x0000007700107836 */ /* 0x000fc40000000000 */
[C---:B------:R-:W-:Y:S02]  /*5c70*/  IMAD R154, R175.reuse, 0x2, R158 ;  /* 0x00000002af9a7824 */ /* 0x040fe400078e029e */
[----:B------:R-:W-:Y:S01]  /*5c80*/  VIADD R13, R0, 0x76 ;  /* 0x00000076000d7836 */ /* 0x000fe20000000000 */
[----:B------:R-:W-:Y:S01]  /*5c90*/  IABS R17, R16 ;  /* 0x0000001000117213 */ /* 0x000fe20000000000 */
[----:B------:R-:W-:Y:S02]  /*5ca0*/  IMAD R150, R175, 0x2, R154 ;  /* 0x00000002af967824 */ /* 0x000fe400078e029a */
[----:B------:R-:W-:Y:S01]  /*5cb0*/  @!P4 IMAD.IADD R191, R191, 0x1, -R2 ;  /* 0x00000001bfbfc824 */ /* 0x000fe200078e0a02 */
[----:B------:R-:W-:Y:S01]  /*5cc0*/  ISETP.GT.U32.AND P4, PT, R2, R189, PT ;  /* 0x000000bd0200720c */ /* 0x000fe20003f84070 */
[----:B------:R-:W-:Y:S01]  /*5cd0*/  VIADD R15, R0, 0x79 ;  /* 0x00000079000f7836 */ /* 0x000fe20000000000 */
[----:B------:R-:W-:Y:S01]  /*5ce0*/  IABS R187, R13 ;  /* 0x0000000d00bb7213 */ /* 0x000fe20000000000 */
[----:B------:R-:W-:-:S03]  /*5cf0*/  IMAD.HI.U32 R12, R6, R185, RZ ;  /* 0x000000b9060c7227 */ /* 0x000fc600078e00ff */
[----:B------:R-:W-:Y:S01]  /*5d00*/  IABS R183, R15 ;  /* 0x0000000f00b77213 */ /* 0x000fe20000000000 */
[----:B------:R-:W-:Y:S02]  /*5d10*/  IMAD R146, R175, 0x2, R150 ;  /* 0x00000002af927824 */ /* 0x000fe400078e0296 */
[----:B------:R-:W-:Y:S01]  /*5d20*/  @!P6 IMAD.IADD R215, R215, 0x1, -R2 ;  /* 0x00000001d7d7e824 */ /* 0x000fe200078e0a02 */
[----:B------:R-:W-:Y:S01]  /*5d30*/  ISETP.GE.AND P6, PT, R13, RZ, PT ;  /* 0x000000ff0d00720c */ /* 0x000fe20003fc6270 */
[----:B------:R-:W-:-:S04]  /*5d40*/  IMAD.HI.U32 R14, R6, R17, RZ ;  /* 0x00000011060e7227 */ /* 0x000fc800078e00ff */
[----:B------:R-:W-:Y:S01]  /*5d50*/  @!P4 IMAD.IADD R189, R189, 0x1, -R2 ;  /* 0x00000001bdbdc824 */ /* 0x000fe200078e0a02 */
[C---:B------:R-:W-:Y:S01]  /*5d60*/  ISETP.GT.U32.AND P4, PT, R2.reuse, R191, PT ;  /* 0x000000bf0200720c */ /* 0x040fe20003f84070 */
[----:B------:R-:W-:Y:S02]  /*5d70*/  IMAD.MOV R12, RZ, RZ, -R12 ;  /* 0x000000ffff0c7224 */ /* 0x000fe400078e0a0c */
[----:B------:R-:W-:Y:S02]  /*5d80*/  IMAD R144, R175, 0x2, R146 ;  /* 0x00000002af907824 */ /* 0x000fe400078e0292 */
[----:B------:R-:W-:Y:S01]  /*5d90*/  @!P5 IMAD.MOV R215, RZ, RZ, -R215 ;  /* 0x000000ffffd7d224 */ /* 0x000fe200078e0ad7 */
[C---:B------:R-:W-:Y:S01]  /*5da0*/  ISETP.GT.U32.AND P5, PT, R2.reuse, R189, PT ;  /* 0x000000bd0200720c */ /* 0x040fe20003fa4070 */
[----:B------:R-:W-:Y:S02]  /*5db0*/  IMAD.MOV R14, RZ, RZ, -R14 ;  /* 0x000000ffff0e7224 */ /* 0x000fe400078e0a0e */
[----:B------:R-:W-:-:S02]  /*5dc0*/  IMAD R185, R2, R12, R185 ;  /* 0x0000000c02b97224 */ /* 0x000fc400078e02b9 */
[----:B------:R-:W-:-:S04]  /*5dd0*/  IMAD.HI.U32 R13, R6, R187, RZ ;  /* 0x000000bb060d7227 */ /* 0x000fc800078e00ff */
[----:B------:R-:W-:Y:S02]  /*5de0*/  VIADD R20, R0, 0x7a ;  /* 0x0000007a00147836 */ /* 0x000fe40000000000 */
[----:B------:R-:W-:-:S03]  /*5df0*/  IMAD.HI.U32 R12, R6, R183, RZ ;  /* 0x000000b7060c7227 */ /* 0x000fc600078e00ff */
[----:B------:R-:W-:Y:S01]  /*5e00*/  IABS R181, R20 ;  /* 0x0000001400b57213 */ /* 0x000fe20000000000 */
[C---:B------:R-:W-:Y:S02]  /*5e10*/  IMAD R142, R175.reuse, 0x2, R144 ;  /* 0x00000002af8e7824 */ /* 0x040fe400078e0290 */
[C---:B------:R-:W-:Y:S02]  /*5e20*/  IMAD R17, R2.reuse, R14, R17 ;  /* 0x0000000e02117224 */ /* 0x040fe400078e0211 */
[----:B------:R-:W-:Y:S02]  /*5e30*/  IMAD.MOV R13, RZ, RZ, -R13 ;  /* 0x000000ffff0d7224 */ /* 0x000fe400078e0a0d */
[----:B------:R-:W-:Y:S02]  /*5e40*/  IMAD.MOV R14, RZ, RZ, -R12 ;  /* 0x000000ffff0e7224 */ /* 0x000fe400078e0a0c */
[----:B------:R-:W-:Y:S02]  /*5e50*/  IMAD R140, R175, 0x2, R142 ;  /* 0x00000002af8c7824 */ /* 0x000fe400078e028e */
[----:B------:R-:W-:-:S02]  /*5e60*/  IMAD R187, R2, R13, R187 ;  /* 0x0000000d02bb7224 */ /* 0x000fc400078e02bb */
[C---:B------:R-:W-:Y:S02]  /*5e70*/  IMAD R183, R2.reuse, R14, R183 ;  /* 0x0000000e02b77224 */ /* 0x040fe400078e02b7 */
[----:B------:R-:W-:Y:S01]  /*5e80*/  @!P4 IMAD.IADD R191, R191, 0x1, -R2 ;  /* 0x00000001bfbfc824 */ /* 0x000fe200078e0a02 */
[----:B------:R-:W-:Y:S01]  /*5e90*/  ISETP.GT.U32.AND P4, PT, R2, R185, PT ;  /* 0x000000b90200720c */ /* 0x000fe20003f84070 */
[C---:B------:R-:W-:Y:S02]  /*5ea0*/  VIADD R22, R0.reuse, 0x7b ;  /* 0x0000007b00167836 */ /* 0x040fe40000000000 */
[----:B------:R-:W-:Y:S02]  /*5eb0*/  VIADD R23, R0, 0x7c ;  /* 0x0000007c00177836 */ /* 0x000fe40000000000 */
[----:B------:R-:W-:Y:S01]  /*5ec0*/  IMAD R138, R175, 0x2, R140 ;  /* 0x00000002af8a7824 */ /* 0x000fe200078e028c */
[----:B------:R-:W-:Y:S01]  /*5ed0*/  IABS R179, R22 ;  /* 0x0000001600b37213 */ /* 0x000fe20000000000 */
[----:B------:R-:W-:Y:S01]  /*5ee0*/  IMAD.HI.U32 R13, R6, R181, RZ ;  /* 0x000000b5060d7227 */ /* 0x000fe200078e00ff */
[----:B------:R-:W-:-:S03]  /*5ef0*/  IABS R21, R23 ;  /* 0x0000001700157213 */ /* 0x000fc60000000000 */
[----:B------:R-:W-:Y:S01]  /*5f00*/  @!P1 IMAD.MOV R219, RZ, RZ, -R219 ;  /* 0x000000ffffdb9224 */ /* 0x000fe200078e0adb */
[C---:B------:R-:W-:Y:S01]  /*5f10*/  ISETP.GT.U32.AND P1, PT, R2.reuse, R187, PT ;  /* 0x000000bb0200720c */ /* 0x040fe20003f24070 */
[----:B------:R-:W-:Y:S01]  /*5f20*/  @!P5 IMAD.IADD R189, R189, 0x1, -R2 ;  /* 0x00000001bdbdd824 */ /* 0x000fe200078e0a02 */
[C---:B------:R-:W-:Y:S01]  /*5f30*/  ISETP.GT.U32.AND P5, PT, R2.reuse, R183, PT ;  /* 0x000000b70200720c */ /* 0x040fe20003fa4070 */
[C---:B------:R-:W-:Y:S02]  /*5f40*/  IMAD R136, R175.reuse, 0x2, R138 ;  /* 0x00000002af887824 */ /* 0x040fe400078e028a */
[----:B------:R-:W-:Y:S02]  /*5f50*/  IMAD.MOV R13, RZ, RZ, -R13 ;  /* 0x000000ffff0d7224 */ /* 0x000fe400078e0a0d */
[----:B------:R-:W-:Y:S01]  /*5f60*/  @!P0 IMAD.MOV R223, RZ, RZ, -R223 ;  /* 0x000000ffffdf8224 */ /* 0x000fe200078e0adf */
[----:B------:R-:W-:Y:S01]  /*5f70*/  ISETP.GT.U32.AND P0, PT, R2, R17, PT ;  /* 0x000000110200720c */ /* 0x000fe20003f04070 */
[----:B------:R-:W-:-:S02]  /*5f80*/  IMAD R134, R175, 0x2, R136 ;  /* 0x00000002af867824 */ /* 0x000fc400078e0288 */
[----:B------:R-:W-:Y:S02]  /*5f90*/  IMAD R181, R2, R13, R181 ;  /* 0x0000000d02b57224 */ /* 0x000fe400078e02b5 */
[C---:B------:R-:W-:Y:S02]  /*5fa0*/  VIADD R14, R0.reuse, 0x7d ;  /* 0x0000007d000e7836 */ /* 0x040fe40000000000 */
[----:B------:R-:W-:Y:S02]  /*5fb0*/  VIADD R24, R0, 0x7e ;  /* 0x0000007e00187836 */ /* 0x000fe40000000000 */
[C---:B------:R-:W-:Y:S01]  /*5fc0*/  IMAD.HI.U32 R12, R6.reuse, R179, RZ ;  /* 0x000000b3060c7227 */ /* 0x040fe200078e00ff */
[----:B------:R-:W-:Y:S02]  /*5fd0*/  IABS R19, R14 ;  /* 0x0000000e00137213 */ /* 0x000fe40000000000 */
[----:B------:R-:W-:Y:S01]  /*5fe0*/  IABS R177, R24 ;  /* 0x0000001800b17213 */ /* 0x000fe20000000000 */
[----:B------:R-:W-:-:S04]  /*5ff0*/  IMAD.HI.U32 R13, R6, R21, RZ ;  /* 0x00000015060d7227 */ /* 0x000fc800078e00ff */
[----:B------:R-:W-:Y:S02]  /*6000*/  IMAD R133, R175, 0x2, R134 ;  /* 0x00000002af857824 */ /* 0x000fe400078e0286 */
[----:B------:R-:W-:Y:S02]  /*6010*/  @!P4 IMAD.IADD R185, R185, 0x1, -R2 ;  /* 0x00000001b9b9c824 */ /* 0x000fe400078e0a02 */
[----:B------:R-:W-:Y:S02]  /*6020*/  IMAD.MOV R12, RZ, RZ, -R12 ;  /* 0x000000ffff0c7224 */ /* 0x000fe400078e0a0c */
[----:B------:R-:W-:Y:S02]  /*6030*/  IMAD.MOV R13, RZ, RZ, -R13 ;  /* 0x000000ffff0d7224 */ /* 0x000fe400078e0a0d */
[----:B------:R-:W-:Y:S02]  /*6040*/  IMAD R132, R175, 0x2, R133 ;  /* 0x00000002af847824 */ /* 0x000fe400078e0285 */
[--C-:B------:R-:W-:Y:S01]  /*6050*/  @!P1 IMAD.IADD R187, R187, 0x1, -R2.reuse ;  /* 0x00000001bbbb9824 */ /* 0x100fe200078e0a02 */
[C---:B------:R-:W-:Y:S01]  /*6060*/  ISETP.GT.U32.AND P1, PT, R2.reuse, R181, PT ;  /* 0x000000b50200720c */ /* 0x040fe20003f24070 */
[----:B------:R-:W-:Y:S01]  /*6070*/  @!P5 IMAD.IADD R183, R183, 0x1, -R2 ;  /* 0x00000001b7b7d824 */ /* 0x000fe200078e0a02 */
[C---:B------:R-:W-:Y:S01]  /*6080*/  ISETP.GT.U32.AND P5, PT, R2.reuse, R185, PT ;  /* 0x000000b90200720c */ /* 0x040fe20003fa4070 */
[----:B------:R-:W-:-:S02]  /*6090*/  IMAD R179, R2, R12, R179 ;  /* 0x0000000c02b37224 */ /* 0x000fc400078e02b3 */
[----:B------:R-:W-:Y:S02]  /*60a0*/  IMAD R21, R2, R13, R21 ;  /* 0x0000000d02157224 */ /* 0x000fe400078e0215 */
[----:B------:R-:W-:-:S04]  /*60b0*/  IMAD.HI.U32 R12, R6, R19, RZ ;  /* 0x00000013060c7227 */ /* 0x000fc800078e00ff */
[----:B------:R-:W-:-:S04]  /*60c0*/  IMAD.HI.U32 R13, R6, R177, RZ ;  /* 0x000000b1060d7227 */ /* 0x000fc800078e00ff */
[----:B------:R-:W-:Y:S02]  /*60d0*/  IMAD R131, R175, 0x2, R132 ;  /* 0x00000002af837824 */ /* 0x000fe400078e0284 */
[----:B------:R-:W-:Y:S01]  /*60e0*/  @!P0 IMAD.IADD R17, R17, 0x1, -R2 ;  /* 0x0000000111118824 */ /* 0x000fe200078e0a02 */
[C---:B------:R-:W-:Y:S01]  /*60f0*/  ISETP.GT.U32.AND P0, PT, R2.reuse, R187, PT ;  /* 0x000000bb0200720c */ /* 0x040fe20003f04070 */
[----:B------:R-:W-:Y:S02]  /*6100*/  IMAD.MOV R12, RZ, RZ, -R12 ;  /* 0x000000ffff0c7224 */ /* 0x000fe400078e0a0c */
[----:B------:R-:W-:Y:S01]  /*6110*/  IMAD.MOV R13, RZ, RZ, -R13 ;  /* 0x000000ffff0d7224 */ /* 0x000fe200078e0a0d */
[C---:B------:R-:W-:Y:S01]  /*6120*/  ISETP.GT.U32.AND P4, PT, R2.reuse, R17, PT ;  /* 0x000000110200720c */ /* 0x040fe20003f84070 */
[----:B------:R-:W-:Y:S02]  /*6130*/  IMAD R128, R175, 0x2, R131 ;  /* 0x00000002af807824 */ /* 0x000fe400078e0283 */
[----:B------:R-:W-:-:S02]  /*6140*/  IMAD R19, R2, R12, R19 ;  /* 0x0000000c02137224 */ /* 0x000fc400078e0213 */
[C---:B------:R-:W-:Y:S01]  /*6150*/  IMAD R177, R2.reuse, R13, R177 ;  /* 0x0000000d02b17224 */ /* 0x040fe200078e02b1 */
[----:B------:R-:W-:Y:S01]  /*6160*/  IABS R13, R0 ;  /* 0x00000000000d7213 */ /* 0x000fe20000000000 */
[----:B------:R-:W-:Y:S02]  /*6170*/  IMAD R124, R175, 0x2, R128 ;  /* 0x00000002af7c7824 */ /* 0x000fe400078e0280 */
[----:B------:R-:W-:Y:S01]  /*6180*/  @!P5 IMAD.IADD R185, R185, 0x1, -R2 ;  /* 0x00000001b9b9d824 */ /* 0x000fe200078e0a02 */
[----:B------:R-:W-:Y:S01]  /*6190*/  ISETP.GT.U32.AND P5, PT, R2, R19, PT ;  /* 0x000000130200720c */ /* 0x000fe20003fa4070 */
[----:B------:R-:W-:Y:S02]  /*61a0*/  IMAD R120, R175, 0x2, R124 ;  /* 0x00000002af787824 */ /* 0x000fe400078e027c */
[----:B------:R-:W-:-:S04]  /*61b0*/  IMAD.HI.U32 R6, R6, R13, RZ ;  /* 0x0000000d06067227 */ /* 0x000fc800078e00ff */
[----:B------:R-:W-:Y:S01]  /*61c0*/  @!P3 IMAD.MOV R191, RZ, RZ, -R191 ;  /* 0x000000ffffbfb224 */ /* 0x000fe200078e0abf */
[C---:B------:R-:W-:Y:S01]  /*61d0*/  ISETP.GT.U32.AND P3, PT, R2.reuse, R183, PT ;  /* 0x000000b70200720c */ /* 0x040fe20003f64070 */
[--C-:B------:R-:W-:Y:S02]  /*61e0*/  @!P1 IMAD.IADD R181, R181, 0x1, -R2.reuse ;  /* 0x00000001b5b59824 */ /* 0x100fe400078e0a02 */
[----:B------:R-:W-:Y:S01]  /*61f0*/  @!P0 IMAD.IADD R187, R187, 0x1, -R2 ;  /* 0x00000001bbbb8824 */ /* 0x000fe200078e0a02 */
[C---:B------:R-:W-:Y:S01]  /*6200*/  ISETP.GT.U32.AND P0, PT, R2.reuse, R179, PT ;  /* 0x000000b30200720c */ /* 0x040fe20003f04070 */
[C---:B------:R-:W-:Y:S01]  /*6210*/  IMAD R116, R175.reuse, 0x2, R120 ;  /* 0x00000002af747824 */ /* 0x040fe200078e0278 */
[----:B------:R-:W-:Y:S01]  /*6220*/  ISETP.GT.U32.AND P1, PT, R2, R181, PT ;  /* 0x000000b50200720c */ /* 0x000fe20003f24070 */
[----:B------:R-:W-:Y:S02]  /*6230*/  IMAD.MOV R6, RZ, RZ, -R6 ;  /* 0x000000ffff067224 */ /* 0x000fe400078e0a06 */
[----:B------:R-:W-:-:S02]  /*6240*/  IMAD R112, R175, 0x2, R116 ;  /* 0x00000002af707824 */ /* 0x000fc400078e0274 */
[C---:B------:R-:W-:Y:S02]  /*6250*/  IMAD R13, R2.reuse, R6, R13 ;  /* 0x00000006020d7224 */ /* 0x040fe400078e020d */
[----:B------:R-:W-:Y:S01]  /*6260*/  @!P4 IMAD.IADD R17, R17, 0x1, -R2 ;  /* 0x000000011111c824 */ /* 0x000fe200078e0a02 */
[C---:B------:R-:W-:Y:S01]  /*6270*/  ISETP.GT.U32.AND P4, PT, R2.reuse, R21, PT ;  /* 0x000000150200720c */ /* 0x040fe20003f84070 */
[----:B------:R-:W-:Y:S02]  /*6280*/  IMAD R108, R175, 0x2, R112 ;  /* 0x00000002af6c7824 */ /* 0x000fe400078e0270 */
[--C-:B------:R-:W-:Y:S01]  /*6290*/  @!P5 IMAD.IADD R19, R19, 0x1, -R2.reuse ;  /* 0x000000011313d824 */ /* 0x100fe200078e0a02 */
[C---:B------:R-:W-:Y:S01]  /*62a0*/  ISETP.GT.U32.AND P5, PT, R2.reuse, R13, PT ;  /* 0x0000000d0200720c */ /* 0x040fe20003fa4070 */
[----:B------:R-:W-:Y:S01]  /*62b0*/  @!P3 IMAD.IADD R183, R183, 0x1, -R2 ;  /* 0x00000001b7b7b824 */ /* 0x000fe200078e0a02 */
[----:B------:R-:W-:Y:S01]  /*62c0*/  ISETP.GT.U32.AND P3, PT, R2, R177, PT ;  /* 0x000000b10200720c */ /* 0x000fe20003f64070 */
[----:B------:R-:W-:-:S02]  /*62d0*/  IMAD R104, R175, 0x2, R108 ;  /* 0x00000002af687824 */ /* 0x000fc400078e026c */
[----:B------:R-:W-:Y:S01]  /*62e0*/  @!P0 IMAD.IADD R179, R179, 0x1, -R2 ;  /* 0x00000001b3b38824 */ /* 0x000fe200078e0a02 */
[----:B------:R-:W-:Y:S01]  /*62f0*/  ISETP.GE.AND P0, PT, R18, RZ, PT ;  /* 0x000000ff1200720c */ /* 0x000fe20003f06270 */
[----:B------:R-:W-:Y:S02]  /*6300*/  IMAD R100, R175, 0x2, R104 ;  /* 0x00000002af647824 */ /* 0x000fe400078e0268 */
[----:B------:R-:W-:Y:S01]  /*6310*/  @!P1 IMAD.IADD R181, R181, 0x1, -R2 ;  /* 0x00000001b5b59824 */ /* 0x000fe200078e0a02 */
[----:B------:R-:W-:Y:S01]  /*6320*/  ISETP.GE.AND P1, PT, R16, RZ, PT ;  /* 0x000000ff1000720c */ /* 0x000fe20003f26270 */
[----:B------:R-:W-:Y:S01]  /*6330*/  @!P2 IMAD.MOV R189, RZ, RZ, -R189 ;  /* 0x000000ffffbda224 */ /* 0x000fe200078e0abd */
[----:B------:R-:W-:Y:S01]  /*6340*/  ISETP.GT.U32.AND P2, PT, R2, R179, PT ;  /* 0x000000b30200720c */ /* 0x000fe20003f44070 */
[----:B------:R-:W-:Y:S02]  /*6350*/  IMAD R96, R175, 0x2, R100 ;  /* 0x00000002af607824 */ /* 0x000fe400078e0264 */
[--C-:B------:R-:W-:Y:S01]  /*6360*/  @!P4 IMAD.IADD R21, R21, 0x1, -R2.reuse ;  /* 0x000000011515c824 */ /* 0x100fe200078e0a02 */
[----:B------:R-:W-:Y:S01]  /*6370*/  ISETP.GE.AND P4, PT, R15, RZ, PT ;  /* 0x000000ff0f00720c */ /* 0x000fe20003f86270 */
[----:B------:R-:W-:-:S02]  /*6380*/  @!P5 IMAD.IADD R13, R13, 0x1, -R2 ;  /* 0x000000010d0dd824 */ /* 0x000fc400078e0a02 */
[----:B------:R-:W-:Y:S01]  /*6390*/  @!P6 IMAD.MOV R187, RZ, RZ, -R187 ;  /* 0x000000ffffbbe224 */ /* 0x000fe200078e0abb */
[C---:B------:R-:W-:Y:S01]  /*63a0*/  ISETP.GT.U32.AND P6, PT, R2.reuse, R19, PT ;  /* 0x000000130200720c */ /* 0x040fe20003fc4070 */
[----:B------:R-:W-:Y:S02]  /*63b0*/  IMAD R92, R175, 0x2, R96 ;  /* 0x00000002af5c7824 */ /* 0x000fe400078e0260 */
[----:B------:R-:W-:Y:S01]  /*63c0*/  @!P3 IMAD.IADD R177, R177, 0x1, -R2 ;  /* 0x00000001b1b1b824 */ /* 0x000fe200078e0a02 */
[C---:B------:R-:W-:Y:S01]  /*63d0*/  ISETP.GT.U32.AND P3, PT, R2.reuse, R21, PT ;  /* 0x000000150200720c */ /* 0x040fe20003f64070 */
[----:B------:R-:W-:Y:S01]  /*63e0*/  @!P0 IMAD.MOV R185, RZ, RZ, -R185 ;  /* 0x000000ffffb98224 */ /* 0x000fe200078e0ab9 */
[C---:B------:R-:W-:Y:S01]  /*63f0*/  ISETP.GT.U32.AND P0, PT, R2.reuse, R13, PT ;  /* 0x0000000d0200720c */ /* 0x040fe20003f04070 */
[----:B------:R-:W-:Y:S01]  /*6400*/  IMAD R88, R175, 0x2, R92 ;  /* 0x00000002af587824 */ /* 0x000fe200078e025c */
[----:B------:R-:W-:Y:S01]  /*6410*/  ISETP.GT.U32.AND P5, PT, R2, R177, PT ;  /* 0x000000b10200720c */ /* 0x000fe20003fa4070 */
[----:B------:R-:W-:Y:S01]  /*6420*/  @!P1 IMAD.MOV R17, RZ, RZ, -R17 ;  /* 0x000000ffff119224 */ /* 0x000fe200078e0a11 */
[----:B------:R-:W-:Y:S01]  /*6430*/  ISETP.GE.AND P1, PT, R20, RZ, PT ;  /* 0x000000ff1400720c */ /* 0x000fe20003f26270 */
[----:B------:R-:W-:Y:S01]  /*6440*/  @!P2 IMAD.IADD R179, R179, 0x1, -R2 ;  /* 0x00000001b3b3a824 */ /* 0x000fe200078e0a02 */
[----:B------:R-:W-:Y:S01]  /*6450*/  ISETP.GE.AND P2, PT, R22, RZ, PT ;  /* 0x000000ff1600720c */ /* 0x000fe20003f46270 */
[----:B------:R-:W-:Y:S01]  /*6460*/  IMAD R84, R175, 0x2, R88 ;  /* 0x00000002af547824 */ /* 0x000fe200078e0258 */
[----:B------:R-:W-:Y:S01]  /*6470*/  LOP3.LUT R22, RZ, R5, RZ, 0x33, !PT ;  /* 0x00000005ff167212 */ /* 0x000fe200078e33ff */
[----:B------:R-:W-:Y:S01]  /*6480*/  @!P4 IMAD.MOV R183, RZ, RZ, -R183 ;  /* 0x000000ffffb7c224 */ /* 0x000fe200078e0ab7 */
[----:B------:R-:W-:Y:S01]  /*6490*/  ISETP.NE.AND P4, PT, R5, RZ, PT ;  /* 0x000000ff0500720c */ /* 0x000fe20003f85270 */
[----:B------:R-:W-:Y:S01]  /*64a0*/  IMAD R80, R175, 0x2, R84 ;  /* 0x00000002af507824 */ /* 0x000fe200078e0254 */
[----:B------:R-:W2:Y:S01]  /*64b0*/  LDC R5, c[0x0][0x3a0] ;  /* 0x0000e800ff057b82 */ /* 0x000ea20000000800 */
[--C-:B------:R-:W-:Y:S01]  /*64c0*/  @!P6 IMAD.IADD R19, R19, 0x1, -R2.reuse ;  /* 0x000000011313e824 */ /* 0x100fe200078e0a02 */
[----:B------:R-:W-:Y:S01]  /*64d0*/  ISETP.GE.AND P6, PT, R14, RZ, PT ;  /* 0x000000ff0e00720c */ /* 0x000fe20003fc6270 */
[----:B------:R-:W-:Y:S01]  /*64e0*/  @!P3 IMAD.IADD R21, R21, 0x1, -R2 ;  /* 0x000000011515b824 */ /* 0x000fe200078e0a02 */
[----:B------:R-:W-:Y:S01]  /*64f0*/  ISETP.GE.AND P3, PT, R23, RZ, PT ;  /* 0x000000ff1700720c */ /* 0x000fe20003f66270 */
[----:B------:R-:W-:Y:S01]  /*6500*/  IMAD R76, R175, 0x2, R80 ;  /* 0x00000002af4c7824 */ /* 0x000fe200078e0250 */
[C---:B------:R-:W-:Y:S01]  /*6510*/  SEL R50, R22.reuse, R53, !P4 ;  /* 0x0000003516327207 */ /* 0x040fe20006000000 */
[----:B------:R-:W-:Y:S01]  /*6520*/  @!P0 IMAD.IADD R13, R13, 0x1, -R2 ;  /* 0x000000010d0d8824 */ /* 0x000fe200078e0a02 */
[----:B------:R-:W-:Y:S01]  /*6530*/  SEL R54, R22, R65, !P4 ;  /* 0x0000004116367207 */ /* 0x000fe20006000000 */
[----:B------:R-:W-:Y:S01]  /*6540*/  IMAD R72, R175, 0x2, R76 ;  /* 0x00000002af487824 */ /* 0x000fe200078e024c */
[----:B------:R-:W-:Y:S01]  /*6550*/  ISETP.GE.AND P0, PT, R0, RZ, PT ;  /* 0x000000ff0000720c */ /* 0x000fe20003f06270 */
[----:B------:R-:W-:Y:S01]  /*6560*/  @!P1 IMAD.MOV R181, RZ, RZ, -R181 ;  /* 0x000000ffffb59224 */ /* 0x000fe200078e0ab5 */
[C---:B------:R-:W-:Y:S01]  /*6570*/  SEL R53, R22.reuse, R69, !P4 ;  /* 0x0000004516357207 */ /* 0x040fe20006000000 */
[----:B------:R-:W-:Y:S01]  /*6580*/  @!P5 IMAD.IADD R177, R177, 0x1, -R2 ;  /* 0x00000001b1b1d824 */ /* 0x000fe200078e0a02 */
[C---:B------:R-:W-:Y:S01]  /*6590*/  SEL R65, R22.reuse, R89, !P4 ;  /* 0x0000005916417207 */ /* 0x040fe20006000000 */
[----:B------:R-:W-:Y:S01]  /*65a0*/  @!P2 IMAD.MOV R179, RZ, RZ, -R179 ;  /* 0x000000ffffb3a224 */ /* 0x000fe200078e0ab3 */
[C---:B------:R-:W-:Y:S01]  /*65b0*/  SEL R69, R22.reuse, R101, !P4 ;  /* 0x0000006516457207 */ /* 0x040fe20006000000 */
[C---:B------:R-:W-:Y:S01]  /*65c0*/  IMAD R68, R175.reuse, 0x2, R72 ;  /* 0x00000002af447824 */ /* 0x040fe200078e0248 */
[----:B------:R-:W-:Y:S01]  /*65d0*/  SEL R89, R22, R4, !P4 ;  /* 0x0000000416597207 */ /* 0x000fe20006000000 */
[----:B------:R-:W-:Y:S01]  /*65e0*/  IMAD R6, R174, UR13, RZ ;  /* 0x0000000dae067c24 */ /* 0x000fe2000f8e02ff */
[C---:B-1----:R-:W-:Y:S01]  /*65f0*/  SEL R0, R22.reuse, R17, !P4 ;  /* 0x0000001116007207 */ /* 0x042fe20006000000 */
[----:B------:R-:W-:Y:S01]  /*6600*/  @!P6 IMAD.MOV R19, RZ, RZ, -R19 ;  /* 0x000000ffff13e224 */ /* 0x000fe200078e0a13 */
[C---:B------:R-:W-:Y:S01]  /*6610*/  SEL R101, R22.reuse, R28, !P4 ;  /* 0x0000001c16657207 */ /* 0x040fe20006000000 */
[C---:B------:R-:W-:Y:S01]  /*6620*/  IMAD R64, R175.reuse, 0x2, R68 ;  /* 0x00000002af407824 */ /* 0x040fe200078e0244 */
[C---:B------:R-:W-:Y:S01]  /*6630*/  SEL R4, R22.reuse, R185, !P4 ;  /* 0x000000b916047207 */ /* 0x040fe20006000000 */
[----:B------:R1:W-:Y:S01]  /*6640*/  STL [R1+0x1a0], R0 ;  /* 0x0001a00001007387 */ /* 0x0003e20000100800 */
[----:B------:R-:W-:Y:S01]  /*6650*/  SEL R28, R22, R183, !P4 ;  /* 0x000000b7161c7207 */ /* 0x000fe20006000000 */
[----:B------:R-:W-:Y:S01]  /*6660*/  IMAD.MOV.U32 R23, RZ, RZ, R13 ;  /* 0x000000ffff177224 */ /* 0x000fe200078e000d */
[----:B------:R-:W-:Y:S01]  /*6670*/  ISETP.GE.AND P5, PT, R24, RZ, PT ;  /* 0x000000ff1800720c */ /* 0x000fe20003fa6270 */
[----:B------:R-:W-:Y:S01]  /*6680*/  STL [R1+0x1ac], R4 ;  /* 0x0001ac0401007387 */ /* 0x000fe20000100800 */
[----:B------:R-:W-:Y:S01]  /*6690*/  IMAD R26, R26, UR4, RZ ;  /* 0x000000041a1a7c24 */ /* 0x000fe2000f8e02ff */
[----:B------:R-:W-:Y:S01]  /*66a0*/  LEA R2, P1, R6, UR22, 0x2 ;  /* 0x0000001606027c11 */ /* 0x000fe2000f8210ff */
[----:B------:R-:W-:Y:S01]  /*66b0*/  @!P3 IMAD.MOV R21, RZ, RZ, -R21 ;  /* 0x000000ffff15b224 */ /* 0x000fe200078e0a15 */
[----:B------:R3:W-:Y:S01]  /*66c0*/  STL [R1+0x1c0], R28 ;  /* 0x0001c01c01007387 */ /* 0x0007e20000100800 */
[C---:B------:R-:W-:Y:S01]  /*66d0*/  IMAD R60, R175.reuse, 0x2, R64 ;  /* 0x00000002af3c7824 */ /* 0x040fe200078e0240 */
[C---:B-1----:R-:W-:Y:S01]  /*66e0*/  SEL R0, R22.reuse, R181, !P4 ;  /* 0x000000b516007207 */ /* 0x042fe20006000000 */
[----:B------:R-:W-:Y:S01]  /*66f0*/  @!P0 IMAD.MOV R23, RZ, RZ, -R23 ;  /* 0x000000ffff178224 */ /* 0x000fe200078e0a17 */
[C---:B------:R-:W-:Y:S01]  /*6700*/  SEL R24, R22.reuse, R25, !P4 ;  /* 0x0000001916187207 */ /* 0x040fe20006000000 */
[C---:B------:R-:W-:Y:S01]  /*6710*/  IMAD R56, R175.reuse, 0x2, R60 ;  /* 0x00000002af387824 */ /* 0x040fe200078e023c */
[C---:B------:R-:W-:Y:S01]  /*6720*/  SEL R25, R22.reuse, R27, !P4 ;  /* 0x0000001b16197207 */ /* 0x040fe20006000000 */
[----:B------:R1:W-:Y:S01]  /*6730*/  STL [R1+0x1d0], R0 ;  /* 0x0001d00001007387 */ /* 0x0003e20000100800 */
[----:B------:R-:W-:Y:S01]  /*6740*/  @!P5 IMAD.MOV R177, RZ, RZ, -R177 ;  /* 0x000000ffffb1d224 */ /* 0x000fe200078e0ab1 */
[C---:B------:R-:W-:Y:S01]  /*6750*/  SEL R27, R22.reuse, R29, !P4 ;  /* 0x0000001d161b7207 */ /* 0x040fe20006000000 */
[----:B------:R-:W-:Y:S01]  /*6760*/  IMAD R52, R175, 0x2, R56 ;  /* 0x00000002af347824 */ /* 0x000fe200078e0238 */
[----:B---3--:R-:W-:Y:S01]  /*6770*/  SEL R28, R22, R179, !P4 ;  /* 0x000000b3161c7207 */ /* 0x008fe20006000000 */
[----:B--2---:R-:W-:Y:S01]  /*6780*/  VIADD R176, R5, 0x7f ;  /* 0x0000007f05b07836 */ /* 0x004fe20000000000 */
[----:B------:R-:W-:Y:S01]  /*6790*/  LEA.HI.X.SX32 R6, R6, UR23, 0x2, P1 ;  /* 0x0000001706067c11 */ /* 0x000fe200088f16ff */
[C---:B------:R-:W-:Y:S01]  /*67a0*/  IMAD R48, R175.reuse, 0x2, R52 ;  /* 0x00000002af307824 */ /* 0x040fe200078e0234 */
[C---:B------:R-:W-:Y:S01]  /*67b0*/  SEL R29, R22.reuse, R31, !P4 ;  /* 0x0000001f161d7207 */ /* 0x040fe20006000000 */
[----:B------:R2:W-:Y:S01]  /*67c0*/  STL [R1+0x1dc], R28 ;  /* 0x0001dc1c01007387 */ /* 0x0005e20000100800 */
[C---:B-1----:R-:W-:Y:S01]  /*67d0*/  SEL R0, R22.reuse, R21, !P4 ;  /* 0x0000001516007207 */ /* 0x042fe20006000000 */
[C---:B------:R-:W-:Y:S01]  /*67e0*/  IMAD R44, R175.reuse, 0x2, R48 ;  /* 0x00000002af2c7824 */ /* 0x040fe200078e0230 */
[----:B------:R-:W-:Y:S01]  /*67f0*/  SEL R31, R22, R33, !P4 ;  /* 0x00000021161f7207 */ /* 0x000fe20006000000 */
[----:B------:R-:W-:Y:S01]  /*6800*/  IMAD R24, R24, UR6, RZ ;  /* 0x0000000618187c24 */ /* 0x000fe2000f8e02ff */
[C---:B------:R-:W-:Y:S01]  /*6810*/  SEL R33, R22.reuse, R35, !P4 ;  /* 0x0000002316217207 */ /* 0x040fe20006000000 */
[----:B------:R1:W-:Y:S01]  /*6820*/  STL [R1+0x1e4], R0 ;  /* 0x0001e40001007387 */ /* 0x0003e20000100800 */
[C---:B------:R-:W-:Y:S01]  /*6830*/  SEL R35, R22.reuse, R37, !P4 ;  /* 0x0000002516237207 */ /* 0x040fe20006000000 */
[----:B------:R-:W-:Y:S01]  /*6840*/  IMAD R42, R175, 0x2, R44 ;  /* 0x00000002af2a7824 */ /* 0x000fe200078e022c */
[C---:B------:R-:W-:Y:S01]  /*6850*/  SEL R37, R22.reuse, R39, !P4 ;  /* 0x0000002716257207 */ /* 0x040fe20006000000 */
[----:B------:R-:W-:Y:S01]  /*6860*/  IMAD R25, R25, UR6, RZ ;  /* 0x0000000619197c24 */ /* 0x000fe2000f8e02ff */
[----:B--2---:R-:W-:Y:S01]  /*6870*/  SEL R28, R22, R19, !P4 ;  /* 0x00000013161c7207 */ /* 0x004fe20006000000 */
[----:B------:R-:W-:Y:S01]  /*6880*/  IMAD R40, R175, 0x2, R42 ;  /* 0x00000002af287824 */ /* 0x000fe200078e022a */
[----:B------:R-:W-:Y:S01]  /*6890*/  LEA R19, P0, R26, UR20, 0x2 ;  /* 0x000000141a137c11 */ /* 0x000fe2000f8010ff */
[----:B------:R-:W-:Y:S01]  /*68a0*/  IMAD R27, R27, UR6, RZ ;  /* 0x000000061b1b7c24 */ /* 0x000fe2000f8e02ff */
[----:B------:R-:W-:Y:S01]  /*68b0*/  SEL R39, R22, R41, !P4 ;  /* 0x0000002916277207 */ /* 0x000fe20006000000 */
[----:B------:R2:W-:Y:S01]  /*68c0*/  STL [R1+0x1f4], R28 ;  /* 0x0001f41c01007387 */ /* 0x0005e20000100800 */
[----:B------:R-:W-:Y:S01]  /*68d0*/  LEA.HI.X.SX32 R26, R26, UR21, 0x2, P0 ;  /* 0x000000151a1a7c11 */ /* 0x000fe200080f16ff */
[----:B------:R-:W-:Y:S01]  /*68e0*/  IMAD R38, R175, 0x2, R40 ;  /* 0x00000002af267824 */ /* 0x000fe200078e0228 */
[-C--:B------:R-:W-:Y:S01]  /*68f0*/  LEA R184, P1, R173, R19.reuse, 0x2 ;  /* 0x00000013adb87211 */ /* 0x080fe200078210ff */
[----:B------:R-:W-:Y:S01]  /*6900*/  IMAD R29, R29, UR6, RZ ;  /* 0x000000061d1d7c24 */ /* 0x000fe2000f8e02ff */
[----:B------:R-:W-:Y:S01]  /*6910*/  LEA R182, P6, R172, R19, 0x2 ;  /* 0x00000013acb67211 */ /* 0x000fe200078c10ff */
[----:B------:R-:W-:Y:S01]  /*6920*/  IMAD R36, R175, 0x2, R38 ;  /* 0x00000002af247824 */ /* 0x000fe200078e0226 */
[C---:B-1----:R-:W-:Y:S01]  /*6930*/  SEL R0, R22.reuse, R177, !P4 ;  /* 0x000000b116007207 */ /* 0x042fe20006000000 */
[----:B------:R-:W-:Y:S01]  /*6940*/  IMAD R31, R31, UR6, RZ ;  /* 0x000000061f1f7c24 */ /* 0x000fe2000f8e02ff */
[----:B------:R-:W-:Y:S01]  /*6950*/  LEA R180, P0, R171, R19, 0x2 ;  /* 0x00000013abb47211 */ /* 0x000fe200078010ff */
[----:B------:R-:W-:Y:S01]  /*6960*/  IMAD R34, R175, 0x2, R36 ;  /* 0x00000002af227824 */ /* 0x000fe200078e0224 */
[-C--:B------:R-:W-:Y:S01]  /*6970*/  LEA.HI.X.SX32 R185, R173, R26.reuse, 0x2, P1 ;  /* 0x0000001aadb97211 */ /* 0x080fe200008f16ff */
[----:B------:R-:W-:Y:S01]  /*6980*/  STL [R1+0x690], R0 ;  /* 0x0006900001007387 */ /* 0x000fe20000100800 */
[C---:B------:R-:W-:Y:S01]  /*6990*/  SEL R58, R22.reuse, R73, !P4 ;  /* 0x00000049163a7207 */ /* 0x040fe20006000000 */
[C---:B------:R-:W-:Y:S01]  /*69a0*/  IMAD R32, R175.reuse, 0x2, R34 ;  /* 0x00000002af207824 */ /* 0x040fe200078e0222 */
[----:B------:R-:W-:Y:S01]  /*69b0*/  SEL R74, R22, R105, !P4 ;  /* 0x00000069164a7207 */ /* 0x000fe20006000000 */
[----:B------:R-:W-:Y:S01]  /*69c0*/  STL.64 [R1+0x190], R184 ;  /* 0x000190b801007387 */ /* 0x000fe20000100a00 */
[----:B------:R-:W-:Y:S01]  /*69d0*/  LEA R178, P2, R170, R19, 0x2 ;  /* 0x00000013aab27211 */ /* 0x000fe200078410ff */
[----:B------:R-:W-:Y:S01]  /*69e0*/  IMAD R12, R175, 0x2, R32 ;  /* 0x00000002af0c7824 */ /* 0x000fe200078e0220 */
[----:B------:R-:W-:Y:S01]  /*69f0*/  LEA.HI.X.SX32 R183, R172, R26, 0x2, P6 ;  /* 0x0000001aacb77211 */ /* 0x000fe200030f16ff */
[----:B------:R-:W-:Y:S01]  /*6a00*/  IMAD R33, R33, UR6, RZ ;  /* 0x0000000621217c24 */ /* 0x000fe2000f8e02ff */
[C---:B------:R-:W-:Y:S01]  /*6a10*/  SEL R41, R22.reuse, R45, !P4 ;  /* 0x0000002d16297207 */ /* 0x040fe20006000000 */
[C---:B------:R-:W-:Y:S01]  /*6a20*/  IMAD R14, R175.reuse, 0x2, R12 ;  /* 0x00000002af0e7824 */ /* 0x040fe200078e020c */
[C---:B------:R-:W-:Y:S01]  /*6a30*/  SEL R46, R22.reuse, R49, !P4 ;  /* 0x00000031162e7207 */ /* 0x040fe20006000000 */
[----:B------:R1:W-:Y:S01]  /*6a40*/  STL.64 [R1+0x188], R182 ;  /* 0x000188b601007387 */ /* 0x0003e20000100a00 */
[C---:B------:R-:W-:Y:S01]  /*6a50*/  SEL R73, R22.reuse, R109, !P4 ;  /* 0x0000006d16497207 */ /* 0x040fe20006000000 */
[----:B------:R-:W-:Y:S01]  /*6a60*/  IMAD R16, R175, 0x2, R14 ;  /* 0x00000002af107824 */ /* 0x000fe200078e020e */
[C---:B------:R-:W-:Y:S01]  /*6a70*/  SEL R105, R22.reuse, R110, !P4 ;  /* 0x0000006e16697207 */ /* 0x040fe20006000000 */
[----:B------:R-:W-:Y:S01]  /*6a80*/  IMAD R35, R35, UR6, RZ ;  /* 0x0000000623237c24 */ /* 0x000fe2000f8e02ff */
        /* <DEDUP_REMOVED lines=12> */
[----:B------:R-:W-:Y:S01]  /*6b50*/  SEL R109, R22, R118, !P4 ;  /* 0x00000076166d7207 */ /* 0x000fe20006000000 */
        /* <DEDUP_REMOVED lines=12> */
[C---:B------:R-:W-:Y:S01]  /*6c20*/  IMAD R4, R175.reuse, 0x2, R17 ;  /* 0x00000002af047824 */ /* 0x040fe200078e0211 */
[----:B------:R-:W-:Y:S01]  /*6c30*/  SEL R114, R22, R122, !P4 ;  /* 0x0000007a16727207 */ /* 0x000fe20006000000 */
[----:B------:R-:W-:Y:S01]  /*6c40*/  IMAD R50, R50, UR6, RZ ;  /* 0x0000000632327c24 */ /* 0x000fe2000f8e02ff */
[C---:B------:R-:W-:Y:S01]  /*6c50*/  SEL R113, R22.reuse, R126, !P4 ;  /* 0x0000007e16717207 */ /* 0x040fe20006000000 */
[----:B------:R-:W-:Y:S01]  /*6c60*/  IMAD R21, R175, 0x2, R4 ;  /* 0x00000002af157824 */ /* 0x000fe200078e0204 */
[C---:B------:R-:W-:Y:S01]  /*6c70*/  SEL R118, R22.reuse, R130, !P4 ;  /* 0x0000008216767207 */ /* 0x040fe20006000000 */
[----:B------:R-:W-:Y:S01]  /*6c80*/  IMAD R49, R49, UR6, RZ ;  /* 0x0000000631317c24 */ /* 0x000fe2000f8e02ff */
[----:B------:R-:W-:Y:S01]  /*6c90*/  SEL R23, R22, R23, !P4 ;  /* 0x0000001716177207 */ /* 0x000fe20006000000 */
[----:B------:R-:W-:Y:S01]  /*6ca0*/  IMAD R54, R54, UR6, RZ ;  /* 0x0000000636367c24 */ /* 0x000fe2000f8e02ff */
[C---:B------:R-:W-:Y:S01]  /*6cb0*/  SEL R77, R22.reuse, R243, !P4 ;  /* 0x000000f3164d7207 */ /* 0x040fe20006000000 */
[----:B------:R-:W-:Y:S01]  /*6cc0*/  IMAD R53, R53, UR6, RZ ;  /* 0x0000000635357c24 */ /* 0x000fe2000f8e02ff */
[C---:B------:R-:W-:Y:S01]  /*6cd0*/  SEL R82, R22.reuse, R245, !P4 ;  /* 0x000000f516527207 */ /* 0x040fe20006000000 */
[----:B------:R-:W-:Y:S01]  /*6ce0*/  IMAD R23, R23, UR6, RZ ;  /* 0x0000000617177c24 */ /* 0x000fe2000f8e02ff */
[----:B------:R-:W-:Y:S01]  /*6cf0*/  SEL R81, R22, R247, !P4 ;  /* 0x000000f716517207 */ /* 0x000fe20006000000 */
        /* <DEDUP_REMOVED lines=79> */
[C---:B------:R-:W-:Y:S01]  /*71f0*/  SEL R79, R22.reuse, R79, !P4 ;  /* 0x0000004f164f7207 */ /* 0x040fe20006000000 */
[----:B------:R-:W-:Y:S01]  /*7200*/  USHF.L.U32 UR4, UR16, 0x15, URZ ;  /* 0x0000001510047899 */ /* 0x000fe200080006ff */
[C---:B------:R-:W-:Y:S01]  /*7210*/  SEL R83, R22.reuse, R83, !P4 ;  /* 0x0000005316537207 */ /* 0x040fe20006000000 */
[----:B------:R-:W4:Y:S01]  /*7220*/  LDCU.64 UR20, c[0x0][0x358] ;  /* 0x00006b00ff1477ac */ /* 0x000f220008000a00 */
[----:B------:R-:W-:-:S02]  /*7230*/  SEL R87, R22, R87, !P4 ;  /* 0x0000005716577207 */ /* 0x000fc40006000000 */
[C---:B------:R-:W-:Y:S02]  /*7240*/  SEL R91, R22.reuse, R91, !P4 ;  /* 0x0000005b165b7207 */ /* 0x040fe40006000000 */
[C---:B------:R-:W-:Y:S02]  /*7250*/  SEL R95, R22.reuse, R95, !P4 ;  /* 0x0000005f165f7207 */ /* 0x040fe40006000000 */
[C---:B------:R-:W-:Y:S02]  /*7260*/  SEL R99, R22.reuse, R99, !P4 ;  /* 0x0000006316637207 */ /* 0x040fe40006000000 */
[C---:B------:R-:W-:Y:S02]  /*7270*/  SEL R103, R22.reuse, R103, !P4 ;  /* 0x0000006716677207 */ /* 0x040fe40006000000 */
[C---:B------:R-:W-:Y:S02]  /*7280*/  SEL R107, R22.reuse, R107, !P4 ;  /* 0x0000006b166b7207 */ /* 0x040fe40006000000 */
        /* <DEDUP_REMOVED lines=31> */
[----:B------:R-:W-:Y:S01]  /*7480*/  SEL R238, R22, R187, !P4 ;  /* 0x000000bb16ee7207 */ /* 0x000fe20006000000 */
[----:B------:R-:W-:Y:S01]  /*7490*/  IMAD R22, R175, 0x2, R21 ;  /* 0x00000002af167824 */ /* 0x000fe200078e0215 */
[-C--:B------:R-:W-:Y:S01]  /*74a0*/  LEA R188, P5, R169, R19.reuse, 0x2 ;  /* 0x00000013a9bc7211 */ /* 0x080fe200078a10ff */
[----:B------:R-:W-:Y:S01]  /*74b0*/  IMAD R135, R135, UR6, RZ ;  /* 0x0000000687877c24 */ /* 0x000fe2000f8e02ff */
[-C--:B------:R-:W-:Y:S01]  /*74c0*/  LEA.HI.X.SX32 R179, R170, R26.reuse, 0x2, P2 ;  /* 0x0000001aaab37211 */ /* 0x080fe200010f16ff */
[----:B--2---:R-:W-:Y:S01]  /*74d0*/  IMAD R28, R175, 0x2, R22 ;  /* 0x00000002af1c7824 */ /* 0x004fe200078e0216 */
[-C--:B------:R-:W-:Y:S01]  /*74e0*/  LEA R186, P4, R168, R19.reuse, 0x2 ;  /* 0x00000013a8ba7211 */ /* 0x080fe200078810ff */
[----:B------:R-:W-:Y:S01]  /*74f0*/  IMAD R137, R137, UR6, RZ ;  /* 0x0000000689897c24 */ /* 0x000fe2000f8e02ff */
[-C--:B-1----:R-:W-:Y:S01]  /*7500*/  LEA R182, P1, R166, R19.reuse, 0x2 ;  /* 0x00000013a6b67211 */ /* 0x082fe200078210ff */
[----:B------:R1:W-:Y:S01]  /*7510*/  STL.64 [R1+0x178], R178 ;  /* 0x000178b201007387 */ /* 0x0003e20000100a00 */
[-C--:B------:R-:W-:Y:S01]  /*7520*/  LEA R184, P3, R167, R19.reuse, 0x2 ;  /* 0x00000013a7b87211 */ /* 0x080fe200078610ff */
[----:B------:R-:W-:Y:S01]  /*7530*/  IMAD R139, R139, UR6, RZ ;  /* 0x000000068b8b7c24 */ /* 0x000fe2000f8e02ff */
[-C--:B---3--:R-:W-:Y:S01]  /*7540*/  LEA R180, P0, R165, R19.reuse, 0x2 ;  /* 0x00000013a5b47211 */ /* 0x088fe200078010ff */
[----:B------:R-:W-:Y:S01]  /*7550*/  IMAD R141, R141, UR6, RZ ;  /* 0x000000068d8d7c24 */ /* 0x000fe2000f8e02ff */
[-C--:B------:R-:W-:Y:S01]  /*7560*/  LEA.HI.X.SX32 R189, R169, R26.reuse, 0x2, P5 ;  /* 0x0000001aa9bd7211 */ /* 0x080fe200028f16ff */
[----:B------:R-:W-:Y:S01]  /*7570*/  IMAD R145, R145, UR6, RZ ;  /* 0x0000000691917c24 */ /* 0x000fe2000f8e02ff */
[-C--:B------:R-:W-:Y:S01]  /*7580*/  LEA.HI.X.SX32 R187, R168, R26.reuse, 0x2, P4 ;  /* 0x0000001aa8bb7211 */ /* 0x080fe200020f16ff */
[----:B------:R-:W-:Y:S01]  /*7590*/  IMAD R148, R148, UR6, RZ ;  /* 0x0000000694947c24 */ /* 0x000fe2000f8e02ff */
[-C--:B------:R-:W-:Y:S01]  /*75a0*/  LEA.HI.X.SX32 R183, R166, R26.reuse, 0x2, P1 ;  /* 0x0000001aa6b77211 */ /* 0x080fe200008f16ff */
[----:B------:R-:W-:Y:S01]  /*75b0*/  STL.64 [R1+0x170], R188 ;  /* 0x000170bc01007387 */ /* 0x000fe20000100a00 */
[-C--:B------:R-:W-:Y:S01]  /*75c0*/  LEA.HI.X.SX32 R185, R167, R26.reuse, 0x2, P3 ;  /* 0x0000001aa7b97211 */ /* 0x080fe200018f16ff */
[----:B------:R-:W-:Y:S01]  /*75d0*/  IMAD R149, R149, UR6, RZ ;  /* 0x0000000695957c24 */ /* 0x000fe2000f8e02ff */
[-C--:B-1----:R-:W-:Y:S01]  /*75e0*/  LEA R178, P2, R162, R19.reuse, 0x2 ;  /* 0x00000013a2b27211 */ /* 0x082fe200078410ff */
[----:B------:R-:W-:Y:S01]  /*75f0*/  STL.64 [R1+0x168], R186 ;  /* 0x000168ba01007387 */ /* 0x000fe20000100a00 */
[-C--:B------:R-:W-:Y:S01]  /*7600*/  LEA R172, P5, R158, R19.reuse, 0x2 ;  /* 0x000000139eac7211 */ /* 0x080fe200078a10ff */
[----:B------:R-:W-:Y:S01]  /*7610*/  IMAD R152, R152, UR6, RZ ;  /* 0x0000000698987c24 */ /* 0x000fe2000f8e02ff */
[-C--:B------:R-:W-:Y:S01]  /*7620*/  LEA.HI.X.SX32 R181, R165, R26.reuse, 0x2, P0 ;  /* 0x0000001aa5b57211 */ /* 0x080fe200000f16ff */
[----:B------:R1:W-:Y:S01]  /*7630*/  STL.64 [R1+0x158], R182 ;  /* 0x000158b601007387 */ /* 0x0003e20000100a00 */
[-C--:B------:R-:W-:Y:S01]  /*7640*/  LEA R170, P4, R154, R19.reuse, 0x2 ;  /* 0x000000139aaa7211 */ /* 0x080fe200078810ff */
[----:B------:R-:W-:Y:S01]  /*7650*/  IMAD R153, R153, UR6, RZ ;  /* 0x0000000699997c24 */ /* 0x000fe2000f8e02ff */
[----:B------:R-:W-:Y:S01]  /*7660*/  LEA R168, P3, R150, R19, 0x2 ;  /* 0x0000001396a87211 */ /* 0x000fe200078610ff */
[----:B------:R-:W-:Y:S01]  /*7670*/  STL.64 [R1+0x160], R184 ;  /* 0x000160b801007387 */ /* 0x000fe20000100a00 */
[----:B------:R-:W-:-:S02]  /*7680*/  LEA.HI.X.SX32 R179, R162, R26, 0x2, P2 ;  /* 0x0000001aa2b37211 */ /* 0x000fc400010f16ff */
[-C--:B------:R-:W-:Y:S01]  /*7690*/  LEA.HI.X.SX32 R173, R158, R26.reuse, 0x2, P5 ;  /* 0x0000001a9ead7211 */ /* 0x080fe200028f16ff */
[----:B------:R2:W-:Y:S01]  /*76a0*/  STL.64 [R1+0x150], R180 ;  /* 0x000150b401007387 */ /* 0x0005e20000100a00 */
[-C--:B------:R-:W-:Y:S02]  /*76b0*/  LEA.HI.X.SX32 R171, R154, R26.reuse, 0x2, P4 ;  /* 0x0000001a9aab7211 */ /* 0x080fe400020f16ff */
[-C--:B------:R-:W-:Y:S01]  /*76c0*/  LEA.HI.X.SX32 R169, R150, R26.reuse, 0x2, P3 ;  /* 0x0000001a96a97211 */ /* 0x080fe200018f16ff */
[----:B------:R3:W-:Y:S01]  /*76d0*/  STL.64 [R1+0x148], R178 ;  /* 0x000148b201007387 */ /* 0x0007e20000100a00 */
[C---:B-1----:R-:W-:Y:S02]  /*76e0*/  LEA R182, P1, R146.reuse, R19, 0x2 ;  /* 0x0000001392b67211 */ /* 0x042fe400078210ff */
[----:B------:R-:W-:Y:S01]  /*76f0*/  LOP3.LUT R0, R3, 0x22, RZ, 0xfc, !PT ;  /* 0x0000002203007812 */ /* 0x000fe200078efcff */
[----:B------:R1:W-:Y:S01]  /*7700*/  STL.64 [R1+0x140], R172 ;  /* 0x000140ac01007387 */ /* 0x0003e20000100a00 */
[----:B------:R-:W-:-:S02]  /*7710*/  LEA.HI.X.SX32 R183, R146, R26, 0x2, P1 ;  /* 0x0000001a92b77211 */ /* 0x000fc400008f16ff */
[-C--:B------:R-:W-:Y:S01]  /*7720*/  LEA R166, P1, R134, R19.reuse, 0x2 ;  /* 0x0000001386a67211 */ /* 0x080fe200078210ff */
[----:B------:R4:W-:Y:S01]  /*7730*/  STL.64 [R1+0x138], R170 ;  /* 0x000138aa01007387 */ /* 0x0009e20000100a00 */
[-C--:B--2---:R-:W-:Y:S02]  /*7740*/  LEA R180, P0, R144, R19.reuse, 0x2 ;  /* 0x0000001390b47211 */ /* 0x084fe400078010ff */
[-C--:B------:R-:W-:Y:S01]  /*7750*/  LEA.HI.X.SX32 R167, R134, R26.reuse, 0x2, P1 ;  /* 0x0000001a86a77211 */ /* 0x080fe200008f16ff */
[----:B------:R2:W-:Y:S01]  /*7760*/  STL.64 [R1+0x130], R168 ;  /* 0x000130a801007387 */ /* 0x0005e20000100a00 */
[-C--:B---3--:R-:W-:Y:S02]  /*7770*/  LEA R178, P2, R142, R19.reuse, 0x2 ;  /* 0x000000138eb27211 */ /* 0x088fe400078410ff */
[----:B------:R-:W-:Y:S02]  /*7780*/  LEA.HI.X.SX32 R181, R144, R26, 0x2, P0 ;  /* 0x0000001a90b57211 */ /* 0x000fe400000f16ff */
[----:B-1----:R-:W-:-:S02]  /*7790*/  LEA R172, P5, R140, R19, 0x2 ;  /* 0x000000138cac7211 */ /* 0x002fc400078a10ff */
[-C--:B------:R-:W-:Y:S01]  /*77a0*/  LEA.HI.X.SX32 R179, R142, R26.reuse, 0x2, P2 ;  /* 0x0000001a8eb37211 */ /* 0x080fe200010f16ff */
[----:B------:R1:W-:Y:S01]  /*77b0*/  STL.64 [R1+0x120], R180 ;  /* 0x000120b401007387 */ /* 0x0003e20000100a00 */
[-C--:B----4-:R-:W-:Y:S02]  /*77c0*/  LEA R170, P4, R138, R19.reuse, 0x2 ;  /* 0x000000138aaa7211 */ /* 0x090fe400078810ff */
[-C--:B------:R-:W-:Y:S01]  /*77d0*/  LEA.HI.X.SX32 R173, R140, R26.reuse, 0x2, P5 ;  /* 0x0000001a8cad7211 */ /* 0x080fe200028f16ff */
[----:B------:R-:W-:Y:S01]  /*77e0*/  STL.64 [R1+0x128], R182 ;  /* 0x000128b601007387 */ /* 0x000fe20000100a00 */
[----:B--2---:R-:W-:Y:S02]  /*77f0*/  LEA R168, P3, R136, R19, 0x2 ;  /* 0x0000001388a87211 */ /* 0x004fe400078610ff */
[-C--:B------:R-:W-:Y:S01]  /*7800*/  LEA.HI.X.SX32 R171, R138, R26.reuse, 0x2, P4 ;  /* 0x0000001a8aab7211 */ /* 0x080fe200020f16ff */
[----:B------:R2:W-:Y:S01]  /*7810*/  STL.64 [R1+0x118], R178 ;  /* 0x000118b201007387 */ /* 0x0005e20000100a00 */
[----:B------:R-:W-:-:S02]  /*7820*/  LEA.HI.X.SX32 R169, R136, R26, 0x2, P3 ;  /* 0x0000001a88a97211 */ /* 0x000fc400018f16ff */
[CC--:B-1----:R-:W-:Y:S01]  /*7830*/  LEA R180, P0, R133.reuse, R19.reuse, 0x2 ;  /* 0x0000001385b47211 */ /* 0x0c2fe200078010ff */
[----:B------:R1:W-:Y:S03]  /*7840*/  STL.64 [R1+0x110], R172 ;  /* 0x000110ac01007387 */ /* 0x0003e60000100a00 */
[----:B------:R-:W-:Y:S01]  /*7850*/  LEA.HI.X.SX32 R181, R133, R26, 0x2, P0 ;  /* 0x0000001a85b57211 */ /* 0x000fe200000f16ff */
[----:B------:R3:W-:Y:S01]  /*7860*/  STL.64 [R1+0x108], R170 ;  /* 0x000108aa01007387 */ /* 0x0007e20000100a00 */
[----:B--2---:R-:W-:-:S03]  /*7870*/  LEA R178, P2, R132, R19, 0x2 ;  /* 0x0000001384b27211 */ /* 0x004fc600078410ff */
[----:B------:R2:W-:Y:S01]  /*7880*/  STL.64 [R1+0x100], R168 ;  /* 0x000100a801007387 */ /* 0x0005e20000100a00 */
[----:B------:R-:W-:-:S03]  /*7890*/  LEA.HI.X.SX32 R179, R132, R26, 0x2, P2 ;  /* 0x0000001a84b37211 */ /* 0x000fc600010f16ff */
[----:B------:R4:W-:Y:S01]  /*78a0*/  STL.64 [R1+0xf8], R166 ;  /* 0x0000f8a601007387 */ /* 0x0009e20000100a00 */
[CC--:B-1----:R-:W-:Y:S02]  /*78b0*/  LEA R172, P5, R131.reuse, R19.reuse, 0x2 ;  /* 0x0000001383ac7211 */ /* 0x0c2fe400078a10ff */
[-C--:B---3--:R-:W-:Y:S01]  /*78c0*/  LEA R170, P4, R128, R19.reuse, 0x2 ;  /* 0x0000001380aa7211 */ /* 0x088fe200078810ff */
[----:B------:R1:W-:Y:S01]  /*78d0*/  STL.64 [R1+0xf0], R180 ;  /* 0x0000f0b401007387 */ /* 0x0003e20000100a00 */
[-C--:B------:R-:W-:Y:S02]  /*78e0*/  LEA.HI.X.SX32 R173, R131, R26.reuse, 0x2, P5 ;  /* 0x0000001a83ad7211 */ /* 0x080fe400028f16ff */
[-C--:B--2---:R-:W-:Y:S01]  /*78f0*/  LEA R168, P3, R124, R19.reuse, 0x2 ;  /* 0x000000137ca87211 */ /* 0x084fe200078610ff */
[----:B------:R2:W-:Y:S01]  /*7900*/  STL.64 [R1+0xe8], R178 ;  /* 0x0000e8b201007387 */ /* 0x0005e20000100a00 */
[-C--:B------:R-:W-:Y:S02]  /*7910*/  LEA.HI.X.SX32 R171, R128, R26.reuse, 0x2, P4 ;  /* 0x0000001a80ab7211 */ /* 0x080fe400020f16ff */
[----:B----4-:R-:W-:Y:S01]  /*7920*/  LEA R166, P1, R120, R19, 0x2 ;  /* 0x0000001378a67211 */ /* 0x010fe200078210ff */
[----:B------:R3:W-:Y:S01]  /*7930*/  STL.64 [R1+0xe0], R172 ;  /* 0x0000e0ac01007387 */ /* 0x0007e20000100a00 */
[----:B------:R-:W-:-:S02]  /*7940*/  LEA.HI.X.SX32 R169, R124, R26, 0x2, P3 ;  /* 0x0000001a7ca97211 */ /* 0x000fc400018f16ff */
[-C--:B------:R-:W-:Y:S01]  /*7950*/  LEA.HI.X.SX32 R167, R120, R26.reuse, 0x2, P1 ;  /* 0x0000001a78a77211 */ /* 0x080fe200008f16ff */
[----:B------:R4:W-:Y:S01]  /*7960*/  STL.64 [R1+0xd8], R170 ;  /* 0x0000d8aa01007387 */ /* 0x0009e20000100a00 */
[-C--:B-1----:R-:W-:Y:S02]  /*7970*/  LEA R180, P0, R116, R19.reuse, 0x2 ;  /* 0x0000001374b47211 */ /* 0x082fe400078010ff */
[-C--:B--2---:R-:W-:Y:S01]  /*7980*/  LEA R178, P2, R112, R19.reuse, 0x2 ;  /* 0x0000001370b27211 */ /* 0x084fe200078410ff */
[----:B------:R1:W-:Y:S01]  /*7990*/  STL.64 [R1+0xd0], R168 ;  /* 0x0000d0a801007387 */ /* 0x0003e20000100a00 */
[-C--:B------:R-:W-:Y:S02]  /*79a0*/  LEA.HI.X.SX32 R181, R116, R26.reuse, 0x2, P0 ;  /* 0x0000001a74b57211 */ /* 0x080fe400000f16ff */
[----:B---3--:R-:W-:Y:S01]  /*79b0*/  LEA R172, P5, R108, R19, 0x2 ;  /* 0x000000136cac7211 */ /* 0x008fe200078a10ff */
[----:B------:R2:W-:Y:S01]  /*79c0*/  STL.64 [R1+0xc8], R166 ;  /* 0x0000c8a601007387 */ /* 0x0005e20000100a00 */
[----:B------:R-:W-:-:S02]  /*79d0*/  LEA.HI.X.SX32 R179, R112, R26, 0x2, P2 ;  /* 0x0000001a70b37211 */ /* 0x000fc400010f16ff */
[-C--:B----4-:R-:W-:Y:S02]  /*79e0*/  LEA R170, P4, R104, R19.reuse, 0x2 ;  /* 0x0000001368aa7211 */ /* 0x090fe400078810ff */
[-C--:B------:R-:W-:Y:S01]  /*79f0*/  LEA R132, P0, R92, R19.reuse, 0x2 ;  /* 0x000000135c847211 */ /* 0x080fe200078010ff */
[----:B------:R3:W-:Y:S01]  /*7a00*/  STL.64 [R1+0xb8], R178 ;  /* 0x0000b8b201007387 */ /* 0x0007e20000100a00 */
[-C--:B------:R-:W-:Y:S02]  /*7a10*/  LEA.HI.X.SX32 R173, R108, R26.reuse, 0x2, P5 ;  /* 0x0000001a6cad7211 */ /* 0x080fe400028f16ff */
[-C--:B-1----:R-:W-:Y:S01]  /*7a20*/  LEA R168, P3, R100, R19.reuse, 0x2 ;  /* 0x0000001364a87211 */ /* 0x082fe200078610ff */
[----:B------:R-:W-:Y:S01]  /*7a30*/  STL.64 [R1+0xc0], R180 ;  /* 0x0000c0b401007387 */ /* 0x000fe20000100a00 */
[-C--:B------:R-:W-:Y:S02]  /*7a40*/  LEA.HI.X.SX32 R171, R104, R26.reuse, 0x2, P4 ;  /* 0x0000001a68ab7211 */ /* 0x080fe400020f16ff */
[----:B--2---:R-:W-:Y:S01]  /*7a50*/  LEA R166, P1, R96, R19, 0x2 ;  /* 0x0000001360a67211 */ /* 0x004fe200078210ff */
[----:B------:R1:W-:Y:S01]  /*7a60*/  STL.64 [R1+0xb0], R172 ;  /* 0x0000b0ac01007387 */ /* 0x0003e20000100a00 */
[----:B------:R-:W-:-:S02]  /*7a70*/  LEA.HI.X.SX32 R169, R100, R26, 0x2, P3 ;  /* 0x0000001a64a97211 */ /* 0x000fc400018f16ff */
[-C--:B------:R-:W-:Y:S01]  /*7a80*/  LEA.HI.X.SX32 R167, R96, R26.reuse, 0x2, P1 ;  /* 0x0000001a60a77211 */ /* 0x080fe200008f16ff */
[----:B------:R2:W-:Y:S01]  /*7a90*/  STL.64 [R1+0xa8], R170 ;  /* 0x0000a8aa01007387 */ /* 0x0005e20000100a00 */
[-C--:B------:R-:W-:Y:S02]  /*7aa0*/  LEA.HI.X.SX32 R133, R92, R26.reuse, 0x2, P0 ;  /* 0x0000001a5c857211 */ /* 0x080fe400000f16ff */
[CC--:B---3--:R-:W-:Y:S01]  /*7ab0*/  LEA R178, P2, R88.reuse, R19.reuse, 0x2 ;  /* 0x0000001358b27211 */ /* 0x0c8fe200078410ff */
[----:B------:R3:W-:Y:S03]  /*7ac0*/  STL.64 [R1+0xa0], R168 ;  /* 0x0000a0a801007387 */ /* 0x0007e60000100a00 */
[----:B------:R-:W-:Y:S01]  /*7ad0*/  LEA.HI.X.SX32 R179, R88, R26, 0x2, P2 ;  /* 0x0000001a58b37211 */ /* 0x000fe200010f16ff */
[----:B------:R4:W-:Y:S01]  /*7ae0*/  STL.64 [R1+0x98], R166 ;  /* 0x000098a601007387 */ /* 0x0009e20000100a00 */
[----:B-1----:R-:W-:-:S02]  /*7af0*/  LEA R172, P5, R84, R19, 0x2 ;  /* 0x0000001354ac7211 */ /* 0x002fc400078a10ff */
[-C--:B--2---:R-:W-:Y:S01]  /*7b00*/  LEA R170, P4, R80, R19.reuse, 0x2 ;  /* 0x0000001350aa7211 */ /* 0x084fe200078810ff */
[----:B------:R1:W-:Y:S01]  /*7b10*/  STL.64 [R1+0x90], R132 ;  /* 0x0000908401007387 */ /* 0x0003e20000100a00 */
[-C--:B------:R-:W-:Y:S02]  /*7b20*/  LEA.HI.X.SX32 R173, R84, R26.reuse, 0x2, P5 ;  /* 0x0000001a54ad7211 */ /* 0x080fe400028f16ff */
[-C--:B---3--:R-:W-:Y:S01]  /*7b30*/  LEA R168, P3, R76, R19.reuse, 0x2 ;  /* 0x000000134ca87211 */ /* 0x088fe200078610ff */
        /* <DEDUP_REMOVED lines=14> */
[-C--:B----4-:R-:W-:Y:S01]  /*7c20*/  LEA R170, P4, R56, R19.reuse, 0x2 ;  /* 0x0000001338aa7211 */ /* 0x090fe200078810ff */
[----:B------:R3:W-:Y:S01]  /*7c30*/  STL.64 [R1+0x60], R132 ;  /* 0x0000608401007387 */ /* 0x0007e20000100a00 */
[-C--:B------:R-:W-:Y:S02]  /*7c40*/  LEA.HI.X.SX32 R173, R60, R26.reuse, 0x2, P5 ;  /* 0x0000001a3cad7211 */ /* 0x080fe400028f16ff */
[-C--:B------:R-:W-:Y:S01]  /*7c50*/  LEA.HI.X.SX32 R171, R56, R26.reuse, 0x2, P4 ;  /* 0x0000001a38ab7211 */ /* 0x080fe200020f16ff */
[----:B------:R4:W-:Y:S01]  /*7c60*/  STL.64 [R1+0x58], R178 ;  /* 0x000058b201007387 */ /* 0x0009e20000100a00 */
[-C--:B-1----:R-:W-:Y:S02]  /*7c70*/  LEA R168, P3, R52, R19.reuse, 0x2 ;  /* 0x0000001334a87211 */ /* 0x082fe400078610ff */
[----:B--2---:R-:W-:Y:S01]  /*7c80*/  LEA R166, P1, R48, R19, 0x2 ;  /* 0x0000001330a67211 */ /* 0x004fe200078210ff */
[----:B------:R1:W-:Y:S01]  /*7c90*/  STL.64 [R1+0x50], R172 ;  /* 0x000050ac01007387 */ /* 0x0003e20000100a00 */
[----:B------:R-:W-:-:S02]  /*7ca0*/  LEA.HI.X.SX32 R169, R52, R26, 0x2, P3 ;  /* 0x0000001a34a97211 */ /* 0x000fc400018f16ff */
[-C--:B---3--:R-:W-:Y:S01]  /*7cb0*/  LEA R132, P0, R44, R19.reuse, 0x2 ;  /* 0x000000132c847211 */ /* 0x088fe200078010ff */
[----:B------:R2:W-:Y:S01]  /*7cc0*/  STL.64 [R1+0x48], R170 ;  /* 0x000048aa01007387 */ /* 0x0005e20000100a00 */
[-C--:B------:R-:W-:Y:S02]  /*7cd0*/  LEA.HI.X.SX32 R167, R48, R26.reuse, 0x2, P1 ;  /* 0x0000001a30a77211 */ /* 0x080fe400008f16ff */
[-C--:B------:R-:W-:Y:S01]  /*7ce0*/  LEA.HI.X.SX32 R133, R44, R26.reuse, 0x2, P0 ;  /* 0x0000001a2c857211 */ /* 0x080fe200000f16ff */
[----:B------:R3:W-:Y:S01]  /*7cf0*/  STL.64 [R1+0x40], R168 ;  /* 0x000040a801007387 */ /* 0x0007e20000100a00 */
[-C--:B----4-:R-:W-:Y:S02]  /*7d00*/  LEA R178, P2, R42, R19.reuse, 0x2 ;  /* 0x000000132ab27211 */ /* 0x090fe400078410ff */
[----:B-1----:R-:W-:Y:S01]  /*7d10*/  LEA R172, P5, R40, R19, 0x2 ;  /* 0x0000001328ac7211 */ /* 0x002fe200078a10ff */
[----:B------:R1:W-:Y:S01]  /*7d20*/  STL.64 [R1+0x38], R166 ;  /* 0x000038a601007387 */ /* 0x0003e20000100a00 */
[----:B------:R-:W-:-:S02]  /*7d30*/  LEA.HI.X.SX32 R179, R42, R26, 0x2, P2 ;  /* 0x0000001a2ab37211 */ /* 0x000fc400010f16ff */
[-C--:B--2---:R-:W-:Y:S01]  /*7d40*/  LEA R170, P4, R38, R19.reuse, 0x2 ;  /* 0x0000001326aa7211 */ /* 0x084fe200078810ff */
[----:B------:R2:W-:Y:S01]  /*7d50*/  STL.64 [R1+0x30], R132 ;  /* 0x0000308401007387 */ /* 0x0005e20000100a00 */
[-C--:B------:R-:W-:Y:S02]  /*7d60*/  LEA R250, P2, R12, R19.reuse, 0x2 ;  /* 0x000000130cfa7211 */ /* 0x080fe400078410ff */
[-C--:B---3--:R-:W-:Y:S01]  /*7d70*/  LEA R168, P3, R36, R19.reuse, 0x2 ;  /* 0x0000001324a87211 */ /* 0x088fe200078610ff */
[----:B------:R-:W-:Y:S01]  /*7d80*/  STL.64 [R1+0x28], R178 ;  /* 0x000028b201007387 */ /* 0x000fe20000100a00 */
[-C--:B------:R-:W-:Y:S02]  /*7d90*/  LEA.HI.X.SX32 R173, R40, R26.reuse, 0x2, P5 ;  /* 0x0000001a28ad7211 */ /* 0x080fe400028f16ff */
[-C--:B------:R-:W-:Y:S02]  /*7da0*/  LEA.HI.X.SX32 R171, R38, R26.reuse, 0x2, P4 ;  /* 0x0000001a26ab7211 */ /* 0x080fe400020f16ff */
[----:B-1----:R-:W-:Y:S01]  /*7db0*/  LEA R166, P1, R34, R19, 0x2 ;  /* 0x0000001322a67211 */ /* 0x002fe200078210ff */
[----:B------:R-:W-:Y:S01]  /*7dc0*/  STL.64 [R1+0x20], R172 ;  /* 0x000020ac01007387 */ /* 0x000fe20000100a00 */
[----:B------:R-:W-:-:S02]  /*7dd0*/  LEA.HI.X.SX32 R169, R36, R26, 0x2, P3 ;  /* 0x0000001a24a97211 */ /* 0x000fc400018f16ff */
[-C--:B--2---:R-:W-:Y:S01]  /*7de0*/  LEA R132, P0, R32, R19.reuse, 0x2 ;  /* 0x0000001320847211 */ /* 0x084fe200078010ff */
[----:B------:R-:W-:Y:S01]  /*7df0*/  STL.64 [R1+0x18], R170 ;  /* 0x000018aa01007387 */ /* 0x000fe20000100a00 */
[-C--:B------:R-:W-:Y:S02]  /*7e00*/  LEA.HI.X.SX32 R167, R34, R26.reuse, 0x2, P1 ;  /* 0x0000001a22a77211 */ /* 0x080fe400008f16ff */
[-C--:B------:R-:W-:Y:S01]  /*7e10*/  LEA.HI.X.SX32 R133, R32, R26.reuse, 0x2, P0 ;  /* 0x0000001a20857211 */ /* 0x080fe200000f16ff */
[----:B------:R-:W-:Y:S01]  /*7e20*/  STL.64 [R1+0x10], R168 ;  /* 0x000010a801007387 */ /* 0x000fe20000100a00 */
[----:B------:R-:W-:Y:S02]  /*7e30*/  LEA.HI.X.SX32 R251, R12, R26, 0x2, P2 ;  /* 0x0000001a0cfb7211 */ /* 0x000fe400010f16ff */
[-C--:B------:R-:W-:Y:S01]  /*7e40*/  LEA R248, P5, R14, R19.reuse, 0x2 ;  /* 0x000000130ef87211 */ /* 0x080fe200078a10ff */
[----:B------:R1:W-:Y:S01]  /*7e50*/  STL.64 [R1+0x8], R166 ;  /* 0x000008a601007387 */ /* 0x0003e20000100a00 */
[----:B------:R-:W-:-:S02]  /*7e60*/  LEA R240, P0, R30, R19, 0x2 ;  /* 0x000000131ef07211 */ /* 0x000fc400078010ff */
[-C--:B------:R-:W-:Y:S01]  /*7e70*/  LEA R246, P4, R16, R19.reuse, 0x2 ;  /* 0x0000001310f67211 */ /* 0x080fe200078810ff */
[----:B------:R-:W-:Y:S01]  /*7e80*/  STL.64 [R1+0x670], R250 ;  /* 0x000670fa01007387 */ /* 0x000fe20000100a00 */
[-C--:B------:R-:W-:Y:S02]  /*7e90*/  LEA R12, P2, R13, R19.reuse, 0x2 ;  /* 0x000000130d0c7211 */ /* 0x080fe400078410ff */
[-C--:B------:R-:W-:Y:S01]  /*7ea0*/  LEA R244, P3, R18, R19.reuse, 0x2 ;  /* 0x0000001312f47211 */ /* 0x080fe200078610ff */
[----:B------:R2:W-:Y:S01]  /*7eb0*/  STL.64 [R1], R132 ;  /* 0x0000008401007387 */ /* 0x0005e20000100a00 */
[----:B------:R-:W-:Y:S02]  /*7ec0*/  LEA R242, P1, R20, R19, 0x2 ;  /* 0x0000001314f27211 */ /* 0x000fe400078210ff */
[-C--:B------:R-:W-:Y:S02]  /*7ed0*/  LEA.HI.X.SX32 R249, R14, R26.reuse, 0x2, P5 ;  /* 0x0000001a0ef97211 */ /* 0x080fe400028f16ff */
[----:B------:R-:W-:-:S02]  /*7ee0*/  LEA.HI.X.SX32 R241, R30, R26, 0x2, P0 ;  /* 0x0000001a1ef17211 */ /* 0x000fc400000f16ff */
[-C--:B------:R-:W-:Y:S01]  /*7ef0*/  LEA.HI.X.SX32 R247, R16, R26.reuse, 0x2, P4 ;  /* 0x0000001a10f77211 */ /* 0x080fe200020f16ff */
[----:B------:R-:W-:Y:S01]  /*7f00*/  STL.64 [R1+0x678], R248 ;  /* 0x000678f801007387 */ /* 0x000fe20000100a00 */
[-C--:B-1----:R-:W-:Y:S02]  /*7f10*/  LEA R166, P0, R22, R19.reuse, 0x2 ;  /* 0x0000001316a67211 */ /* 0x082fe400078010ff */
[-C--:B------:R-:W-:Y:S01]  /*7f20*/  LEA.HI.X.SX32 R13, R13, R26.reuse, 0x2, P2 ;  /* 0x0000001a0d0d7211 */ /* 0x080fe200010f16ff */
[----:B------:R1:W-:Y:S01]  /*7f30*/  STL.64 [R1+0x688], R246 ;  /* 0x000688f601007387 */ /* 0x0003e20000100a00 */
[----:B--2---:R-:W-:Y:S02]  /*7f40*/  LEA R132, P2, R28, R19, 0x2 ;  /* 0x000000131c847211 */ /* 0x004fe400078410ff */
[-C--:B------:R-:W-:Y:S01]  /*7f50*/  LEA.HI.X.SX32 R245, R18, R26.reuse, 0x2, P3 ;  /* 0x0000001a12f57211 */ /* 0x080fe200018f16ff */
[----:B------:R-:W-:Y:S01]  /*7f60*/  STL [R1+0x698], R244 ;  /* 0x000698f401007387 */ /* 0x000fe20000100800 */
[----:B------:R-:W-:-:S02]  /*7f70*/  LEA.HI.X.SX32 R243, R20, R26, 0x2, P1 ;  /* 0x0000001a14f37211 */ /* 0x000fc400008f16ff */
[-C--:B------:R-:W-:Y:S01]  /*7f80*/  LEA.HI.X.SX32 R167, R22, R26.reuse, 0x2, P0 ;  /* 0x0000001a16a77211 */ /* 0x080fe200000f16ff */
[----:B------:R-:W-:Y:S01]  /*7f90*/  STL [R1+0x694], R245 ;  /* 0x000694f501007387 */ /* 0x000fe20000100800 */
[----:B------:R-:W-:Y:S02]  /*7fa0*/  LEA.HI.X.SX32 R133, R28, R26, 0x2, P2 ;  /* 0x0000001a1c857211 */ /* 0x000fe400010f16ff */
[-C--:B------:R-:W-:Y:S01]  /*7fb0*/  LEA R18, P3, R4, R19.reuse, 0x2 ;  /* 0x0000001304127211 */ /* 0x080fe200078610ff */
[----:B------:R-:W-:Y:S01]  /*7fc0*/  STL [R1+0x69c], R243 ;  /* 0x00069cf301007387 */ /* 0x000fe20000100800 */
[-C--:B------:R-:W-:Y:S02]  /*7fd0*/  LEA R20, P1, R21, R19.reuse, 0x2 ;  /* 0x0000001315147211 */ /* 0x080fe400078210ff */
[----:B------:R-:W-:Y:S01]  /*7fe0*/  ISETP.GT.AND P0, PT, R176, 0x7f, PT ;  /* 0x0000007fb000780c */ /* 0x000fe20003f04270 */
[----:B------:R2:W-:Y:S01]  /*7ff0*/  STL.64 [R1+0x220], R166 ;  /* 0x000220a601007387 */ /* 0x0005e20000100a00 */
[----:B------:R-:W-:-:S02]  /*8000*/  LEA R14, P5, R15, R19, 0x2 ;  /* 0x000000130f0e7211 */ /* 0x000fc400078a10ff */
[----:B------:R-:W-:Y:S01]  /*8010*/  LEA R16, P4, R17, R19, 0x2 ;  /* 0x0000001311107211 */ /* 0x000fe200078810ff */
[----:B------:R3:W-:Y:S01]  /*8020*/  STL.64 [R1+0x230], R132 ;  /* 0x0002308401007387 */ /* 0x0007e20000100a00 */
[-C--:B------:R-:W-:Y:S02]  /*8030*/  LEA.HI.X.SX32 R19, R4, R26.reuse, 0x2, P3 ;  /* 0x0000001a04137211 */ /* 0x080fe400018f16ff */
[-C--:B------:R-:W-:Y:S01]  /*8040*/  LEA.HI.X.SX32 R21, R21, R26.reuse, 0x2, P1 ;  /* 0x0000001a15157211 */ /* 0x080fe200008f16ff */
[----:B-1----:R-:W4:Y:S01]  /*8050*/  LDL.LU R247, [R1+0x1a0] ;  /* 0x0001a00001f77983 */ /* 0x002f220000300800 */
[C---:B------:R-:W-:Y:S02]  /*8060*/  LOP3.LUT R22, R3.reuse, 0x20, RZ, 0xfc, !PT ;  /* 0x0000002003167812 */ /* 0x040fe400078efcff */
[CC--:B------:R-:W-:Y:S02]  /*8070*/  ISETP.GE.AND P1, PT, R3.reuse, R5.reuse, PT ;  /* 0x000000050300720c */ /* 0x0c0fe40003f26270 */
[----:B------:R-:W-:Y:S01]  /*8080*/  LOP3.LUT R30, R3, 0x2, RZ, 0xfc, !PT ;  /* 0x00000002031e7812 */ /* 0x000fe200078efcff */
[----:B--2---:R-:W-:Y:S01]  /*8090*/  IMAD R166, R43, UR6, RZ ;  /* 0x000000062ba67c24 */ /* 0x004fe2000f8e02ff */
[----:B------:R-:W-:Y:S01]  /*80a0*/  SEL R4, RZ, 0x4, !P0 ;  /* 0x00000004ff047807 */ /* 0x000fe20004000000 */
[----:B------:R-:W-:Y:S01]  /*80b0*/  IMAD R165, R47, UR6, RZ ;  /* 0x000000062fa57c24 */ /* 0x000fe2000f8e02ff */
[----:B------:R-:W-:Y:S01]  /*80c0*/  ISETP.GE.AND P2, PT, R22, R5, PT ;  /* 0x000000051600720c */ /* 0x000fe20003f46270 */
[----:B------:R-:W2:Y:S01]  /*80d0*/  LDL.LU R248, [R1+0x1d0] ;  /* 0x0001d00001f87983 */ /* 0x000ea20000300800 */
[----:B------:R-:W-:-:S02]  /*80e0*/  LEA.HI.X.SX32 R17, R17, R26, 0x2, P4 ;  /* 0x0000001a11117211 */ /* 0x000fc400020f16ff */
[----:B------:R-:W-:Y:S01]  /*80f0*/  SEL R22, R4, RZ, !P1 ;  /* 0x000000ff04167207 */ /* 0x000fe20004800000 */
[----:B------:R-:W2:Y:S01]  /*8100*/  LDL.LU R249, [R1+0x1e4] ;  /* 0x0001e40001f97983 */ /* 0x000ea20000300800 */
[-C--:B------:R-:W-:Y:S02]  /*8110*/  ISETP.GE.AND P0, PT, R30, R5.reuse, PT ;  /* 0x000000051e00720c */ /* 0x080fe40003f06270 */
[----:B---3--:R-:W-:Y:S02]  /*8120*/  LEA R132, P4, R24, R2, 0x2 ;  /* 0x0000000218847211 */ /* 0x008fe400078810ff */
[----:B------:R-:W-:Y:S02]  /*8130*/  LEA.HI.X.SX32 R15, R15, R26, 0x2, P5 ;  /* 0x0000001a0f0f7211 */ /* 0x000fe400028f16ff */
[----:B------:R-:W-:Y:S02]  /*8140*/  ISETP.GE.AND P3, PT, R0, R5, PT ;  /* 0x000000050000720c */ /* 0x000fe40003f66270 */
[----:B------:R-:W-:-:S02]  /*8150*/  ISETP.NE.U32.AND P6, PT, R22, RZ, PT ;  /* 0x000000ff1600720c */ /* 0x000fc40003fc5070 */
[----:B------:R-:W-:Y:S02]  /*8160*/  SEL R26, R4, RZ, !P0 ;  /* 0x000000ff041a7207 */ /* 0x000fe40004000000 */
[----:B------:R-:W-:Y:S02]  /*8170*/  LEA R22, P5, R23, R2, 0x2 ;  /* 0x0000000217167211 */ /* 0x000fe400078a10ff */
[----:B------:R-:W-:Y:S02]  /*8180*/  LEA.HI.X.SX32 R133, R24, R6, 0x2, P4 ;  /* 0x0000000618857211 */ /* 0x000fe400020f16ff */
[C---:B------:R-:W-:Y:S02]  /*8190*/  SEL R28, R4.reuse, RZ, !P2 ;  /* 0x000000ff041c7207 */ /* 0x040fe40005000000 */
[----:B------:R-:W-:Y:S02]  /*81a0*/  LEA R24, P4, R25, R2, 0x2 ;  /* 0x0000000219187211 */ /* 0x000fe400078810ff */
[----:B------:R-:W-:-:S02]  /*81b0*/  SEL R30, R4, RZ, !P3 ;  /* 0x000000ff041e7207 */ /* 0x000fc40005800000 */
[----:B------:R-:W-:Y:S02]  /*81c0*/  ISETP.NE.U32.AND P3, PT, R26, RZ, PT ;  /* 0x000000ff1a00720c */ /* 0x000fe40003f65070 */
[----:B------:R-:W-:Y:S02]  /*81d0*/  LEA.HI.X.SX32 R23, R23, R6, 0x2, P5 ;  /* 0x0000000617177211 */ /* 0x000fe400028f16ff */
[----:B------:R-:W-:Y:S02]  /*81e0*/  ISETP.NE.U32.AND P2, PT, R28, RZ, PT ;  /* 0x000000ff1c00720c */ /* 0x000fe40003f45070 */
[----:B------:R-:W-:Y:S02]  /*81f0*/  LEA R26, P5, R27, R2, 0x2 ;  /* 0x000000021b1a7211 */ /* 0x000fe400078a10ff */
[----:B------:R-:W-:Y:S02]  /*8200*/  LEA.HI.X.SX32 R25, R25, R6, 0x2, P4 ;  /* 0x0000000619197211 */ /* 0x000fe400020f16ff */
[----:B------:R-:W-:-:S02]  /*8210*/  LEA R28, P4, R29, R2, 0x2 ;  /* 0x000000021d1c7211 */ /* 0x000fc400078810ff */
[----:B------:R-:W-:Y:S02]  /*8220*/  ISETP.NE.U32.AND P1, PT, R30, RZ, PT ;  /* 0x000000ff1e00720c */ /* 0x000fe40003f25070 */
[----:B------:R-:W-:Y:S02]  /*8230*/  LEA.HI.X.SX32 R27, R27, R6, 0x2, P5 ;  /* 0x000000061b1b7211 */ /* 0x000fe400028f16ff */
[----:B------:R-:W-:Y:S02]  /*8240*/  LEA R30, P5, R31, R2, 0x2 ;  /* 0x000000021f1e7211 */ /* 0x000fe400078a10ff */
[----:B------:R-:W-:Y:S02]  /*8250*/  LEA.HI.X.SX32 R29, R29, R6, 0x2, P4 ;  /* 0x000000061d1d7211 */ /* 0x000fe400020f16ff */
[----:B------:R-:W-:Y:S02]  /*8260*/  LEA R32, P4, R33, R2, 0x2 ;  /* 0x0000000221207211 */ /* 0x000fe400078810ff */
[----:B------:R-:W-:-:S02]  /*8270*/  LEA.HI.X.SX32 R31, R31, R6, 0x2, P5 ;  /* 0x000000061f1f7211 */ /* 0x000fc400028f16ff */
[----:B------:R-:W-:Y:S02]  /*8280*/  LEA R34, P5, R35, R2, 0x2 ;  /* 0x0000000223227211 */ /* 0x000fe400078a10ff */
[----:B------:R-:W-:Y:S02]  /*8290*/  LEA.HI.X.SX32 R33, R33, R6, 0x2, P4 ;  /* 0x0000000621217211 */ /* 0x000fe400020f16ff */
[----:B------:R-:W-:Y:S02]  /*82a0*/  LEA R36, P4, R37, R2, 0x2 ;  /* 0x0000000225247211 */ /* 0x000fe400078810ff */
[----:B------:R-:W-:Y:S02]  /*82b0*/  LEA.HI.X.SX32 R35, R35, R6, 0x2, P5 ;  /* 0x0000000623237211 */ /* 0x000fe400028f16ff */
[----:B------:R-:W-:Y:S02]  /*82c0*/  LEA R38, P5, R39, R2, 0x2 ;  /* 0x0000000227267211 */ /* 0x000fe400078a10ff */
[----:B------:R-:W-:-:S02]  /*82d0*/  LEA.HI.X.SX32 R37, R37, R6, 0x2, P4 ;  /* 0x0000000625257211 */ /* 0x000fc400020f16ff */
[----:B------:R-:W-:Y:S02]  /*82e0*/  LEA R40, P4, R41, R2, 0x2 ;  /* 0x0000000229287211 */ /* 0x000fe400078810ff */
[----:B------:R-:W-:Y:S02]  /*82f0*/  LEA.HI.X.SX32 R39, R39, R6, 0x2, P5 ;  /* 0x0000000627277211 */ /* 0x000fe400028f16ff */
[C---:B------:R-:W-:Y:S02]  /*8300*/  LEA R42, P5, R46.reuse, R2, 0x2 ;  /* 0x000000022e2a7211 */ /* 0x040fe400078a10ff */
[----:B------:R-:W-:Y:S02]  /*8310*/  LEA.HI.X.SX32 R41, R41, R6, 0x2, P4 ;  /* 0x0000000629297211 */ /* 0x000fe400020f16ff */
[----:B------:R-:W-:Y:S02]  /*8320*/  LEA R44, P4, R45, R2, 0x2 ;  /* 0x000000022d2c7211 */ /* 0x000fe400078810ff */
[----:B------:R-:W-:-:S02]  /*8330*/  LEA.HI.X.SX32 R43, R46, R6, 0x2, P5 ;  /* 0x000000062e2b7211 */ /* 0x000fc400028f16ff */
[C---:B------:R-:W-:Y:S02]  /*8340*/  LEA R46, P5, R50.reuse, R2, 0x2 ;  /* 0x00000002322e7211 */ /* 0x040fe400078a10ff */
[----:B------:R-:W-:Y:S02]  /*8350*/  LEA.HI.X.SX32 R45, R45, R6, 0x2, P4 ;  /* 0x000000062d2d7211 */ /* 0x000fe400020f16ff */
[C---:B------:R-:W-:Y:S02]  /*8360*/  LEA R48, P4, R49.reuse, R2, 0x2 ;  /* 0x0000000231307211 */ /* 0x040fe400078810ff */
[----:B------:R-:W-:Y:S02]  /*8370*/  LEA.HI.X.SX32 R47, R50, R6, 0x2, P5 ;  /* 0x00000006322f7211 */ /* 0x000fe400028f16ff */
[----:B------:R-:W-:Y:S02]  /*8380*/  LEA R50, P5, R54, R2, 0x2 ;  /* 0x0000000236327211 */ /* 0x000fe400078a10ff */
[----:B------:R-:W-:-:S02]  /*8390*/  LEA.HI.X.SX32 R49, R49, R6, 0x2, P4 ;  /* 0x0000000631317211 */ /* 0x000fc400020f16ff */
[----:B------:R-:W-:Y:S01]  /*83a0*/  LEA R52, P4, R53, R2, 0x2 ;  /* 0x0000000235347211 */ /* 0x000fe200078810ff */
[----:B------:R-:W-:Y:S01]  /*83b0*/  IMAD R167, R51, UR6, RZ ;  /* 0x0000000633a77c24 */ /* 0x000fe2000f8e02ff */
[----:B------:R-:W-:Y:S02]  /*83c0*/  LEA.HI.X.SX32 R51, R54, R6, 0x2, P5 ;  /* 0x0000000636337211 */ /* 0x000fe400028f16ff */
[C---:B------:R-:W-:Y:S02]  /*83d0*/  LEA R54, P5, R58.reuse, R2, 0x2 ;  /* 0x000000023a367211 */ /* 0x040fe400078a10ff */
[----:B------:R-:W-:Y:S02]  /*83e0*/  LEA.HI.X.SX32 R53, R53, R6, 0x2, P4 ;  /* 0x0000000635357211 */ /* 0x000fe400020f16ff */
[----:B------:R-:W-:Y:S01]  /*83f0*/  LEA R56, P4, R57, R2, 0x2 ;  /* 0x0000000239387211 */ /* 0x000fe200078810ff */
[----:B------:R-:W-:Y:S01]  /*8400*/  IMAD R169, R55, UR6, RZ ;  /* 0x0000000637a97c24 */ /* 0x000fe2000f8e02ff */
[----:B------:R-:W-:-:S02]  /*8410*/  LEA.HI.X.SX32 R55, R58, R6, 0x2, P5 ;  /* 0x000000063a377211 */ /* 0x000fc400028f16ff */
[C---:B------:R-:W-:Y:S02]  /*8420*/  LEA R58, P5, R62.reuse, R2, 0x2 ;  /* 0x000000023e3a7211 */ /* 0x040fe400078a10ff */
[----:B------:R-:W-:Y:S02]  /*8430*/  LEA.HI.X.SX32 R57, R57, R6, 0x2, P4 ;  /* 0x0000000639397211 */ /* 0x000fe400020f16ff */
[----:B------:R-:W-:Y:S01]  /*8440*/  LEA R60, P4, R61, R2, 0x2 ;  /* 0x000000023d3c7211 */ /* 0x000fe200078810ff */
[----:B------:R-:W-:Y:S01]  /*8450*/  IMAD R171, R59, UR6, RZ ;  /* 0x000000063bab7c24 */ /* 0x000fe2000f8e02ff */
        /* <DEDUP_REMOVED lines=85> */
[----:B------:R-:W-:Y:S01]  /*89b0*/  LEA.HI.X.SX32 R127, R130, R6, 0x2, P5 ;  /* 0x00000006827f7211 */ /* 0x000fe200028f16ff */
[----:B------:R1:W-:Y:S01]  /*89c0*/  STL.64 [R1+0x238], R132 ;  /* 0x0002388401007387 */ /* 0x0003e20000100a00 */
[----:B------:R-:W-:-:S02]  /*89d0*/  LEA R130, P5, R10, R2, 0x2 ;  /* 0x000000020a827211 */ /* 0x000fc400078a10ff */
[-C--:B------:R-:W-:Y:S02]  /*89e0*/  LEA.HI.X.SX32 R129, R129, R6.reuse, 0x2, P4 ;  /* 0x0000000681817211 */ /* 0x080fe400020f16ff */
[----:B------:R-:W-:Y:S02]  /*89f0*/  LEA.HI.X.SX32 R131, R10, R6, 0x2, P5 ;  /* 0x000000060a837211 */ /* 0x000fe400028f16ff */
[-C--:B------:R-:W-:Y:S01]  /*8a00*/  LEA R134, P5, R135, R2.reuse, 0x2 ;  /* 0x0000000287867211 */ /* 0x080fe200078a10ff */
[----:B------:R-:W-:Y:S01]  /*8a10*/  IMAD R213, R143, UR6, RZ ;  /* 0x000000068fd57c24 */ /* 0x000fe2000f8e02ff */
[----:B------:R-:W-:Y:S01]  /*8a20*/  ISETP.NE.U32.AND P0, PT, R174, RZ, PT ;  /* 0x000000ffae00720c */ /* 0x000fe20003f05070 */
[----:B------:R-:W-:Y:S01]  /*8a30*/  IMAD R156, R156, UR6, RZ ;  /* 0x000000069c9c7c24 */ /* 0x000fe2000f8e02ff */
[----:B------:R-:W-:Y:S02]  /*8a40*/  LOP3.LUT R0, R3, 0x40, RZ, 0xfc, !PT ;  /* 0x0000004003007812 */ /* 0x000fe400078efcff */
[----:B-1----:R-:W-:-:S04]  /*8a50*/  LEA R132, P4, R11, R2, 0x2 ;  /* 0x000000020b847211 */ /* 0x002fc800078810ff */
[----:B------:R-:W-:Y:S02]  /*8a60*/  LEA.HI.X.SX32 R133, R11, R6, 0x2, P4 ;  /* 0x000000060b857211 */ /* 0x000fe400020f16ff */
[----:B------:R-:W-:Y:S02]  /*8a70*/  LEA R136, P4, R137, R2, 0x2 ;  /* 0x0000000289887211 */ /* 0x000fe400078810ff */
[----:B------:R-:W-:Y:S02]  /*8a80*/  LEA.HI.X.SX32 R135, R135, R6, 0x2, P5 ;  /* 0x0000000687877211 */ /* 0x000fe400028f16ff */
[----:B------:R-:W-:Y:S02]  /*8a90*/  LEA R138, P5, R139, R2, 0x2 ;  /* 0x000000028b8a7211 */ /* 0x000fe400078a10ff */
[----:B------:R-:W-:Y:S02]  /*8aa0*/  LEA.HI.X.SX32 R137, R137, R6, 0x2, P4 ;  /* 0x0000000689897211 */ /* 0x000fe400020f16ff */
[----:B------:R-:W-:-:S02]  /*8ab0*/  LEA R140, P4, R141, R2, 0x2 ;  /* 0x000000028d8c7211 */ /* 0x000fc400078810ff */
[----:B------:R-:W-:Y:S02]  /*8ac0*/  LEA.HI.X.SX32 R139, R139, R6, 0x2, P5 ;  /* 0x000000068b8b7211 */ /* 0x000fe400028f16ff */
[----:B------:R-:W-:Y:S02]  /*8ad0*/  LEA R142, P5, R145, R2, 0x2 ;  /* 0x00000002918e7211 */ /* 0x000fe400078a10ff */
[----:B------:R-:W-:Y:S02]  /*8ae0*/  LEA.HI.X.SX32 R141, R141, R6, 0x2, P4 ;  /* 0x000000068d8d7211 */ /* 0x000fe400020f16ff */
[----:B------:R-:W-:Y:S02]  /*8af0*/  LEA R144, P4, R148, R2, 0x2 ;  /* 0x0000000294907211 */ /* 0x000fe400078810ff */
[----:B------:R-:W-:Y:S02]  /*8b00*/  LEA.HI.X.SX32 R143, R145, R6, 0x2, P5 ;  /* 0x00000006918f7211 */ /* 0x000fe400028f16ff */
[----:B------:R-:W-:-:S02]  /*8b10*/  LEA R146, P5, R149, R2, 0x2 ;  /* 0x0000000295927211 */ /* 0x000fc400078a10ff */
[----:B------:R-:W-:Y:S02]  /*8b20*/  LEA.HI.X.SX32 R145, R148, R6, 0x2, P4 ;  /* 0x0000000694917211 */ /* 0x000fe400020f16ff */
[----:B------:R-:W-:Y:S01]  /*8b30*/  LEA R148, P4, R152, R2, 0x2 ;  /* 0x0000000298947211 */ /* 0x000fe200078810ff */
[----:B------:R-:W-:Y:S01]  /*8b40*/  IMAD R11, R147, UR6, RZ ;  /* 0x00000006930b7c24 */ /* 0x000fe2000f8e02ff */
[----:B------:R-:W-:Y:S01]  /*8b50*/  LEA.HI.X.SX32 R147, R149, R6, 0x2, P5 ;  /* 0x0000000695937211 */ /* 0x000fe200028f16ff */
[----:B------:R-:W-:Y:S01]  /*8b60*/  IMAD R157, R157, UR6, RZ ;  /* 0x000000069d9d7c24 */ /* 0x000fe2000f8e02ff */
        /* <DEDUP_REMOVED lines=14> */
[----:B------:R-:W-:-:S02]  /*8c50*/  LEA.HI.X.SX32 R155, R157, R6, 0x2, P5 ;  /* 0x000000069d9b7211 */ /* 0x000fc400028f16ff */
[----:B------:R-:W-:Y:S02]  /*8c60*/  LEA R158, P5, R161, R2, 0x2 ;  /* 0x00000002a19e7211 */ /* 0x000fe400078a10ff */
[----:B------:R-:W-:Y:S01]  /*8c70*/  LEA.HI.X.SX32 R157, R160, R6, 0x2, P4 ;  /* 0x00000006a09d7211 */ /* 0x000fe200020f16ff */
[----:B------:R-:W-:Y:S01]  /*8c80*/  IMAD R211, R8, UR6, RZ ;  /* 0x0000000608d37c24 */ /* 0x000fe2000f8e02ff */
[C---:B------:R-:W-:Y:S01]  /*8c90*/  LEA R160, P4, R164.reuse, R2, 0x2 ;  /* 0x00000002a4a07211 */ /* 0x040fe200078810ff */
[----:B------:R-:W-:Y:S01]  /*8ca0*/  IMAD R8, R159, UR6, RZ ;  /* 0x000000069f087c24 */ /* 0x000fe2000f8e02ff */
[-C--:B------:R-:W-:Y:S02]  /*8cb0*/  LEA.HI.X.SX32 R159, R161, R6.reuse, 0x2, P5 ;  /* 0x00000006a19f7211 */ /* 0x080fe400028f16ff */
[----:B------:R-:W-:Y:S02]  /*8cc0*/  LEA.HI.X.SX32 R161, R164, R6, 0x2, P4 ;  /* 0x00000006a4a17211 */ /* 0x000fe400020f16ff */
[----:B------:R-:W-:-:S02]  /*8cd0*/  LEA R164, P4, R165, R2, 0x2 ;  /* 0x00000002a5a47211 */ /* 0x000fc400078810ff */
[C---:B------:R-:W-:Y:S01]  /*8ce0*/  LEA R162, P5, R166.reuse, R2, 0x2 ;  /* 0x00000002a6a27211 */ /* 0x040fe200078a10ff */
[----:B------:R-:W-:Y:S01]  /*8cf0*/  IMAD R10, R163, UR6, RZ ;  /* 0x00000006a30a7c24 */ /* 0x000fe2000f8e02ff */
        /* <DEDUP_REMOVED lines=36> */
[----:B------:R-:W-:Y:S01]  /*8f40*/  LEA.HI.X.SX32 R201, R201, R6, 0x2, P4 ;  /* 0x00000006c9c97211 */ /* 0x000fe200020f16ff */
[----:B------:R-:W-:Y:S01]  /*8f50*/  IMAD R243, R202, UR6, RZ ;  /* 0x00000006caf37c24 */ /* 0x000fe2000f8e02ff */
[----:B------:R-:W-:Y:S02]  /*8f60*/  LEA R204, P4, R205, R2, 0x2 ;  /* 0x00000002cdcc7211 */ /* 0x000fe400078810ff */
[----:B------:R-:W-:Y:S02]  /*8f70*/  LEA.HI.X.SX32 R199, R199, R6, 0x2, P5 ;  /* 0x00000006c7c77211 */ /* 0x000fe400028f16ff */
[----:B------:R-:W-:Y:S02]  /*8f80*/  LEA R202, P5, R203, R2, 0x2 ;  /* 0x00000002cbca7211 */ /* 0x000fe400078a10ff */
[----:B------:R-:W-:Y:S01]  /*8f90*/  LEA.HI.X.SX32 R205, R205, R6, 0x2, P4 ;  /* 0x00000006cdcd7211 */ /* 0x000fe200020f16ff */
[----:B------:R-:W-:Y:S01]  /*8fa0*/  IMAD R244, R206, UR6, RZ ;  /* 0x00000006cef47c24 */ /* 0x000fe2000f8e02ff */
[----:B------:R-:W-:-:S02]  /*8fb0*/  LEA R208, P4, R209, R2, 0x2 ;  /* 0x00000002d1d07211 */ /* 0x000fc400078810ff */
[----:B------:R-:W-:Y:S02]  /*8fc0*/  LEA.HI.X.SX32 R203, R203, R6, 0x2, P5 ;  /* 0x00000006cbcb7211 */ /* 0x000fe400028f16ff */
[----:B------:R-:W-:Y:S02]  /*8fd0*/  LEA R206, P5, R207, R2, 0x2 ;  /* 0x00000002cfce7211 */ /* 0x000fe400078a10ff */
[----:B------:R-:W-:Y:S02]  /*8fe0*/  LEA.HI.X.SX32 R209, R209, R6, 0x2, P4 ;  /* 0x00000006d1d17211 */ /* 0x000fe400020f16ff */
[----:B------:R-:W-:Y:S02]  /*8ff0*/  LEA R212, P4, R213, R2, 0x2 ;  /* 0x00000002d5d47211 */ /* 0x000fe400078810ff */
[----:B------:R-:W-:Y:S02]  /*9000*/  LEA.HI.X.SX32 R207, R207, R6, 0x2, P5 ;  /* 0x00000006cfcf7211 */ /* 0x000fe400028f16ff */
[----:B------:R-:W-:-:S02]  /*9010*/  LEA R210, P5, R211, R2, 0x2 ;  /* 0x00000002d3d27211 */ /* 0x000fc400078a10ff */
[----:B------:R-:W-:Y:S01]  /*9020*/  LEA.HI.X.SX32 R213, R213, R6, 0x2, P4 ;  /* 0x00000006d5d57211 */ /* 0x000fe200020f16ff */
[----:B------:R-:W-:Y:S01]  /*9030*/  IMAD R245, R214, UR6, RZ ;  /* 0x00000006d6f57c24 */ /* 0x000fe2000f8e02ff */
[----:B------:R-:W-:Y:S02]  /*9040*/  LEA R216, P4, R9, R2, 0x2 ;  /* 0x0000000209d87211 */ /* 0x000fe400078810ff */
[----:B------:R-:W-:Y:S02]  /*9050*/  LEA.HI.X.SX32 R211, R211, R6, 0x2, P5 ;  /* 0x00000006d3d37211 */ /* 0x000fe400028f16ff */
[----:B------:R-:W-:Y:S01]  /*9060*/  LEA R214, P5, R11, R2, 0x2 ;  /* 0x000000020bd67211 */ /* 0x000fe200078a10ff */
[----:B------:R-:W-:Y:S01]  /*9070*/  IMAD R225, R225, UR6, RZ ;  /* 0x00000006e1e17c24 */ /* 0x000fe2000f8e02ff */
[----:B------:R-:W-:Y:S01]  /*9080*/  LEA.HI.X.SX32 R217, R9, R6, 0x2, P4 ;  /* 0x0000000609d97211 */ /* 0x000fe200020f16ff */
[----:B------:R-:W-:Y:S01]  /*9090*/  IMAD R0, R215, UR6, RZ ;  /* 0x00000006d7007c24 */ /* 0x000fe2000f8e02ff */
        /* <DEDUP_REMOVED lines=8> */
[----:B------:R-:W-:Y:S02]  /*9120*/  LEA.HI.X.SX32 R219, R7, R6, 0x2, P5 ;  /* 0x0000000607db7211 */ /* 0x000fe400028f16ff */
[C---:B------:R-:W-:Y:S01]  /*9130*/  LEA R222, P5, R10.reuse, R2, 0x2 ;  /* 0x000000020ade7211 */ /* 0x040fe200078a10ff */
        /* <DEDUP_REMOVED lines=16> */
[----:B----4-:R-:W-:Y:S01]  /*9240*/  IMAD R9, R247, UR6, RZ ;  /* 0x00000006f7097c24 */ /* 0x010fe2000f8e02ff */
[----:B------:R-:W-:Y:S01]  /*9250*/  LEA.HI.X.SX32 R233, R233, R6, 0x2, P4 ;  /* 0x00000006e9e97211 */ /* 0x000fe200020f16ff */
[----:B------:R-:W3:Y:S01]  /*9260*/  LDL.LU R7, [R1+0x1c0] ;  /* 0x0001c00001077983 */ /* 0x000ee20000300800 */
[----:B------:R-:W-:-:S02]  /*9270*/  LEA R236, P4, R237, R2, 0x2 ;  /* 0x00000002edec7211 */ /* 0x000fc400078810ff */
[----:B------:R-:W-:Y:S01]  /*9280*/  LEA.HI.X.SX32 R231, R231, R6, 0x2, P5 ;  /* 0x00000006e7e77211 */ /* 0x000fe200028f16ff */
[----:B------:R-:W-:Y:S01]  /*9290*/  IMAD.MOV.U32 R251, RZ, RZ, R246 ;  /* 0x000000fffffb7224 */ /* 0x000fe200078e00f6 */
[----:B------:R-:W-:Y:S01]  /*92a0*/  LEA R234, P5, R235, R2, 0x2 ;  /* 0x00000002ebea7211 */ /* 0x000fe200078a10ff */
[----:B------:R-:W-:Y:S01]  /*92b0*/  IMAD R10, R238, UR6, RZ ;  /* 0x00000006ee0a7c24 */ /* 0x000fe2000f8e02ff */
[----:B------:R-:W-:Y:S01]  /*92c0*/  LEA.HI.X.SX32 R237, R237, R6, 0x2, P4 ;  /* 0x00000006eded7211 */ /* 0x000fe200020f16ff */
[----:B------:R-:W4:Y:S01]  /*92d0*/  LDL.LU R8, [R1+0x1ac] ;  /* 0x0001ac0001087983 */ /* 0x000f220000300800 */
[----:B------:R-:W-:Y:S02]  /*92e0*/  LEA R250, P4, R243, R2, 0x2 ;  /* 0x00000002f3fa7211 */ /* 0x000fe400078810ff */
[----:B------:R-:W-:Y:S01]  /*92f0*/  LEA.HI.X.SX32 R235, R235, R6, 0x2, P5 ;  /* 0x00000006ebeb7211 */ /* 0x000fe200028f16ff */
[----:B------:R-:W-:Y:S01]  /*9300*/  IMAD.MOV.U32 R247, RZ, RZ, R251 ;  /* 0x000000fffff77224 */ /* 0x000fe200078e00fb */
[----:B------:R-:W-:-:S02]  /*9310*/  LEA R238, P5, R239, R2, 0x2 ;  /* 0x00000002efee7211 */ /* 0x000fc400078a10ff */
[-C--:B------:R-:W-:Y:S02]  /*9320*/  LEA.HI.X.SX32 R251, R243, R6.reuse, 0x2, P4 ;  /* 0x00000006f3fb7211 */ /* 0x080fe400020f16ff */
[----:B------:R-:W-:Y:S01]  /*9330*/  LEA.HI.X.SX32 R239, R239, R6, 0x2, P5 ;  /* 0x00000006efef7211 */ /* 0x000fe200028f16ff */
[----:B------:R1:W5:Y:S01]  /*9340*/  LDL.LU R243, [R1+0x69c] ;  /* 0x00069c0001f37983 */ /* 0x0003620000300800 */
[----:B------:R-:W-:Y:S01]  /*9350*/  LEA R246, P5, R244, R2, 0x2 ;  /* 0x00000002f4f67211 */ /* 0x000fe200078a10ff */
[----:B------:R-:W-:Y:S02]  /*9360*/  IMAD R252, R252, UR6, RZ ;  /* 0x00000006fcfc7c24 */ /* 0x000fe4000f8e02ff */
[----:B------:R1:W-:Y:S02]  /*9370*/  STL.64 [R1+0x198], R250 ;  /* 0x000198fa01007387 */ /* 0x0003e40000100a00 */
[----:B-1----:R-:W-:Y:S01]  /*9380*/  IMAD.MOV.U32 R251, RZ, RZ, R247 ;  /* 0x000000fffffb7224 */ /* 0x002fe200078e00f7 */
[----:B------:R-:W-:Y:S01]  /*9390*/  LEA.HI.X.SX32 R247, R244, R6, 0x2, P5 ;  /* 0x00000006f4f77211 */ /* 0x000fe200028f16ff */
[----:B------:R-:W-:Y:S01]  /*93a0*/  BAR.SYNC.DEFER_BLOCKING 0x0 ;  /* 0x0000000000007b1d */ /* 0x000fe20000010000 */
[----:B------:R-:W-:-:S05]  /*93b0*/  LEA R250, P4, R252, R2, 0x2 ;  /* 0x00000002fcfa7211 */ /* 0x000fca00078810ff */
[----:B------:R1:W5:Y:S04]  /*93c0*/  LDL.LU R244, [R1+0x698] ;  /* 0x0006980001f47983 */ /* 0x0003680000300800 */
[----:B------:R1:W-:Y:S02]  /*93d0*/  STL.64 [R1+0x1a0], R246 ;  /* 0x0001a0f601007387 */ /* 0x0003e40000100a00 */
[----:B-1----:R-:W-:Y:S01]  /*93e0*/  IMAD.MOV.U32 R247, RZ, RZ, R251 ;  /* 0x000000fffff77224 */ /* 0x002fe200078e00fb */
[----:B------:R-:W-:Y:S02]  /*93f0*/  LEA.HI.X.SX32 R251, R252, R6, 0x2, P4 ;  /* 0x00000006fcfb7211 */ /* 0x000fe400020f16ff */
[C---:B------:R-:W-:Y:S01]  /*9400*/  LEA R246, P5, R245.reuse, R2, 0x2 ;  /* 0x00000002f5f67211 */ /* 0x040fe200078a10ff */
[----:B------:R-:W4:Y:S04]  /*9410*/  LDL.LU R252, [R1+0x1dc] ;  /* 0x0001dc0001fc7983 */ /* 0x000f280000300800 */
[----:B------:R1:W-:Y:S02]  /*9420*/  STL.64 [R1+0x1a8], R250 ;  /* 0x0001a8fa01007387 */ /* 0x0003e40000100a00 */
[----:B-1----:R-:W-:Y:S01]  /*9430*/  IMAD.MOV.U32 R251, RZ, RZ, R247 ;  /* 0x000000fffffb7224 */ /* 0x002fe200078e00f7 */
[----:B------:R-:W-:-:S02]  /*9440*/  LEA.HI.X.SX32 R247, R245, R6, 0x2, P5 ;  /* 0x00000006f5f77211 */ /* 0x000fc400028f16ff */
[C---:B------:R-:W-:Y:S01]  /*9450*/  LEA R250, P4, R0.reuse, R2, 0x2 ;  /* 0x0000000200fa7211 */ /* 0x040fe200078810ff */
        /* <DEDUP_REMOVED lines=9> */
[----:B------:R-:W-:-:S03]  /*94f0*/  LEA R250, P4, R5, R2, 0x2 ;  /* 0x0000000205fa7211 */ /* 0x000fc600078810ff */
[----:B------:R1:W-:Y:S02]  /*9500*/  STL.64 [R1+0x1c0], R246 ;  /* 0x0001c0f601007387 */ /* 0x0003e40000100a00 */
[----:B-1----:R-:W-:Y:S01]  /*9510*/  IMAD.MOV.U32 R247, RZ, RZ, R251 ;  /* 0x000000fffff77224 */ /* 0x002fe200078e00fb */
[----:B------:R-:W-:Y:S02]  /*9520*/  LEA R246, P5, R251, R2, 0x2 ;  /* 0x00000002fbf67211 */ /* 0x000fe400078a10ff */
[-C--:B------:R-:W-:Y:S02]  /*9530*/  LEA.HI.X.SX32 R251, R5, R6.reuse, 0x2, P4 ;  /* 0x0000000605fb7211 */ /* 0x080fe400020f16ff */
[----:B------:R-:W-:Y:S01]  /*9540*/  LEA.HI.X.SX32 R247, R247, R6, 0x2, P5 ;  /* 0x00000006f7f77211 */ /* 0x000fe200028f16ff */
[----:B--2---:R-:W-:Y:S02]  /*9550*/  IMAD R248, R248, UR6, RZ ;  /* 0x00000006f8f87c24 */ /* 0x004fe4000f8e02ff */
[----:B---3--:R-:W-:Y:S01]  /*9560*/  IMAD R7, R7, UR6, RZ ;  /* 0x0000000607077c24 */ /* 0x008fe2000f8e02ff */
[----:B------:R1:W-:Y:S01]  /*9570*/  STL.64 [R1+0x1c8], R250 ;  /* 0x0001c8fa01007387 */ /* 0x0003e20000100a00 */
[----:B------:R-:W2:Y:S03]  /*9580*/  LDC R5, c[0x0][0x3a0] ;  /* 0x0000e800ff057b82 */ /* 0x000ea60000000800 */
[----:B------:R3:W-:Y:S01]  /*9590*/  STL.64 [R1+0x1d0], R246 ;  /* 0x0001d0f601007387 */ /* 0x0007e20000100a00 */
[----:B-1----:R-:W-:-:S02]  /*95a0*/  LEA R250, P4, R11, R2, 0x2 ;  /* 0x000000020bfa7211 */ /* 0x002fc400078810ff */
[C---:B---3--:R-:W-:Y:S02]  /*95b0*/  LEA R246, P5, R10.reuse, R2, 0x2 ;  /* 0x000000020af67211 */ /* 0x048fe400078a10ff */
[-C--:B------:R-:W-:Y:S02]  /*95c0*/  LEA.HI.X.SX32 R251, R11, R6.reuse, 0x2, P4 ;  /* 0x000000060bfb7211 */ /* 0x080fe400020f16ff */
[----:B------:R-:W-:Y:S01]  /*95d0*/  LEA.HI.X.SX32 R247, R10, R6, 0x2, P5 ;  /* 0x000000060af77211 */ /* 0x000fe200028f16ff */
[----:B------:R-:W-:Y:S02]  /*95e0*/  IMAD R11, R249, UR6, RZ ;  /* 0x00000006f90b7c24 */ /* 0x000fe4000f8e02ff */
[----:B------:R-:W-:Y:S04]  /*95f0*/  STL.64 [R1+0x1d8], R250 ;  /* 0x0001d8fa01007387 */ /* 0x000fe80000100a00 */
[----:B------:R1:W-:Y:S04]  /*9600*/  STL.64 [R1+0x1e0], R246 ;  /* 0x0001e0f601007387 */ /* 0x0003e80000100a00 */
[----:B-1----:R1:W5:Y:S04]  /*9610*/  LDL.LU.64 R246, [R1+0x688] ;  /* 0x0006880001f67983 */ /* 0x0023680000300a00 */
[----:B------:R-:W3:Y:S01]  /*9620*/  LDL.LU R249, [R1+0x1f4] ;  /* 0x0001f40001f97983 */ /* 0x000ee20000300800 */
[----:B----4-:R-:W-:Y:S01]  /*9630*/  IMAD R8, R8, UR6, RZ ;  /* 0x0000000608087c24 */ /* 0x010fe2000f8e02ff */
[----:B------:R-:W-:Y:S01]  /*9640*/  LEA R250, P4, R9, R2, 0x2 ;  /* 0x0000000209fa7211 */ /* 0x000fe200078810ff */
[----:B------:R-:W-:-:S03]  /*9650*/  IMAD.MOV.U32 R10, RZ, RZ, R248 ;  /* 0x000000ffff0a7224 */ /* 0x000fc600078e00f8 */
[----:B------:R-:W-:Y:S02]  /*9660*/  LEA.HI.X.SX32 R251, R9, R6, 0x2, P4 ;  /* 0x0000000609fb7211 */ /* 0x000fe400020f16ff */
[----:B------:R-:W-:-:S03]  /*9670*/  LEA R248, P5, R8, R2, 0x2 ;  /* 0x0000000208f87211 */ /* 0x000fc600078a10ff */
[----:B------:R4:W-:Y:S02]  /*9680*/  STL.64 [R1+0x1e8], R250 ;  /* 0x0001e8fa01007387 */ /* 0x0009e40000100a00 */
[----:B----4-:R-:W-:Y:S01]  /*9690*/  LEA R250, P4, R7, R2, 0x2 ;  /* 0x0000000207fa7211 */ /* 0x010fe200078810ff */
[----:B------:R-:W-:-:S03]  /*96a0*/  IMAD R252, R252, UR6, RZ ;  /* 0x00000006fcfc7c24 */ /* 0x000fc6000f8e02ff */
[-C--:B------:R-:W-:Y:S01]  /*96b0*/  LEA.HI.X.SX32 R251, R7, R6.reuse, 0x2, P4 ;  /* 0x0000000607fb7211 */ /* 0x080fe200020f16ff */
[----:B------:R-:W-:Y:S02]  /*96c0*/  IMAD R7, R0, UR6, RZ ;  /* 0x0000000600077c24 */ /* 0x000fe4000f8e02ff */
[----:B---3--:R-:W-:Y:S01]  /*96d0*/  IMAD R9, R249, UR6, RZ ;  /* 0x00000006f9097c24 */ /* 0x008fe2000f8e02ff */
[----:B------:R-:W-:-:S05]  /*96e0*/  LEA.HI.X.SX32 R249, R8, R6, 0x2, P5 ;  /* 0x0000000608f97211 */ /* 0x000fca00028f16ff */
[----:B------:R3:W-:Y:S04]  /*96f0*/  STL.64 [R1+0x1f0], R248 ;  /* 0x0001f0f801007387 */ /* 0x0007e80000100a00 */
[----:B------:R4:W-:Y:S04]  /*9700*/  STL.64 [R1+0x1f8], R250 ;  /* 0x0001f8fa01007387 */ /* 0x0009e80000100a00 */
[----:B------:R1:W5:Y:S01]  /*9710*/  LDL.LU R0, [R1+0x680] ;  /* 0x0006800001007983 */ /* 0x0003620000300800 */
[----:B---3--:R-:W-:-:S04]  /*9720*/  LEA R248, P5, R10, R2, 0x2 ;  /* 0x000000020af87211 */ /* 0x008fc800078a10ff */
[----:B------:R-:W-:Y:S02]  /*9730*/  LEA.HI.X.SX32 R249, R10, R6, 0x2, P5 ;  /* 0x000000060af97211 */ /* 0x000fe400028f16ff */
[----:B----4-:R-:W-:-:S03]  /*9740*/  LEA R250, P4, R252, R2, 0x2 ;  /* 0x00000002fcfa7211 */ /* 0x010fc600078810ff */
[----:B------:R3:W-:Y:S01]  /*9750*/  STL.64 [R1+0x200], R248 ;  /* 0x000200f801007387 */ /* 0x0007e20000100a00 */
[----:B------:R-:W-:-:S03]  /*9760*/  LEA.HI.X.SX32 R251, R252, R6, 0x2, P4 ;  /* 0x00000006fcfb7211 */ /* 0x000fc600020f16ff */
[----:B------:R-:W4:Y:S01]  /*9770*/  LDL.LU R252, [R1+0x22c] ;  /* 0x00022c0001fc7983 */ /* 0x000f220000300800 */
[----:B------:R-:W1:Y:S01]  /*9780*/  S2R R10, SR_TID.X ;  /* 0x00000000000a7919 */ /* 0x000e620000002100 */
[----:B------:R-:W2:Y:S01]  /*9790*/  S2R R3, SR_TID.X ;  /* 0x0000000000037919 */ /* 0x000ea20000002100 */
[C---:B---3--:R-:W-:Y:S01]  /*97a0*/  LEA R248, P5, R11.reuse, R2, 0x2 ;  /* 0x000000020bf87211 */ /* 0x048fe200078a10ff */
[----:B------:R3:W-:Y:S03]  /*97b0*/  STL.64 [R1+0x208], R250 ;  /* 0x000208fa01007387 */ /* 0x0007e60000100a00 */
[----:B------:R-:W-:Y:S02]  /*97c0*/  LEA.HI.X.SX32 R249, R11, R6, 0x2, P5 ;  /* 0x000000060bf97211 */ /* 0x000fe400028f16ff */
[----:B---3--:R-:W-:-:S03]  /*97d0*/  LEA R250, P4, R9, R2, 0x2 ;  /* 0x0000000209fa7211 */ /* 0x008fc600078810ff */
[----:B------:R3:W-:Y:S01]  /*97e0*/  STL.64 [R1+0x210], R248 ;  /* 0x000210f801007387 */ /* 0x0007e20000100a00 */
[----:B------:R-:W-:Y:S02]  /*97f0*/  LEA.HI.X.SX32 R251, R9, R6, 0x2, P4 ;  /* 0x0000000609fb7211 */ /* 0x000fe400020f16ff */
[----:B-1----:R-:W-:Y:S01]  /*9800*/  LOP3.LUT R8, R10, 0x3f, RZ, 0xc0, !PT ;  /* 0x0000003f0a087812 */ /* 0x002fe200078ec0ff */
[----:B---3--:R1:W5:Y:S01]  /*9810*/  LDL.LU.64 R248, [R1+0x678] ;  /* 0x0006780001f87983 */ /* 0x0083620000300a00 */
[----:B------:R-:W-:-:S04]  /*9820*/  LEA R10, P5, R7, R2, 0x2 ;  /* 0x00000002070a7211 */ /* 0x000fc800078a10ff */
[----:B------:R-:W-:Y:S01]  /*9830*/  LEA.HI.X.SX32 R11, R7, R6, 0x2, P5 ;  /* 0x00000006070b7211 */ /* 0x000fe200028f16ff */
[----:B------:R3:W-:Y:S01]  /*9840*/  STL.64 [R1+0x218], R250 ;  /* 0x000218fa01007387 */ /* 0x0007e20000100a00 */
[----:B--2---:R-:W-:-:S03]  /*9850*/  SHF.R.U32.HI R3, RZ, 0x6, R3 ;  /* 0x00000006ff037819 */ /* 0x004fc60000011603 */
[----:B---3--:R1:W5:Y:S04]  /*9860*/  LDL.LU.64 R250, [R1+0x670] ;  /* 0x0006700001fa7983 */ /* 0x0083680000300a00 */
[----:B------:R1:W-:Y:S01]  /*9870*/  STL.64 [R1+0x228], R10 ;  /* 0x0002280a01007387 */ /* 0x0003e20000100a00 */
[----:B------:R-:W-:-:S04]  /*9880*/  SGXT.U32 R3, R3, 0x1 ;  /* 0x000000010303781a */ /* 0x000fc80000000000 */
[----:B------:R-:W-:-:S04]  /*9890*/  LOP3.LUT R2, R3, 0x40, RZ, 0xfc, !PT ;  /* 0x0000004003027812 */ /* 0x000fc800078efcff */
[----:B------:R-:W-:Y:S01]  /*98a0*/  ISETP.GE.AND P4, PT, R2, R5, PT ;  /* 0x000000050200720c */ /* 0x000fe20003f86270 */
[----:B------:R-:W-:-:S03]  /*98b0*/  ULOP3.LUT UR4, UR4, 0x600000, URZ, 0xc0, !UPT ;  /* 0x0060000004047892 */ /* 0x000fc6000f8ec0ff */
[----:B------:R-:W-:Y:S01]  /*98c0*/  SEL R6, R4, RZ, !P4 ;  /* 0x000000ff04067207 */ /* 0x000fe20006000000 */
[----:B------:R-:W-:Y:S01]  /*98d0*/  UMOV UR9, 0x1 ;  /* 0x0000000100097882 */ /* 0x000fe20000000000 */
[----:B----4-:R-:W-:Y:S01]  /*98e0*/  IMAD R2, R8, 0x80, R252 ;  /* 0x0000008008027824 */ /* 0x010fe200078e02fc */
[----:B-1----:R-:W-:Y:S06]  /*98f0*/  BRA.U UP0, `(.L_x_5) ;  /* 0x0000000100187547 */ /* 0x002fec000b800000 */
[----:B------:R-:W-:Y:S01]  /*9900*/  ELECT P4, URZ, PT ;  /* 0x0000000000ff782f */ /* 0x000fe20003880000 */
[----:B------:R-:W-:Y:S01]  /*9910*/  IMAD.MOV.U32 R7, RZ, RZ, 0x1 ;  /* 0x00000001ff077424 */ /* 0x000fe200078e00ff */
[----:B------:R-:W-:Y:S01]  /*9920*/  UMOV UR6, 0x40 ;  /* 0x0000004000067882 */ /* 0x000fe20000000000 */
[----:B------:R-:W-:Y:S01]  /*9930*/  UVIRTCOUNT.DEALLOC.SMPOOL 0x80 ;  /* 0x000000800000784c */ /* 0x000fe20000000000 */
[----:B------:R-:W-:-:S09]  /*9940*/  ULEA UR6, UR5, UR6, 0x18 ;  /* 0x0000000605067291 */ /* 0x000fd2000f8ec0ff */
[----:B------:R1:W-:Y:S03]  /*9950*/  @P4 STS.U8 [UR6], R7 ;  /* 0x00000007ff004988 */ /* 0x0003e60008000006 */
.L_x_5:
[----:B------:R2:W-:Y:S01]  /*9960*/  STL.64 [R1+0x770], R164 ;  /* 0x000770a401007387 */ /* 0x0005e20000100a00 */
[----:B------:R-:W-:Y:S01]  /*9970*/  UIADD3 UR19, UPT, UPT, UR8, UR4, URZ ;  /* 0x0000000408137290 */ /* 0x000fe2000fffe0ff */
[----:B------:R-:W-:Y:S01]  /*9980*/  VOTEU.ALL UP1, P0 ;  /* 0x0000000000ff7886 */ /* 0x000fe20000020000 */
[----:B------:R-:W-:Y:S02]  /*9990*/  UIADD3 UR15, UPT, UPT, UR7, 0xa8000, URZ ;  /* 0x000a8000070f7890 */ /* 0x000fe4000fffe0ff */
[----:B------:R-:W-:Y:S01]  /*99a0*/  VIADD R10, R2, UR7 ;  /* 0x00000007020a7c36 */ /* 0x000fe20008000000 */
[----:B------:R-:W-:Y:S01]  /*99b0*/  VOTEU.ALL UP2, P0 ;  /* 0x0000000000ff7886 */ /* 0x000fe20000040000 */
[C---:B------:R-:W-:Y:S02]  /*99c0*/  LOP3.LUT R9, R3.reuse, 0x42, RZ, 0xfc, !PT ;  /* 0x0000004203097812 */ /* 0x040fe400078efcff */
[C---:B------:R-:W-:Y:S02]  /*99d0*/  LOP3.LUT R8, R3.reuse, 0x60, RZ, 0xfc, !PT ;  /* 0x0000006003087812 */ /* 0x040fe400078efcff */
[----:B-1----:R-:W-:Y:S01]  /*99e0*/  LOP3.LUT R7, R3, 0x62, RZ, 0xfc, !PT ;  /* 0x0000006203077812 */ /* 0x002fe200078efcff */
[----:B--2---:R-:W2:Y:S01]  /*99f0*/  LDL.64 R164, [R1+0x190] ;  /* 0x0001900001a47983 */ /* 0x004ea20000100a00 */
[----:B------:R-:W-:-:S02]  /*9a00*/  ISETP.NE.U32.AND P5, PT, R6, RZ, PT ;  /* 0x000000ff0600720c */ /* 0x000fc40003fa5070 */
[----:B------:R-:W-:Y:S01]  /*9a10*/  LOP3.LUT R11, R2, 0x10, RZ, 0x3c, !PT ;  /* 0x00000010020b7812 */ /* 0x000fe200078e3cff */
[----:B------:R-:W-:Y:S01]  /*9a20*/  STL.64 [R1+0x768], R180 ;  /* 0x000768b401007387 */ /* 0x000fe20000100a00 */
[----:B------:R-:W-:Y:S01]  /*9a30*/  LOP3.LUT R252, R3, 0x4e, RZ, 0xfc, !PT ;  /* 0x0000004e03fc7812 */ /* 0x000fe200078efcff */
[----:B------:R-:W-:Y:S02]  /*9a40*/  USHF.L.U32 UR13, UR13, 0x7, URZ ;  /* 0x000000070d0d7899 */ /* 0x000fe400080006ff */
[----:B------:R-:W-:Y:S01]  /*9a50*/  STL.64 [R1+0x760], R196 ;  /* 0x000760c401007387 */ /* 0x000fe20000100a00 */
[----:B------:R-:W1:Y:S03]  /*9a60*/  LDCU UR14, c[0x0][0x3a0] ;  /* 0x00007400ff0e77ac */ /* 0x000e660008000800 */
[----:B------:R3:W-:Y:S04]  /*9a70*/  STL.64 [R1+0x758], R212 ;  /* 0x000758d401007387 */ /* 0x0007e80000100a00 */
[----:B---3--:R-:W3:Y:S04]  /*9a80*/  LDL.64 R212, [R1+0x110] ;  /* 0x0001100001d47983 */ /* 0x008ee80000100a00 */
[----:B------:R4:W-:Y:S04]  /*9a90*/  STL.64 [R1+0x750], R228 ;  /* 0x000750e401007387 */ /* 0x0009e80000100a00 */
[----:B----4-:R-:W4:Y:S01]  /*9aa0*/  LDL.64 R228, [R1+0x188] ;  /* 0x0001880001e47983 */ /* 0x010f220000100a00 */
[----:B------:R-:W-:-:S04]  /*9ab0*/  @!UP1 UIADD3 UR10, UPT, UPT, -UR9, 0x100000, URZ ;  /* 0x00100000090a9890 */ /* 0x000fc8000fffe1ff */
[----:B------:R-:W-:Y:S02]  /*9ac0*/  @!UP1 USHF.L.U32 UR11, UR10, 0xb, URZ ;  /* 0x0000000b0a0b9899 */ /* 0x000fe400080006ff */
[----:B------:R-:W-:Y:S02]  /*9ad0*/  @!UP1 USHF.L.U32 UR10, UR10, 0x1, URZ ;  /* 0x000000010a0a9899 */ /* 0x000fe400080006ff */
[----:B------:R-:W-:-:S04]  /*9ae0*/  @!UP1 UIADD3 UR4, UPT, UPT, -UR9, 0x100000, URZ ;  /* 0x0010000009049890 */ /* 0x000fc8000fffe1ff */
[----:B------:R-:W-:Y:S02]  /*9af0*/  @!UP1 USHF.L.U32 UR5, UR4, 0xb, URZ ;  /* 0x0000000b04059899 */ /* 0x000fe400080006ff */
[----:B------:R-:W-:Y:S01]  /*9b00*/  @!UP1 USHF.L.U32 UR4, UR4, 0x1, URZ ;  /* 0x0000000104049899 */ /* 0x000fe200080006ff */
[----:B------:R-:W-:Y:S01]  /*9b10*/  STTM.16dp32bit_t0_t15.x64 tmem[UR19], RZ ;  /* 0x000000ff000079ed */ /* 0x000fe20008b00013 */
[----:B------:R-:W-:Y:S01]  /*9b20*/  STTM.16dp32bit_t16_t31.x64 tmem[UR19+0x40], RZ ;  /* 0x000040ff000079ed */ /* 0x000fe20008b20013 */
[----:B------:R-:W1:Y:S02]  /*9b30*/  FENCE.VIEW.ASYNC.T ;  /* 0x00000000000073c6 */ /* 0x000e640000000200 */
[----:B-1----:R-:W-:Y:S01]  /*9b40*/  BAR.SYNC.DEFER_BLOCKING 0x0 ;  /* 0x0000000000007b1d */ /* 0x002fe20000010000 */
[----:B------:R-:W-:-:S05]  /*9b50*/  ISETP.GE.AND P4, PT, R9, R5, PT ;  /* 0x000000050900720c */ /* 0x000fca0003f86270 */
[----:B------:R-:W-:Y:S01]  /*9b60*/  UMOV UR9, UR15 ;  /* 0x0000000f00097c82 */ /* 0x000fe20008000000 */
[----:B------:R-:W-:Y:S01]  /*9b70*/  VOTEU.ALL UP1, P0 ;  /* 0x0000000000ff7886 */ /* 0x000fe20000020000 */
[----:B-----5:R1:W-:Y:S01]  /*9b80*/  STL [R1+0x718], R0 ;  /* 0x0007180001007387 */ /* 0x0203e20000100800 */
[----:B------:R-:W-:-:S03]  /*9b90*/  SEL R6, R4, RZ, !P4 ;  /* 0x000000ff04067207 */ /* 0x000fc60006000000 */
[----:B------:R-:W1:Y:S02]  /*9ba0*/  FENCE.VIEW.ASYNC.S ;  /* 0x00000000000073c6 */ /* 0x000e640000000000 */
[----:B-1----:R1:W1:Y:S02]  /*9bb0*/  @!UP1 SYNCS.EXCH.64 URZ, [UR9], UR10 ;  /* 0x0000000a09ff95b2 */ /* 0x0022640008000100 */
[----:B-1----:R-:W-:Y:S01]  /*9bc0*/  BAR.SYNC.DEFER_BLOCKING 0x0 ;  /* 0x0000000000007b1d */ /* 0x002fe20000010000 */
[----:B------:R-:W-:Y:S02]  /*9bd0*/  LOP3.LUT R0, R3, 0x4, RZ, 0xfc, !PT ;  /* 0x0000000403007812 */ /* 0x000fe400078efcff */
[----:B------:R-:W-:-:S04]  /*9be0*/  ISETP.GE.AND P4, PT, R7, R5, PT ;  /* 0x000000050700720c */ /* 0x000fc80003f86270 */
[----:B------:R-:W-:Y:S01]  /*9bf0*/  SEL R7, R4, RZ, !P4 ;  /* 0x000000ff04077207 */ /* 0x000fe20006000000 */
[----:B------:R-:W3:Y:S04]  /*9c00*/  LDL.64 R180, [R1+0x90] ;  /* 0x0000900001b47983 */ /* 0x000ee80000100a00 */
[----:B------:R-:W-:Y:S04]  /*9c10*/  STL [R1+0x254], R10 ;  /* 0x0002540a01007387 */ /* 0x000fe80000100800 */
[----:B------:R-:W3:Y:S01]  /*9c20*/  LDL.64 R196, [R1+0x10] ;  /* 0x0000100001c47983 */ /* 0x000ee20000100a00 */
[----:B------:R1:W2:Y:S01]  /*9c30*/  @!UP2 SYNCS.EXCH.64 URZ, [UR7+0xa8008], UR4 ;  /* 0x0a80080407ffa5b2 */ /* 0x0002a20008000100 */
[----:B------:R-:W-:Y:S01]  /*9c40*/  LOP3.LUT R9, R3, 0x6, RZ, 0xfc, !PT ;  /* 0x0000000603097812 */ /* 0x000fe200078efcff */
[----:B------:R-:W-:Y:S01]  /*9c50*/  USHF.L.U32 UR11, UR12, 0x7, URZ ;  /* 0x000000070c0b7899 */ /* 0x000fe200080006ff */
[----:B-1----:R-:W1:Y:S01]  /*9c60*/  LDCU UR4, c[0x0][0x3a0] ;  /* 0x00007400ff0477ac */ /* 0x002e620008000800 */
[----:B------:R-:W1:Y:S01]  /*9c70*/  LDCU UR5, c[0x0][0x3a0] ;  /* 0x00007400ff0577ac */ /* 0x000e620008000800 */
[----:B------:R-:W-:Y:S01]  /*9c80*/  @!PT LDS RZ, [RZ] ;  /* 0x00000000fffff984 */ /* 0x000fe20000000800 */
[----:B------:R-:W-:Y:S01]  /*9c90*/  @!PT LDS RZ, [RZ] ;  /* 0x00000000fffff984 */ /* 0x000fe20000000800 */
[----:B------:R-:W-:Y:S01]  /*9ca0*/  @!PT LDS RZ, [RZ] ;  /* 0x00000000fffff984 */ /* 0x000fe20000000800 */
[----:B--2---:R-:W-:Y:S01]  /*9cb0*/  LDGSTS.E [R10+0x70000], desc[UR20][R164.64], P6 ;  /* 0x70000000a40a7fae */ /* 0x004fe2000b1a1014 */
[----:B------:R-:W-:-:S04]  /*9cc0*/  ISETP.GE.AND P6, PT, R8, R5, PT ;  /* 0x000000050800720c */ /* 0x000fc80003fc6270 */
[----:B------:R-:W-:Y:S02]  /*9cd0*/  SEL R8, R4, RZ, !P6 ;  /* 0x000000ff04087207 */ /* 0x000fe40007000000 */
[----:B------:R-:W-:Y:S01]  /*9ce0*/  ISETP.GE.AND P6, PT, R0, R5, PT ;  /* 0x000000050000720c */ /* 0x000fe20003fc6270 */
[----:B------:R-:W2:Y:S04]  /*9cf0*/  LDL.64 R164, [R1+0x88] ;  /* 0x0000880001a47983 */ /* 0x000ea80000100a00 */
[----:B----4-:R-:W-:Y:S01]  /*9d00*/  LDGSTS.E [R10+0x70008], desc[UR20][R228.64], P3 ;  /* 0x70008000e40a7fae */ /* 0x010fe200099a1014 */
[----:B------:R-:W-:Y:S02]  /*9d10*/  ISETP.NE.U32.AND P3, PT, R6, RZ, PT ;  /* 0x000000ff0600720c */ /* 0x000fe40003f65070 */
[----:B------:R-:W-:Y:S01]  /*9d20*/  SEL R6, R4, RZ, !P6 ;  /* 0x000000ff04067207 */ /* 0x000fe20007000000 */
[----:B---3--:R-:W-:Y:S01]  /*9d30*/  LDGSTS.E [R10+0x72000], desc[UR20][R212.64], P2 ;  /* 0x72000000d40a7fae */ /* 0x008fe200091a1014 */
[----:B------:R-:W-:-:S02]  /*9d40*/  ISETP.NE.U32.AND P2, PT, R7, RZ, PT ;  /* 0x000000ff0700720c */ /* 0x000fc40003f45070 */
[----:B------:R-:W-:Y:S02]  /*9d50*/  ISETP.NE.U32.AND P6, PT, R6, RZ, PT ;  /* 0x000000ff0600720c */ /* 0x000fe40003fc5070 */
[----:B------:R-:W3:Y:S04]  /*9d60*/  LDL.64 R6, [R1+0x108] ;  /* 0x0001080001067983 */ /* 0x000ee80000100a00 */
[----:B------:R-:W4:Y:S04]  /*9d70*/  LDL.64 R228, [R1+0x8] ;  /* 0x0000080001e47983 */ /* 0x000f280000100a00 */
[----:B------:R-:W2:Y:S01]  /*9d80*/  LDL.64 R212, [R1+0x180] ;  /* 0x0001800001d47983 */ /* 0x000ea20000100a00 */
[----:B------:R-:W-:-:S02]  /*9d90*/  ISETP.NE.U32.AND P4, PT, R8, RZ, PT ;  /* 0x000000ff0800720c */ /* 0x000fc40003f85070 */
[C---:B------:R-:W-:Y:S02]  /*9da0*/  LOP3.LUT R0, R3.reuse, 0x24, RZ, 0xfc, !PT ;  /* 0x0000002403007812 */ /* 0x040fe400078efcff */
[----:B------:R-:W-:Y:S01]  /*9db0*/  LOP3.LUT R8, R3, 0x26, RZ, 0xfc, !PT ;  /* 0x0000002603087812 */ /* 0x000fe200078efcff */
[----:B---3--:R3:W-:Y:S04]  /*9dc0*/  LDGSTS.E [R10+0x72008], desc[UR20][R6.64], P1 ;  /* 0x72008000060a7fae */ /* 0x0087e800089a1014 */
[----:B------:R-:W-:Y:S04]  /*9dd0*/  LDGSTS.E [R10+0x74000], desc[UR20][R180.64], P5 ;  /* 0x74000000b40a7fae */ /* 0x000fe8000a9a1014 */
[----:B------:R-:W4:Y:S01]  /*9de0*/  LDL.64 R180, [R1+0x178] ;  /* 0x0001780001b47983 */ /* 0x000f220000100a00 */
[----:B------:R-:W-:-:S02]  /*9df0*/  ISETP.GE.AND P1, PT, R9, R5, PT ;  /* 0x000000050900720c */ /* 0x000fc40003f26270 */
[-C--:B------:R-:W-:Y:S01]  /*9e00*/  ISETP.GE.AND P5, PT, R0, R5.reuse, PT ;  /* 0x000000050000720c */ /* 0x080fe20003fa6270 */
[----:B--2---:R-:W-:Y:S01]  /*9e10*/  LDGSTS.E [R10+0x74008], desc[UR20][R164.64], P3 ;  /* 0x74008000a40a7fae */ /* 0x004fe200099a1014 */
[----:B------:R-:W-:Y:S02]  /*9e20*/  LOP3.LUT R0, R3, 0x44, RZ, 0xfc, !PT ;  /* 0x0000004403007812 */ /* 0x000fe400078efcff */
[----:B---3--:R-:W-:Y:S01]  /*9e30*/  SEL R6, R4, RZ, !P1 ;  /* 0x000000ff04067207 */ /* 0x008fe20004800000 */
[----:B------:R-:W-:Y:S01]  /*9e40*/  LDGSTS.E [R10+0x76000], desc[UR20][R196.64], P4 ;  /* 0x76000000c40a7fae */ /* 0x000fe2000a1a1014 */
[-C--:B------:R-:W-:Y:S02]  /*9e50*/  ISETP.GE.AND P1, PT, R8, R5.reuse, PT ;  /* 0x000000050800720c */ /* 0x080fe40003f26270 */
[----:B------:R-:W-:Y:S01]  /*9e60*/  SEL R8, R4, RZ, !P5 ;  /* 0x000000ff04087207 */ /* 0x000fe20006800000 */
[----:B----4-:R-:W-:Y:S01]  /*9e70*/  LDGSTS.E [R10+0x76008], desc[UR20][R228.64], P2 ;  /* 0x76008000e40a7fae */ /* 0x010fe200091a1014 */
[----:B------:R-:W-:-:S03]  /*9e80*/  ISETP.GE.AND P5, PT, R0, R5, PT ;  /* 0x000000050000720c */ /* 0x000fc60003fa6270 */
[----:B------:R-:W2:Y:S01]  /*9e90*/  LDL.LU.64 R164, [R1+0x770] ;  /* 0x0007700001a47983 */ /* 0x000ea20000300a00 */
[----:B------:R-:W-:-:S03]  /*9ea0*/  LOP3.LUT R9, R3, 0x46, RZ, 0xfc, !PT ;  /* 0x0000004603097812 */ /* 0x000fc600078efcff */
[----:B------:R-:W3:Y:S01]  /*9eb0*/  LDL.64 R196, [R1+0x80] ;  /* 0x0000800001c47983 */ /* 0x000ee20000100a00 */
[----:B------:R-:W-:-:S03]  /*9ec0*/  ISETP.NE.U32.AND P3, PT, R6, RZ, PT ;  /* 0x000000ff0600720c */ /* 0x000fc60003f65070 */
[----:B------:R4:W-:Y:S01]  /*9ed0*/  STL [R1+0x568], R11 ;  /* 0x0005680b01007387 */ /* 0x0009e20000100800 */
[----:B------:R-:W-:Y:S02]  /*9ee0*/  LOP3.LUT R0, R3, 0x64, RZ, 0xfc, !PT ;  /* 0x0000006403007812 */ /* 0x000fe400078efcff */
[C---:B------:R-:W-:Y:S01]  /*9ef0*/  SEL R7, R4.reuse, RZ, !P1 ;  /* 0x000000ff04077207 */ /* 0x040fe20004800000 */
[----:B------:R-:W2:Y:S01]  /*9f00*/  LDL.64 R228, [R1+0x78] ;  /* 0x0000780001e47983 */ /* 0x000ea20000100a00 */
[----:B------:R-:W-:Y:S01]  /*9f10*/  SEL R6, R4, RZ, !P5 ;  /* 0x000000ff04067207 */ /* 0x000fe20006800000 */
[----:B----4-:R-:W-:Y:S01]  /*9f20*/  VIADD R11, R11, UR7 ;  /* 0x000000070b0b7c36 */ /* 0x010fe20008000000 */
[----:B------:R-:W-:Y:S02]  /*9f30*/  ISETP.NE.U32.AND P1, PT, R8, RZ, PT ;  /* 0x000000ff0800720c */ /* 0x000fe40003f25070 */
[-C--:B------:R-:W-:Y:S02]  /*9f40*/  ISETP.GE.AND P2, PT, R9, R5.reuse, PT ;  /* 0x000000050900720c */ /* 0x080fe40003f46270 */
[----:B------:R-:W-:Y:S01]  /*9f50*/  LOP3.LUT R8, R3, 0x66, RZ, 0xfc, !PT ;  /* 0x0000006603087812 */ /* 0x000fe200078efcff */
[----:B------:R-:W-:Y:S01]  /*9f60*/  LDGSTS.E [R11+0x70000], desc[UR20][R212.64], P6 ;  /* 0x70000000d40b7fae */ /* 0x000fe2000b1a1014 */
[----:B------:R-:W-:-:S02]  /*9f70*/  ISETP.GE.AND P6, PT, R0, R5, PT ;  /* 0x000000050000720c */ /* 0x000fc40003fc6270 */
[----:B------:R-:W-:Y:S02]  /*9f80*/  ISETP.NE.U32.AND P5, PT, R6, RZ, PT ;  /* 0x000000ff0600720c */ /* 0x000fe40003fa5070 */
[----:B------:R-:W-:Y:S02]  /*9f90*/  SEL R6, R4, RZ, !P2 ;  /* 0x000000ff04067207 */ /* 0x000fe40005000000 */
[----:B------:R-:W-:Y:S02]  /*9fa0*/  ISETP.GE.AND P2, PT, R8, R5, PT ;  /* 0x000000050800720c */ /* 0x000fe40003f46270 */
[C---:B------:R-:W-:Y:S01]  /*9fb0*/  SEL R8, R4.reuse, RZ, !P6 ;  /* 0x000000ff04087207 */ /* 0x040fe20007000000 */
[----:B------:R-:W-:Y:S01]  /*9fc0*/  STL [R1+0x248], R11 ;  /* 0x0002480b01007387 */ /* 0x000fe20000100800 */
[----:B------:R-:W-:Y:S02]  /*9fd0*/  ISETP.NE.U32.AND P4, PT, R7, RZ, PT ;  /* 0x000000ff0700720c */ /* 0x000fe40003f85070 */
[----:B------:R-:W-:Y:S01]  /*9fe0*/  SEL R7, R4, RZ, !P2 ;  /* 0x000000ff04077207 */ /* 0x000fe20005000000 */
[----:B------:R-:W4:Y:S01]  /*9ff0*/  LDL.64 R212, [R1] ;  /* 0x0000000001d47983 */ /* 0x000f220000100a00 */
[----:B------:R-:W-:-:S03]  /*a000*/  ISETP.NE.U32.AND P2, PT, R8, RZ, PT ;  /* 0x000000ff0800720c */ /* 0x000fc60003f45070 */
[----:B------:R-:W-:Y:S04]  /*a010*/  LDGSTS.E [R11+0x70008], desc[UR20][R180.64], P3 ;  /* 0x70008000b40b7fae */ /* 0x000fe800099a1014 */
[----:B------:R-:W2:Y:S04]  /*a020*/  LDL.LU.64 R180, [R1+0x768] ;  /* 0x0007680001b47983 */ /* 0x000ea80000300a00 */
[----:B------:R-:W2:Y:S01]  /*a030*/  LDL.64 R8, [R1+0x100] ;  /* 0x0001000001087983 */ /* 0x000ea20000100a00 */
[----:B------:R-:W-:-:S04]  /*a040*/  LOP3.LUT R0, R3, 0x8, RZ, 0xfc, !PT ;  /* 0x0000000803007812 */ /* 0x000fc800078efcff */
[----:B------:R-:W-:Y:S02]  /*a050*/  ISETP.GE.AND P6, PT, R0, R5, PT ;  /* 0x000000050000720c */ /* 0x000fe40003fc6270 */
[----:B------:R-:W-:Y:S02]  /*a060*/  ISETP.NE.U32.AND P3, PT, R6, RZ, PT ;  /* 0x000000ff0600720c */ /* 0x000fe40003f65070 */
[----:B------:R-:W-:-:S04]  /*a070*/  SEL R6, R4, RZ, !P6 ;  /* 0x000000ff04067207 */ /* 0x000fc80007000000 */
[----:B------:R-:W-:Y:S01]  /*a080*/  ISETP.NE.U32.AND P6, PT, R6, RZ, PT ;  /* 0x000000ff0600720c */ /* 0x000fe20003fc5070 */
[----:B--2---:R2:W-:Y:S01]  /*a090*/  LDGSTS.E [R11+0x72000], desc[UR20][R8.64], P1 ;  /* 0x72000000080b7fae */ /* 0x0045e200089a1014 */
[----:B------:R-:W-:-:S03]  /*a0a0*/  ISETP.NE.U32.AND P1, PT, R7, RZ, PT ;  /* 0x000000ff0700720c */ /* 0x000fc60003f25070 */
[----:B------:R-:W3:Y:S01]  /*a0b0*/  LDL.64 R6, [R1+0xf8] ;  /* 0x0000f80001067983 */ /* 0x000ee20000100a00 */
[C---:B------:R-:W-:Y:S02]  /*a0c0*/  LOP3.LUT R0, R3.reuse, 0x28, RZ, 0xfc, !PT ;  /* 0x0000002803007812 */ /* 0x040fe400078efcff */
[C---:B--2---:R-:W-:Y:S02]  /*a0d0*/  LOP3.LUT R9, R3.reuse, 0xa, RZ, 0xfc, !PT ;  /* 0x0000000a03097812 */ /* 0x044fe400078efcff */
[----:B------:R-:W-:Y:S01]  /*a0e0*/  LOP3.LUT R8, R3, 0x2a, RZ, 0xfc, !PT ;  /* 0x0000002a03087812 */ /* 0x000fe200078efcff */
[----:B---3--:R2:W-:Y:S01]  /*a0f0*/  LDGSTS.E [R11+0x72008], desc[UR20][R6.64], P4 ;  /* 0x72008000060b7fae */ /* 0x0085e2000a1a1014 */
[----:B------:R-:W-:-:S03]  /*a100*/  ISETP.GE.AND P4, PT, R9, R5, PT ;  /* 0x000000050900720c */ /* 0x000fc60003f86270 */
[----:B------:R-:W-:Y:S01]  /*a110*/  LDGSTS.E [R11+0x74000], desc[UR20][R196.64], P5 ;  /* 0x74000000c40b7fae */ /* 0x000fe2000a9a1014 */
[----:B------:R-:W-:Y:S02]  /*a120*/  ISETP.GE.AND P5, PT, R0, R5, PT ;  /* 0x000000050000720c */ /* 0x000fe40003fa6270 */
[----:B------:R-:W-:Y:S01]  /*a130*/  LOP3.LUT R0, R3, 0x48, RZ, 0xfc, !PT ;  /* 0x0000004803007812 */ /* 0x000fe200078efcff */
[----:B------:R-:W-:Y:S01]  /*a140*/  LDGSTS.E [R11+0x74008], desc[UR20][R228.64], P3 ;  /* 0x74008000e40b7fae */ /* 0x000fe200099a1014 */
[----:B--2---:R-:W-:-:S03]  /*a150*/  SEL R6, R4, RZ, !P4 ;  /* 0x000000ff04067207 */ /* 0x004fc60006000000 */
[----:B----4-:R-:W-:Y:S01]  /*a160*/  LDGSTS.E [R11+0x76000], desc[UR20][R212.64], P2 ;  /* 0x76000000d40b7fae */ /* 0x010fe200091a1014 */
[-C--:B------:R-:W-:Y:S02]  /*a170*/  ISETP.GE.AND P4, PT, R8, R5.reuse, PT ;  /* 0x000000050800720c */ /* 0x080fe40003f86270 */
[----:B------:R-:W-:Y:S01]  /*a180*/  SEL R8, R4, RZ, !P5 ;  /* 0x000000ff04087207 */ /* 0x000fe20006800000 */
[----:B------:R-:W2:Y:S01]  /*a190*/  LDL.64 R196, [R1+0x168] ;  /* 0x0001680001c47983 */ /* 0x000ea20000100a00 */
[----:B------:R-:W-:Y:S02]  /*a1a0*/  ISETP.GE.AND P5, PT, R0, R5, PT ;  /* 0x000000050000720c */ /* 0x000fe40003fa6270 */
[----:B------:R-:W-:Y:S01]  /*a1b0*/  ISETP.NE.U32.AND P3, PT, R6, RZ, PT ;  /* 0x000000ff0600720c */ /* 0x000fe20003f65070 */
[----:B------:R-:W-:Y:S01]  /*a1c0*/  LDGSTS.E [R11+0x76008], desc[UR20][R250.64], P1 ;  /* 0x76008000fa0b7fae */ /* 0x000fe200089a1014 */
[C---:B------:R-:W-:Y:S02]  /*a1d0*/  SEL R7, R4.reuse, RZ, !P4 ;  /* 0x000000ff04077207 */ /* 0x040fe40006000000 */
[----:B------:R-:W-:Y:S01]  /*a1e0*/  SEL R6, R4, RZ, !P5 ;  /* 0x000000ff04067207 */ /* 0x000fe20006800000 */
[----:B------:R-:W3:Y:S01]  /*a1f0*/  LDL.64 R212, [R1+0x70] ;  /* 0x0000700001d47983 */ /* 0x000ee20000100a00 */
[----:B------:R-:W-:-:S02]  /*a200*/  ISETP.NE.U32.AND P2, PT, R7, RZ, PT ;  /* 0x000000ff0700720c */ /* 0x000fc40003f45070 */
[----:B------:R-:W-:Y:S02]  /*a210*/  ISETP.NE.U32.AND P5, PT, R6, RZ, PT ;  /* 0x000000ff0600720c */ /* 0x000fe40003fa5070 */
[----:B------:R-:W4:Y:S01]  /*a220*/  LDL.64 R6, [R1+0x170] ;  /* 0x0001700001067983 */ /* 0x000f220000100a00 */
[----:B------:R-:W-:Y:S02]  /*a230*/  LOP3.LUT R10, R2, 0x20, RZ, 0x3c, !PT ;  /* 0x00000020020a7812 */ /* 0x000fe400078e3cff */
[----:B------:R-:W-:-:S03]  /*a240*/  LOP3.LUT R9, R3, 0x4a, RZ, 0xfc, !PT ;  /* 0x0000004a03097812 */ /* 0x000fc600078efcff */
[----:B------:R1:W-:Y:S01]  /*a250*/  STL [R1+0x564], R10 ;  /* 0x0005640a01007387 */ /* 0x0003e20000100800 */
[----:B------:R-:W-:Y:S02]  /*a260*/  LOP3.LUT R0, R3, 0x68, RZ, 0xfc, !PT ;  /* 0x0000006803007812 */ /* 0x000fe400078efcff */
[----:B------:R-:W-:Y:S01]  /*a270*/  ISETP.NE.U32.AND P4, PT, R8, RZ, PT ;  /* 0x000000ff0800720c */ /* 0x000fe20003f85070 */
[----:B------:R-:W3:Y:S01]  /*a280*/  LDL.64 R228, [R1+0x68] ;  /* 0x0000680001e47983 */ /* 0x000ee20000100a00 */
[----:B------:R-:W-:Y:S01]  /*a290*/  ISETP.GE.AND P1, PT, R9, R5, PT ;  /* 0x000000050900720c */ /* 0x000fe20003f26270 */
[----:B-1----:R-:W-:Y:S01]  /*a2a0*/  VIADD R10, R10, UR7 ;  /* 0x000000070a0a7c36 */ /* 0x002fe20008000000 */
[----:B------:R-:W-:-:S04]  /*a2b0*/  LOP3.LUT R8, R3, 0x6a, RZ, 0xfc, !PT ;  /* 0x0000006a03087812 */ /* 0x000fc800078efcff */
[----:B------:R-:W-:Y:S04]  /*a2c0*/  STL [R1+0x250], R10 ;  /* 0x0002500a01007387 */ /* 0x000fe80000100800 */
[----:B----4-:R1:W-:Y:S01]  /*a2d0*/  LDGSTS.E [R10+0x70000], desc[UR20][R6.64], P6 ;  /* 0x70000000060a7fae */ /* 0x0103e2000b1a1014 */
[----:B------:R-:W-:-:S03]  /*a2e0*/  ISETP.GE.AND P6, PT, R0, R5, PT ;  /* 0x000000050000720c */ /* 0x000fc60003fc6270 */
[----:B--2---:R-:W-:Y:S01]  /*a2f0*/  LDGSTS.E [R10+0x70008], desc[UR20][R196.64], P3 ;  /* 0x70008000c40a7fae */ /* 0x004fe200099a1014 */
[----:B-1----:R-:W-:Y:S02]  /*a300*/  SEL R6, R4, RZ, !P1 ;  /* 0x000000ff04067207 */ /* 0x002fe40004800000 */
[----:B------:R-:W-:Y:S02]  /*a310*/  ISETP.GE.AND P1, PT, R8, R5, PT ;  /* 0x000000050800720c */ /* 0x000fe40003f26270 */
[C---:B------:R-:W-:Y:S01]  /*a320*/  SEL R8, R4.reuse, RZ, !P6 ;  /* 0x000000ff04087207 */ /* 0x040fe20007000000 */
[----:B------:R-:W2:Y:S01]  /*a330*/  LDL.LU.64 R196, [R1+0x760] ;  /* 0x0007600001c47983 */ /* 0x000ea20000300a00 */
[----:B------:R-:W-:Y:S02]  /*a340*/  SEL R7, R4, RZ, !P1 ;  /* 0x000000ff04077207 */ /* 0x000fe40004800000 */
[----:B------:R-:W-:Y:S02]  /*a350*/  ISETP.NE.U32.AND P1, PT, R8, RZ, PT ;  /* 0x000000ff0800720c */ /* 0x000fe40003f25070 */
[----:B------:R-:W4:Y:S01]  /*a360*/  LDL.64 R8, [R1+0xf0] ;  /* 0x0000f00001087983 */ /* 0x000f220000100a00 */
[----:B------:R-:W-:-:S04]  /*a370*/  LOP3.LUT R0, R3, 0xc, RZ, 0xfc, !PT ;  /* 0x0000000c03007812 */ /* 0x000fc800078efcff */
[----:B------:R-:W-:Y:S02]  /*a380*/  ISETP.GE.AND P6, PT, R0, R5, PT ;  /* 0x000000050000720c */ /* 0x000fe40003fc6270 */
[----:B------:R-:W-:Y:S02]  /*a390*/  ISETP.NE.U32.AND P3, PT, R6, RZ, PT ;  /* 0x000000ff0600720c */ /* 0x000fe40003f65070 */
[----:B------:R-:W-:-:S04]  /*a3a0*/  SEL R6, R4, RZ, !P6 ;  /* 0x000000ff04067207 */ /* 0x000fc80007000000 */
[----:B------:R-:W-:Y:S01]  /*a3b0*/  ISETP.NE.U32.AND P6, PT, R6, RZ, PT ;  /* 0x000000ff0600720c */ /* 0x000fe20003fc5070 */
[----:B----4-:R1:W-:Y:S01]  /*a3c0*/  LDGSTS.E [R10+0x72000], desc[UR20][R8.64], P4 ;  /* 0x72000000080a7fae */ /* 0x0103e2000a1a1014 */
[----:B------:R-:W-:-:S03]  /*a3d0*/  ISETP.NE.U32.AND P4, PT, R7, RZ, PT ;  /* 0x000000ff0700720c */ /* 0x000fc60003f85070 */
[----:B------:R-:W4:Y:S01]  /*a3e0*/  LDL.64 R6, [R1+0xe8] ;  /* 0x0000e80001067983 */ /* 0x000f220000100a00 */
[C---:B------:R-:W-:Y:S02]  /*a3f0*/  LOP3.LUT R0, R3.reuse, 0x2c, RZ, 0xfc, !PT ;  /* 0x0000002c03007812 */ /* 0x040fe400078efcff */
[C---:B-1----:R-:W-:Y:S02]  /*a400*/  LOP3.LUT R9, R3.reuse, 0xe, RZ, 0xfc, !PT ;  /* 0x0000000e03097812 */ /* 0x042fe400078efcff */
[----:B------:R-:W-:Y:S01]  /*a410*/  LOP3.LUT R8, R3, 0x2e, RZ, 0xfc, !PT ;  /* 0x0000002e03087812 */ /* 0x000fe200078efcff */
[----:B----4-:R1:W-:Y:S01]  /*a420*/  LDGSTS.E [R10+0x72008], desc[UR20][R6.64], P2 ;  /* 0x72008000060a7fae */ /* 0x0103e200091a1014 */
[----:B------:R-:W-:-:S03]  /*a430*/  ISETP.GE.AND P2, PT, R9, R5, PT ;  /* 0x000000050900720c */ /* 0x000fc60003f46270 */
[----:B---3--:R-:W-:Y:S01]  /*a440*/  LDGSTS.E [R10+0x74000], desc[UR20][R212.64], P5 ;  /* 0x74000000d40a7fae */ /* 0x008fe2000a9a1014 */
[----:B------:R-:W-:Y:S02]  /*a450*/  ISETP.GE.AND P5, PT, R0, R5, PT ;  /* 0x000000050000720c */ /* 0x000fe40003fa6270 */
[----:B------:R-:W-:Y:S01]  /*a460*/  LOP3.LUT R0, R3, 0x4c, RZ, 0xfc, !PT ;  /* 0x0000004c03007812 */ /* 0x000fe200078efcff */
[----:B------:R-:W-:Y:S01]  /*a470*/  LDGSTS.E [R10+0x74008], desc[UR20][R228.64], P3 ;  /* 0x74008000e40a7fae */ /* 0x000fe200099a1014 */
[----:B-1----:R-:W-:-:S03]  /*a480*/  SEL R6, R4, RZ, !P2 ;  /* 0x000000ff04067207 */ /* 0x002fc60005000000 */
[----:B------:R1:W-:Y:S01]  /*a490*/  LDGSTS.E [R10+0x76000], desc[UR20][R248.64], P1 ;  /* 0x76000000f80a7fae */ /* 0x0003e200089a1014 */
[-C--:B------:R-:W-:Y:S02]  /*a4a0*/  ISETP.GE.AND P2, PT, R8, R5.reuse, PT ;  /* 0x000000050800720c */ /* 0x080fe40003f46270 */
[----:B------:R-:W-:Y:S01]  /*a4b0*/  SEL R8, R4, RZ, !P5 ;  /* 0x000000ff04087207 */ /* 0x000fe20006800000 */
[----:B------:R-:W3:Y:S01]  /*a4c0*/  LDL.64 R212, [R1+0x158] ;  /* 0x0001580001d47983 */ /* 0x000ee20000100a00 */
[----:B------:R-:W-:Y:S02]  /*a4d0*/  ISETP.GE.AND P5, PT, R0, R5, PT ;  /* 0x000000050000720c */ /* 0x000fe40003fa6270 */
[----:B------:R-:W-:Y:S01]  /*a4e0*/  ISETP.NE.U32.AND P3, PT, R6, RZ, PT ;  /* 0x000000ff0600720c */ /* 0x000fe20003f65070 */
[----:B------:R-:W4:Y:S01]  /*a4f0*/  LDL.64 R228, [R1+0x60] ;  /* 0x0000600001e47983 */ /* 0x000f220000100a00 */
[C---:B------:R-:W-:Y:S02]  /*a500*/  SEL R7, R4.reuse, RZ, !P2 ;  /* 0x000000ff04077207 */ /* 0x040fe40005000000 */
[----:B------:R-:W-:Y:S01]  /*a510*/  SEL R6, R4, RZ, !P5 ;  /* 0x000000ff04067207 */ /* 0x000fe20006800000 */
[----:B------:R1:W-:Y:S01]  /*a520*/  STL.64 [R1+0x740], R248 ;  /* 0x000740f801007387 */ /* 0x0003e20000100a00 */
[----:B------:R-:W-:-:S02]  /*a530*/  ISETP.NE.U32.AND P1, PT, R7, RZ, PT ;  /* 0x000000ff0700720c */ /* 0x000fc40003f25070 */
[----:B------:R-:W-:Y:S01]  /*a540*/  ISETP.NE.U32.AND P5, PT, R6, RZ, PT ;  /* 0x000000ff0600720c */ /* 0x000fe20003fa5070 */
[----:B------:R-:W-:Y:S04]  /*a550*/  LDGSTS.E [R10+0x76008], desc[UR20][R246.64], P4 ;  /* 0x76008000f60a7fae */ /* 0x000fe8000a1a1014 */
[----:B------:R-:W2:Y:S01]  /*a560*/  LDL.64 R6, [R1+0x160] ;  /* 0x0001600001067983 */ /* 0x000ea20000100a00 */
[----:B------:R-:W-:Y:S02]  /*a570*/  LOP3.LUT R11, R2, 0x30, RZ, 0x3c, !PT ;  /* 0x00000030020b7812 */ /* 0x000fe400078e3cff */
[----:B------:R-:W-:-:S03]  /*a580*/  LOP3.LUT R0, R3, 0x6c, RZ, 0xfc, !PT ;  /* 0x0000006c03007812 */ /* 0x000fc600078efcff */
[----:B-1----:R-:W-:Y:S01]  /*a590*/  VIADD R248, R11, UR7 ;  /* 0x000000070bf87c36 */ /* 0x002fe20008000000 */
[----:B------:R-:W-:Y:S02]  /*a5a0*/  ISETP.GE.AND P4, PT, R252, R5, PT ;  /* 0x00000005fc00720c */ /* 0x000fe40003f86270 */
[----:B------:R-:W-:Y:S01]  /*a5b0*/  LOP3.LUT R9, R3, 0x6e, RZ, 0xfc, !PT ;  /* 0x0000006e03097812 */ /* 0x000fe200078efcff */
[----:B------:R1:W-:Y:S01]  /*a5c0*/  STL [R1+0x560], R11 ;  /* 0x0005600b01007387 */ /* 0x0003e20000100800 */
[----:B------:R-:W-:-:S03]  /*a5d0*/  ISETP.NE.U32.AND P2, PT, R8, RZ, PT ;  /* 0x000000ff0800720c */ /* 0x000fc60003f45070 */
[----:B-1----:R-:W4:Y:S04]  /*a5e0*/  LDL.64 R10, [R1+0x58] ;  /* 0x00005800010a7983 */ /* 0x002f280000100a00 */
[----:B------:R1:W-:Y:S04]  /*a5f0*/  STL.64 [R1+0x748], R246 ;  /* 0x000748f601007387 */ /* 0x0003e80000100a00 */
[----:B-1----:R-:W4:Y:S04]  /*a600*/  LDL.64 R246, [R1+0xd8] ;  /* 0x0000d80001f67983 */ /* 0x002f280000100a00 */
[----:B------:R-:W-:Y:S04]  /*a610*/  STL [R1+0x258], R248 ;  /* 0x000258f801007387 */ /* 0x000fe80000100800 */
[----:B--2---:R1:W-:Y:S01]  /*a620*/  LDGSTS.E [R248+0x70000], desc[UR20][R6.64], P6 ;  /* 0x7000000006f87fae */ /* 0x0043e2000b1a1014 */
[----:B------:R-:W-:-:S03]  /*a630*/  ISETP.GE.AND P6, PT, R0, R5, PT ;  /* 0x000000050000720c */ /* 0x000fc60003fc6270 */
[----:B---3--:R-:W-:Y:S01]  /*a640*/  LDGSTS.E [R248+0x70008], desc[UR20][R212.64], P3 ;  /* 0x70008000d4f87fae */ /* 0x008fe200099a1014 */
[C---:B------:R-:W-:Y:S02]  /*a650*/  SEL R8, R4.reuse, RZ, !P6 ;  /* 0x000000ff04087207 */ /* 0x040fe40007000000 */
[C---:B-1----:R-:W-:Y:S02]  /*a660*/  SEL R6, R4.reuse, RZ, !P4 ;  /* 0x000000ff04067207 */ /* 0x042fe40006000000 */
[----:B------:R-:W-:Y:S01]  /*a670*/  ISETP.GE.AND P4, PT, R9, R5, PT ;  /* 0x000000050900720c */ /* 0x000fe20003f86270 */
[----:B------:R-:W2:Y:S03]  /*a680*/  LDL.LU.64 R212, [R1+0x758] ;  /* 0x0007580001d47983 */ /* 0x000ea60000300a00 */
[----:B------:R-:W-:Y:S02]  /*a690*/  SEL R7, R4, RZ, !P4 ;  /* 0x000000ff04077207 */ /* 0x000fe40006000000 */
[----:B------:R-:W-:-:S02]  /*a6a0*/  ISETP.NE.U32.AND P4, PT, R8, RZ, PT ;  /* 0x000000ff0800720c */ /* 0x000fc40003f85070 */
[----:B------:R-:W3:Y:S01]  /*a6b0*/  LDL.64 R8, [R1+0xe0] ;  /* 0x0000e00001087983 */ /* 0x000ee20000100a00 */
[C---:B------:R-:W-:Y:S02]  /*a6c0*/  LOP3.LUT R0, R3.reuse, 0x10, RZ, 0xfc, !PT ;  /* 0x0000001003007812 */ /* 0x040fe400078efcff */
[----:B------:R-:W-:Y:S02]  /*a6d0*/  ISETP.NE.U32.AND P3, PT, R6, RZ, PT ;  /* 0x000000ff0600720c */ /* 0x000fe40003f65070 */
[----:B------:R-:W-:Y:S02]  /*a6e0*/  ISETP.GE.AND P6, PT, R0, R5, PT ;  /* 0x000000050000720c */ /* 0x000fe40003fc6270 */
[----:B------:R-:W-:Y:S02]  /*a6f0*/  LOP3.LUT R0, R3, 0x30, RZ, 0xfc, !PT ;  /* 0x0000003003007812 */ /* 0x000fe400078efcff */
[----:B------:R-:W-:-:S04]  /*a700*/  SEL R6, R4, RZ, !P6 ;  /* 0x000000ff04067207 */ /* 0x000fc80007000000 */
[----:B------:R-:W-:Y:S01]  /*a710*/  ISETP.NE.U32.AND P6, PT, R6, RZ, PT ;  /* 0x000000ff0600720c */ /* 0x000fe20003fc5070 */
[----:B---3--:R1:W-:Y:S04]  /*a720*/  LDGSTS.E [R248+0x72000], desc[UR20][R8.64], P2 ;  /* 0x7200000008f87fae */ /* 0x0083e800091a1014 */
[----:B----4-:R-:W-:Y:S04]  /*a730*/  LDGSTS.E [R248+0x72008], desc[UR20][R246.64], P1 ;  /* 0x72008000f6f87fae */ /* 0x010fe800089a1014 */
[----:B------:R-:W-:Y:S01]  /*a740*/  LDGSTS.E [R248+0x74000], desc[UR20][R228.64], P5 ;  /* 0x74000000e4f87fae */ /* 0x000fe2000a9a1014 */
[----:B-1----:R-:W-:-:S03]  /*a750*/  LOP3.LUT R9, R3, 0x12, RZ, 0xfc, !PT ;  /* 0x0000001203097812 */ /* 0x002fc600078efcff */
[----:B------:R1:W-:Y:S01]  /*a760*/  LDGSTS.E [R248+0x74008], desc[UR20][R10.64], P3 ;  /* 0x740080000af87fae */ /* 0x0003e200099a1014 */
[----:B------:R-:W-:Y:S02]  /*a770*/  LOP3.LUT R8, R3, 0x32, RZ, 0xfc, !PT ;  /* 0x0000003203087812 */ /* 0x000fe400078efcff */
[-C--:B------:R-:W-:Y:S01]  /*a780*/  ISETP.GE.AND P1, PT, R9, R5.reuse, PT ;  /* 0x000000050900720c */ /* 0x080fe20003f26270 */
[----:B------:R-:W3:Y:S01]  /*a790*/  LDL.64 R246, [R1+0x50] ;  /* 0x0000500001f67983 */ /* 0x000ee20000100a00 */
[-C--:B------:R-:W-:Y:S02]  /*a7a0*/  ISETP.GE.AND P5, PT, R0, R5.reuse, PT ;  /* 0x000000050000720c */ /* 0x080fe40003fa6270 */
[----:B------:R-:W-:Y:S01]  /*a7b0*/  LOP3.LUT R0, R3, 0x50, RZ, 0xfc, !PT ;  /* 0x0000005003007812 */ /* 0x000fe200078efcff */
[----:B------:R-:W4:Y:S01]  /*a7c0*/  LDL.64 R228, [R1+0x148] ;  /* 0x0001480001e47983 */ /* 0x000f220000100a00 */
[----:B------:R-:W-:Y:S02]  /*a7d0*/  SEL R6, R4, RZ, !P1 ;  /* 0x000000ff04067207 */ /* 0x000fe40004800000 */
[----:B------:R-:W-:Y:S01]  /*a7e0*/  ISETP.GE.AND P1, PT, R8, R5, PT ;  /* 0x000000050800720c */ /* 0x000fe20003f26270 */
[----:B------:R-:W-:Y:S01]  /*a7f0*/  LDGSTS.E [R248+0x76000], desc[UR20][R244.64], P4 ;  /* 0x76000000f4f87fae */ /* 0x000fe2000a1a1014 */
[----:B------:R-:W-:-:S02]  /*a800*/  SEL R8, R4, RZ, !P5 ;  /* 0x000000ff04087207 */ /* 0x000fc40006800000 */
[----:B------:R-:W-:Y:S02]  /*a810*/  ISETP.GE.AND P5, PT, R0, R5, PT ;  /* 0x000000050000720c */ /* 0x000fe40003fa6270 */
[----:B------:R-:W-:Y:S02]  /*a820*/  ISETP.NE.U32.AND P2, PT, R7, RZ, PT ;  /* 0x000000ff0700720c */ /* 0x000fe40003f45070 */
[----:B------:R-:W-:Y:S02]  /*a830*/  ISETP.NE.U32.AND P3, PT, R6, RZ, PT ;  /* 0x000000ff0600720c */ /* 0x000fe40003f65070 */
[C---:B------:R-:W-:Y:S02]  /*a840*/  SEL R7, R4.reuse, RZ, !P1 ;  /* 0x000000ff04077207 */ /* 0x040fe40004800000 */
[----:B------:R-:W-:Y:S01]  /*a850*/  SEL R6, R4, RZ, !P5 ;  /* 0x000000ff04067207 */ /* 0x000fe20006800000 */
[----:B------:R2:W-:Y:S01]  /*a860*/  STL.64 [R1+0x730], R244 ;  /* 0x000730f401007387 */ /* 0x0005e20000100a00 */
[----:B------:R-:W-:-:S02]  /*a870*/  ISETP.NE.U32.AND P5, PT, R7, RZ, PT ;  /* 0x000000ff0700720c */ /* 0x000fc40003fa5070 */
[----:B------:R-:W-:Y:S02]  /*a880*/  ISETP.NE.U32.AND P4, PT, R6, RZ, PT ;  /* 0x000000ff0600720c */ /* 0x000fe40003f85070 */
[----:B------:R-:W3:Y:S01]  /*a890*/  LDL.64 R6, [R1+0x150] ;  /* 0x0001500001067983 */ /* 0x000ee20000100a00 */
[----:B-1----:R-:W-:-:S03]  /*a8a0*/  LOP3.LUT R10, R2, 0x40, RZ, 0x3c, !PT ;  /* 0x00000040020a7812 */ /* 0x002fc600078e3cff */
[----:B------:R-:W-:Y:S04]  /*a8b0*/  LDGSTS.E [R248+0x76008], desc[UR20][R242.64], P2 ;  /* 0x76008000f2f87fae */ /* 0x000fe800091a1014 */
[----:B--2---:R-:W2:Y:S04]  /*a8c0*/  LDL.64 R244, [R1+0xc8] ;  /* 0x0000c80001f47983 */ /* 0x004ea80000100a00 */
[----:B------:R-:W-:Y:S04]  /*a8d0*/  STL [R1+0x55c], R10 ;  /* 0x00055c0a01007387 */ /* 0x000fe80000100800 */
[----:B------:R-:W2:Y:S04]  /*a8e0*/  LDL.64 R248, [R1+0x48] ;  /* 0x0000480001f87983 */ /* 0x000ea80000100a00 */
[----:B------:R1:W-:Y:S04]  /*a8f0*/  STL.64 [R1+0x738], R242 ;  /* 0x000738f201007387 */ /* 0x0003e80000100a00 */
[----:B-1----:R-:W2:Y:S01]  /*a900*/  LDL.64 R242, [R1+0xd0] ;  /* 0x0000d00001f27983 */ /* 0x002ea20000100a00 */
[----:B------:R-:W-:Y:S01]  /*a910*/  LOP3.LUT R11, R3, 0x52, RZ, 0xfc, !PT ;  /* 0x00000052030b7812 */ /* 0x000fe200078efcff */
[----:B------:R-:W-:Y:S01]  /*a920*/  VIADD R10, R10, UR7 ;  /* 0x000000070a0a7c36 */ /* 0x000fe20008000000 */
[----:B------:R-:W-:-:S02]  /*a930*/  ISETP.NE.U32.AND P1, PT, R8, RZ, PT ;  /* 0x000000ff0800720c */ /* 0x000fc40003f25070 */
[----:B------:R-:W-:Y:S02]  /*a940*/  LOP3.LUT R0, R3, 0x70, RZ, 0xfc, !PT ;  /* 0x0000007003007812 */ /* 0x000fe400078efcff */
[----:B------:R-:W-:Y:S02]  /*a950*/  ISETP.GE.AND P2, PT, R11, R5, PT ;  /* 0x000000050b00720c */ /* 0x000fe40003f46270 */
[----:B------:R-:W-:Y:S01]  /*a960*/  LOP3.LUT R9, R3, 0x72, RZ, 0xfc, !PT ;  /* 0x0000007203097812 */ /* 0x000fe200078efcff */
[----:B------:R-:W-:Y:S01]  /*a970*/  STL [R1+0x25c], R10 ;  /* 0x00025c0a01007387 */ /* 0x000fe20000100800 */
[----:B------:R-:W-:-:S03]  /*a980*/  LOP3.LUT R11, R2, 0x50, RZ, 0x3c, !PT ;  /* 0x00000050020b7812 */ /* 0x000fc600078e3cff */
[----:B---3--:R1:W-:Y:S01]  /*a990*/  LDGSTS.E [R10+0x70000], desc[UR20][R6.64], P6 ;  /* 0x70000000060a7fae */ /* 0x0083e2000b1a1014 */
[-C--:B------:R-:W-:Y:S02]  /*a9a0*/  ISETP.GE.AND P6, PT, R0, R5.reuse, PT ;  /* 0x000000050000720c */ /* 0x080fe40003fc6270 */
[----:B------:R-:W-:Y:S01]  /*a9b0*/  LOP3.LUT R0, R3, 0x14, RZ, 0xfc, !PT ;  /* 0x0000001403007812 */ /* 0x000fe200078efcff */
[----:B----4-:R-:W-:Y:S01]  /*a9c0*/  LDGSTS.E [R10+0x70008], desc[UR20][R228.64], P3 ;  /* 0x70008000e40a7fae */ /* 0x010fe200099a1014 */
[----:B------:R-:W-:Y:S02]  /*a9d0*/  SEL R8, R4, RZ, !P6 ;  /* 0x000000ff04087207 */ /* 0x000fe40007000000 */
[-C--:B------:R-:W-:Y:S02]  /*a9e0*/  ISETP.GE.AND P6, PT, R0, R5.reuse, PT ;  /* 0x000000050000720c */ /* 0x080fe40003fc6270 */
[----:B-1----:R-:W-:Y:S02]  /*a9f0*/  SEL R6, R4, RZ, !P2 ;  /* 0x000000ff04067207 */ /* 0x002fe40005000000 */
[----:B------:R-:W-:-:S02]  /*aa00*/  ISETP.GE.AND P2, PT, R9, R5, PT ;  /* 0x000000050900720c */ /* 0x000fc40003f46270 */
[----:B------:R-:W-:Y:S01]  /*aa10*/  ISETP.NE.U32.AND P3, PT, R6, RZ, PT ;  /* 0x000000ff0600720c */ /* 0x000fe20003f65070 */
[----:B------:R-:W3:Y:S01]  /*aa20*/  LDL.LU.64 R228, [R1+0x750] ;  /* 0x0007500001e47983 */ /* 0x000ee20000300a00 */
[C---:B------:R-:W-:Y:S02]  /*aa30*/  LOP3.LUT R9, R3.reuse, 0x16, RZ, 0xfc, !PT ;  /* 0x0000001603097812 */ /* 0x040fe400078efcff */
[----:B------:R-:W-:Y:S02]  /*aa40*/  LOP3.LUT R0, R3, 0x34, RZ, 0xfc, !PT ;  /* 0x0000003403007812 */ /* 0x000fe400078efcff */
[C---:B------:R-:W-:Y:S02]  /*aa50*/  SEL R7, R4.reuse, RZ, !P2 ;  /* 0x000000ff04077207 */ /* 0x040fe40005000000 */
[----:B------:R-:W-:Y:S02]  /*aa60*/  SEL R6, R4, RZ, !P6 ;  /* 0x000000ff04067207 */ /* 0x000fe40007000000 */
[----:B------:R-:W-:-:S02]  /*aa70*/  ISETP.NE.U32.AND P2, PT, R8, RZ, PT ;  /* 0x000000ff0800720c */ /* 0x000fc40003f45070 */
[----:B------:R-:W-:Y:S01]  /*aa80*/  LOP3.LUT R8, R3, 0x36, RZ, 0xfc, !PT ;  /* 0x0000003603087812 */ /* 0x000fe200078efcff */
[----:B--2---:R-:W-:Y:S04]  /*aa90*/  LDGSTS.E [R10+0x72000], desc[UR20][R242.64], P1 ;  /* 0x72000000f20a7fae */ /* 0x004fe800089a1014 */
[----:B------:R-:W-:Y:S01]  /*aaa0*/  LDGSTS.E [R10+0x72008], desc[UR20][R244.64], P5 ;  /* 0x72008000f40a7fae */ /* 0x000fe2000a9a1014 */
[----:B------:R-:W-:-:S03]  /*aab0*/  ISETP.GE.AND P5, PT, R9, R5, PT ;  /* 0x000000050900720c */ /* 0x000fc60003fa6270 */
[----:B------:R-:W-:Y:S01]  /*aac0*/  LDGSTS.E [R10+0x74000], desc[UR20][R246.64], P4 ;  /* 0x74000000f60a7fae */ /* 0x000fe2000a1a1014 */
[-C--:B------:R-:W-:Y:S02]  /*aad0*/  ISETP.GE.AND P4, PT, R0, R5.reuse, PT ;  /* 0x000000050000720c */ /* 0x080fe40003f86270 */
[----:B------:R-:W-:Y:S01]  /*aae0*/  ISETP.NE.U32.AND P6, PT, R6, RZ, PT ;  /* 0x000000ff0600720c */ /* 0x000fe20003fc5070 */
[----:B------:R1:W-:Y:S01]  /*aaf0*/  LDGSTS.E [R10+0x74008], desc[UR20][R248.64], P3 ;  /* 0x74008000f80a7fae */ /* 0x0003e200099a1014 */
[----:B------:R-:W-:Y:S02]  /*ab00*/  LOP3.LUT R0, R3, 0x54, RZ, 0xfc, !PT ;  /* 0x0000005403007812 */ /* 0x000fe400078efcff */
[----:B------:R-:W-:Y:S01]  /*ab10*/  SEL R6, R4, RZ, !P5 ;  /* 0x000000ff04067207 */ /* 0x000fe20006800000 */
[----:B------:R-:W2:Y:S01]  /*ab20*/  LDL.64 R242, [R1+0xc0] ;  /* 0x0000c00001f27983 */ /* 0x000ea20000100a00 */
[-C--:B------:R-:W-:Y:S02]  /*ab30*/  ISETP.GE.AND P5, PT, R8, R5.reuse, PT ;  /* 0x000000050800720c */ /* 0x080fe40003fa6270 */
[----:B------:R-:W-:Y:S01]  /*ab40*/  SEL R8, R4, RZ, !P4 ;  /* 0x000000ff04087207 */ /* 0x000fe20006000000 */
[----:B------:R-:W4:Y:S01]  /*ab50*/  LDL.64 R244, [R1+0xb8] ;  /* 0x0000b80001f47983 */ /* 0x000f220000100a00 */
[----:B------:R-:W-:-:S02]  /*ab60*/  ISETP.GE.AND P4, PT, R0, R5, PT ;  /* 0x000000050000720c */ /* 0x000fc40003f86270 */
[----:B------:R-:W-:Y:S01]  /*ab70*/  ISETP.NE.U32.AND P1, PT, R7, RZ, PT ;  /* 0x000000ff0700720c */ /* 0x000fe20003f25070 */
[----:B------:R-:W2:Y:S01]  /*ab80*/  LDL.64 R246, [R1+0x40] ;  /* 0x0000400001f67983 */ /* 0x000ea20000100a00 */
[----:B------:R-:W-:Y:S02]  /*ab90*/  ISETP.NE.U32.AND P3, PT, R6, RZ, PT ;  /* 0x000000ff0600720c */ /* 0x000fe40003f65070 */
[C---:B------:R-:W-:Y:S01]  /*aba0*/  SEL R7, R4.reuse, RZ, !P5 ;  /* 0x000000ff04077207 */ /* 0x040fe20006800000 */
[----:B------:R-:W-:Y:S01]  /*abb0*/  LDGSTS.E [R10+0x76000], desc[UR20][R240.64], P2 ;  /* 0x76000000f00a7fae */ /* 0x000fe200091a1014 */
[----:B------:R-:W-:Y:S02]  /*abc0*/  SEL R6, R4, RZ, !P4 ;  /* 0x000000ff04067207 */ /* 0x000fe40006000000 */
[----:B------:R-:W-:Y:S01]  /*abd0*/  ISETP.NE.U32.AND P4, PT, R7, RZ, PT ;  /* 0x000000ff0700720c */ /* 0x000fe20003f85070 */
[----:B------:R1:W-:Y:S01]  /*abe0*/  STL.64 [R1+0x728], R240 ;  /* 0x000728f001007387 */ /* 0x0003e20000100a00 */
[----:B------:R-:W-:-:S03]  /*abf0*/  ISETP.NE.U32.AND P2, PT, R6, RZ, PT ;  /* 0x000000ff0600720c */ /* 0x000fc60003f45070 */
[----:B------:R-:W2:Y:S01]  /*ac00*/  LDL.64 R6, [R1+0x140] ;  /* 0x0001400001067983 */ /* 0x000ea20000100a00 */
[----:B-1----:R-:W-:-:S03]  /*ac10*/  VIADD R248, R11, UR7 ;  /* 0x000000070bf87c36 */ /* 0x002fc60008000000 */
[----:B------:R-:W-:Y:S04]  /*ac20*/  LDGSTS.E [R10+0x76008], desc[UR20][R12.64], P1 ;  /* 0x760080000c0a7fae */ /* 0x000fe800089a1014 */
[----:B------:R-:W3:Y:S04]  /*ac30*/  LDL.64 R240, [R1+0x138] ;  /* 0x0001380001f07983 */ /* 0x000ee80000100a00 */
[----:B------:R1:W-:Y:S04]  /*ac40*/  STL [R1+0x558], R11 ;  /* 0x0005580b01007387 */ /* 0x0003e80000100800 */
[----:B-1----:R-:W4:Y:S01]  /*ac50*/  LDL.64 R10, [R1+0x38] ;  /* 0x00003800010a7983 */ /* 0x002f220000100a00 */
[----:B------:R-:W-:-:S02]  /*ac60*/  LOP3.LUT R249, R3, 0x56, RZ, 0xfc, !PT ;  /* 0x0000005603f97812 */ /* 0x000fc400078efcff */
[----:B------:R-:W-:Y:S02]  /*ac70*/  ISETP.NE.U32.AND P5, PT, R8, RZ, PT ;  /* 0x000000ff0800720c */ /* 0x000fe40003fa5070 */
[----:B------:R-:W-:Y:S01]  /*ac80*/  ISETP.GE.AND P1, PT, R249, R5, PT ;  /* 0x00000005f900720c */ /* 0x000fe20003f26270 */
[----:B------:R1:W-:Y:S01]  /*ac90*/  STL [R1+0x260], R248 ;  /* 0x000260f801007387 */ /* 0x0003e20000100800 */
[C---:B------:R-:W-:Y:S02]  /*aca0*/  LOP3.LUT R0, R3.reuse, 0x74, RZ, 0xfc, !PT ;  /* 0x0000007403007812 */ /* 0x040fe400078efcff */
[----:B------:R-:W-:Y:S01]  /*acb0*/  LOP3.LUT R9, R3, 0x76, RZ, 0xfc, !PT ;  /* 0x0000007603097812 */ /* 0x000fe200078efcff */
[----:B--2---:R2:W-:Y:S04]  /*acc0*/  LDGSTS.E [R248+0x70000], desc[UR20][R6.64], P6 ;  /* 0x7000000006f87fae */ /* 0x0045e8000b1a1014 */
[----:B---3--:R-:W-:Y:S01]  /*acd0*/  LDGSTS.E [R248+0x70008], desc[UR20][R240.64], P3 ;  /* 0x70008000f0f87fae */ /* 0x008fe200099a1014 */
[----:B--2---:R-:W-:-:S03]  /*ace0*/  SEL R6, R4, RZ, !P1 ;  /* 0x000000ff04067207 */ /* 0x004fc60004800000 */
[----:B------:R2:W-:Y:S01]  /*acf0*/  LDGSTS.E [R248+0x72000], desc[UR20][R242.64], P5 ;  /* 0x72000000f2f87fae */ /* 0x0005e2000a9a1014 */
[----:B------:R-:W-:-:S03]  /*ad00*/  ISETP.NE.U32.AND P3, PT, R6, RZ, PT ;  /* 0x000000ff0600720c */ /* 0x000fc60003f65070 */
[----:B----4-:R-:W-:Y:S04]  /*ad10*/  LDGSTS.E [R248+0x72008], desc[UR20][R244.64], P4 ;  /* 0x72008000f4f87fae */ /* 0x010fe8000a1a1014 */
[----:B------:R-:W3:Y:S01]  /*ad20*/  LDL.64 R240, [R1+0x130] ;  /* 0x0001300001f07983 */ /* 0x000ee20000100a00 */
[----:B--2---:R-:W-:-:S03]  /*ad30*/  LOP3.LUT R242, R3, 0x1a, RZ, 0xfc, !PT ;  /* 0x0000001a03f27812 */ /* 0x004fc600078efcff */
[----:B------:R-:W-:Y:S01]  /*ad40*/  LDGSTS.E [R248+0x74000], desc[UR20][R246.64], P2 ;  /* 0x74000000f6f87fae */ /* 0x000fe200091a1014 */
[----:B------:R-:W-:-:S03]  /*ad50*/  ISETP.GE.AND P4, PT, R242, R5, PT ;  /* 0x00000005f200720c */ /* 0x000fc60003f86270 */
[----:B------:R-:W-:Y:S04]  /*ad60*/  LDGSTS.E [R248+0x74008], desc[UR20][R10.64], P3 ;  /* 0x740080000af87fae */ /* 0x000fe800099a1014 */
[----:B------:R-:W2:Y:S04]  /*ad70*/  LDL.64 R242, [R1+0x128] ;  /* 0x0001280001f27983 */ /* 0x000ea80000100a00 */
[----:B------:R-:W4:Y:S04]  /*ad80*/  LDL.64 R244, [R1+0xb0] ;  /* 0x0000b00001f47983 */ /* 0x000f280000100a00 */
[----:B------:R-:W4:Y:S04]  /*ad90*/  LDL.64 R10, [R1+0xa8] ;  /* 0x0000a800010a7983 */ /* 0x000f280000100a00 */
[----:B------:R-:W4:Y:S01]  /*ada0*/  LDL.64 R246, [R1+0x30] ;  /* 0x0000300001f67983 */ /* 0x000f220000100a00 */
[----:B------:R-:W-:-:S02]  /*adb0*/  ISETP.GE.AND P6, PT, R0, R5, PT ;  /* 0x000000050000720c */ /* 0x000fc40003fc6270 */
[----:B------:R-:W-:Y:S02]  /*adc0*/  LOP3.LUT R0, R3, 0x18, RZ, 0xfc, !PT ;  /* 0x0000001803007812 */ /* 0x000fe400078efcff */
[-C--:B------:R-:W-:Y:S02]  /*add0*/  ISETP.GE.AND P1, PT, R9, R5.reuse, PT ;  /* 0x000000050900720c */ /* 0x080fe40003f26270 */
[----:B------:R-:W-:Y:S02]  /*ade0*/  SEL R8, R4, RZ, !P6 ;  /* 0x000000ff04087207 */ /* 0x000fe40007000000 */
[----:B------:R-:W-:Y:S02]  /*adf0*/  ISETP.GE.AND P6, PT, R0, R5, PT ;  /* 0x000000050000720c */ /* 0x000fe40003fc6270 */
[----:B------:R-:W-:Y:S02]  /*ae00*/  SEL R7, R4, RZ, !P1 ;  /* 0x000000ff04077207 */ /* 0x000fe40004800000 */
[----:B------:R-:W-:-:S02]  /*ae10*/  LOP3.LUT R9, R3, 0x38, RZ, 0xfc, !PT ;  /* 0x0000003803097812 */ /* 0x000fc400078efcff */
[----:B------:R-:W-:Y:S02]  /*ae20*/  ISETP.NE.U32.AND P1, PT, R8, RZ, PT ;  /* 0x000000ff0800720c */ /* 0x000fe40003f25070 */
[----:B------:R-:W-:Y:S02]  /*ae30*/  SEL R6, R4, RZ, !P6 ;  /* 0x000000ff04067207 */ /* 0x000fe40007000000 */
[----:B------:R-:W-:Y:S02]  /*ae40*/  ISETP.NE.U32.AND P5, PT, R7, RZ, PT ;  /* 0x000000ff0700720c */ /* 0x000fe40003fa5070 */
[----:B------:R-:W-:Y:S02]  /*ae50*/  LOP3.LUT R8, R3, 0x3a, RZ, 0xfc, !PT ;  /* 0x0000003a03087812 */ /* 0x000fe400078efcff */
[----:B------:R-:W-:Y:S02]  /*ae60*/  ISETP.GE.AND P2, PT, R9, R5, PT ;  /* 0x000000050900720c */ /* 0x000fe40003f46270 */
[----:B------:R-:W-:-:S02]  /*ae70*/  ISETP.NE.U32.AND P6, PT, R6, RZ, PT ;  /* 0x000000ff0600720c */ /* 0x000fc40003fc5070 */
[----:B------:R-:W-:Y:S01]  /*ae80*/  LOP3.LUT R0, R3, 0x58, RZ, 0xfc, !PT ;  /* 0x0000005803007812 */ /* 0x000fe200078efcff */
[----:B------:R-:W-:Y:S01]  /*ae90*/  LDGSTS.E [R248+0x76000], desc[UR20][R14.64], P1 ;  /* 0x760000000ef87fae */ /* 0x000fe200089a1014 */
[----:B------:R-:W-:Y:S02]  /*aea0*/  SEL R6, R4, RZ, !P4 ;  /* 0x000000ff04067207 */ /* 0x000fe40006000000 */
[-C--:B------:R-:W-:Y:S01]  /*aeb0*/  ISETP.GE.AND P4, PT, R8, R5.reuse, PT ;  /* 0x000000050800720c */ /* 0x080fe20003f86270 */
[----:B------:R-:W-:Y:S01]  /*aec0*/  LDGSTS.E [R248+0x76008], desc[UR20][R16.64], P5 ;  /* 0x7600800010f87fae */ /* 0x000fe2000a9a1014 */
[----:B------:R-:W-:Y:S02]  /*aed0*/  SEL R8, R4, RZ, !P2 ;  /* 0x000000ff04087207 */ /* 0x000fe40005000000 */
[----:B------:R-:W-:Y:S02]  /*aee0*/  ISETP.GE.AND P2, PT, R0, R5, PT ;  /* 0x000000050000720c */ /* 0x000fe40003f46270 */
[----:B------:R-:W-:-:S05]  /*aef0*/  LOP3.LUT R0, R2, 0x60, RZ, 0x3c, !PT ;  /* 0x0000006002007812 */ /* 0x000fca00078e3cff */
[----:B------:R2:W-:Y:S04]  /*af00*/  STL [R1+0x554], R0 ;  /* 0x0005540001007387 */ /* 0x0005e80000100800 */
[----:B-1----:R-:W4:Y:S01]  /*af10*/  LDL.64 R248, [R1+0x28] ;  /* 0x0000280001f87983 */ /* 0x002f220000100a00 */
[----:B------:R-:W-:Y:S02]  /*af20*/  SEL R7, R4, RZ, !P4 ;  /* 0x000000ff04077207 */ /* 0x000fe40006000000 */
[----:B------:R-:W-:Y:S02]  /*af30*/  ISETP.NE.U32.AND P3, PT, R6, RZ, PT ;  /* 0x000000ff0600720c */ /* 0x000fe40003f65070 */
[----:B------:R-:W-:Y:S02]  /*af40*/  ISETP.NE.U32.AND P4, PT, R8, RZ, PT ;  /* 0x000000ff0800720c */ /* 0x000fe40003f85070 */
[----:B------:R-:W-:Y:S01]  /*af50*/  ISETP.NE.U32.AND P1, PT, R7, RZ, PT ;  /* 0x000000ff0700720c */ /* 0x000fe20003f25070 */
[----:B------:R-:W-:Y:S01]  /*af60*/  VIADD R8, R0, UR7 ;  /* 0x0000000700087c36 */ /* 0x000fe20008000000 */
[----:B------:R-:W-:-:S04]  /*af70*/  SEL R6, R4, RZ, !P2 ;  /* 0x000000ff04067207 */ /* 0x000fc80005000000 */
[----:B------:R-:W-:Y:S01]  /*af80*/  STL [R1+0x264], R8 ;  /* 0x0002640801007387 */ /* 0x000fe20000100800 */
[----:B------:R-:W-:Y:S02]  /*af90*/  ISETP.NE.U32.AND P2, PT, R6, RZ, PT ;  /* 0x000000ff0600720c */ /* 0x000fe40003f45070 */
[----:B------:R-:W-:-:S04]  /*afa0*/  LOP3.LUT R9, R3, 0x5a, RZ, 0xfc, !PT ;  /* 0x0000005a03097812 */ /* 0x000fc800078efcff */
[----:B------:R-:W-:-:S04]  /*afb0*/  ISETP.GE.AND P5, PT, R9, R5, PT ;  /* 0x000000050900720c */ /* 0x000fc80003fa6270 */
[----:B------:R-:W-:-:S04]  /*afc0*/  SEL R6, R4, RZ, !P5 ;  /* 0x000000ff04067207 */ /* 0x000fc80006800000 */
[----:B------:R-:W-:Y:S01]  /*afd0*/  ISETP.NE.U32.AND P5, PT, R6, RZ, PT ;  /* 0x000000ff0600720c */ /* 0x000fe20003fa5070 */
[----:B---3--:R-:W-:Y:S04]  /*afe0*/  LDGSTS.E [R8+0x70000], desc[UR20][R240.64], P6 ;  /* 0x70000000f0087fae */ /* 0x008fe8000b1a1014 */
[----:B------:R-:W3:Y:S04]  /*aff0*/  LDL.64 R240, [R1+0xa0] ;  /* 0x0000a00001f07983 */ /* 0x000ee80000100a00 */
[----:B--2---:R-:W-:Y:S04]  /*b000*/  LDGSTS.E [R8+0x70008], desc[UR20][R242.64], P3 ;  /* 0x70008000f2087fae */ /* 0x004fe800099a1014 */
[----:B----4-:R-:W-:Y:S04]  /*b010*/  LDGSTS.E [R8+0x72000], desc[UR20][R244.64], P4 ;  /* 0x72000000f4087fae */ /* 0x010fe8000a1a1014 */
[----:B------:R-:W-:Y:S04]  /*b020*/  LDGSTS.E [R8+0x72008], desc[UR20][R10.64], P1 ;  /* 0x720080000a087fae */ /* 0x000fe800089a1014 */
[----:B------:R-:W-:Y:S04]  /*b030*/  LDGSTS.E [R8+0x74000], desc[UR20][R246.64], P2 ;  /* 0x74000000f6087fae */ /* 0x000fe800091a1014 */
[----:B------:R-:W2:Y:S04]  /*b040*/  LDL.64 R242, [R1+0x98] ;  /* 0x0000980001f27983 */ /* 0x000ea80000100a00 */
[----:B------:R-:W4:Y:S04]  /*b050*/  LDL.64 R10, [R1+0x120] ;  /* 0x00012000010a7983 */ /* 0x000f280000100a00 */
[----:B------:R-:W2:Y:S04]  /*b060*/  LDL.64 R246, [R1+0x118] ;  /* 0x0001180001f67983 */ /* 0x000ea80000100a00 */
[----:B------:R-:W3:Y:S04]  /*b070*/  LDL.64 R244, [R1+0x20] ;  /* 0x0000200001f47983 */ /* 0x000ee80000100a00 */
[----:B------:R-:W-:Y:S04]  /*b080*/  LDGSTS.E [R8+0x74008], desc[UR20][R248.64], P5 ;  /* 0x74008000f8087fae */ /* 0x000fe8000a9a1014 */
[----:B------:R-:W3:Y:S01]  /*b090*/  LDL.64 R248, [R1+0x18] ;  /* 0x0000180001f87983 */ /* 0x000ee20000100a00 */
[----:B------:R-:W-:-:S04]  /*b0a0*/  LOP3.LUT R0, R3, 0x78, RZ, 0xfc, !PT ;  /* 0x0000007803007812 */ /* 0x000fc800078efcff */
[----:B------:R-:W-:Y:S02]  /*b0b0*/  ISETP.GE.AND P6, PT, R0, R5, PT ;  /* 0x000000050000720c */ /* 0x000fe40003fc6270 */
[----:B------:R-:W-:-:S04]  /*b0c0*/  LOP3.LUT R0, R3, 0x7a, RZ, 0xfc, !PT ;  /* 0x0000007a03007812 */ /* 0x000fc800078efcff */
[-C--:B------:R-:W-:Y:S02]  /*b0d0*/  ISETP.GE.AND P3, PT, R0, R5.reuse, PT ;  /* 0x000000050000720c */ /* 0x080fe40003f66270 */
[C---:B------:R-:W-:Y:S02]  /*b0e0*/  LOP3.LUT R0, R3.reuse, 0x1c, RZ, 0xfc, !PT ;  /* 0x0000001c03007812 */ /* 0x040fe400078efcff */
[----:B------:R-:W-:Y:S02]  /*b0f0*/  SEL R6, R4, RZ, !P6 ;  /* 0x000000ff04067207 */ /* 0x000fe40007000000 */
[----:B------:R-:W-:Y:S02]  /*b100*/  ISETP.GE.AND P4, PT, R0, R5, PT ;  /* 0x000000050000720c */ /* 0x000fe40003f86270 */
[----:B------:R-:W-:Y:S02]  /*b110*/  LOP3.LUT R0, R3, 0x1e, RZ, 0xfc, !PT ;  /* 0x0000001e03007812 */ /* 0x000fe400078efcff */
[----:B------:R-:W-:-:S02]  /*b120*/  ISETP.NE.U32.AND P6, PT, R6, RZ, PT ;  /* 0x000000ff0600720c */ /* 0x000fc40003fc5070 */
[-C--:B------:R-:W-:Y:S02]  /*b130*/  ISETP.GE.AND P1, PT, R0, R5.reuse, PT ;  /* 0x000000050000720c */ /* 0x080fe40003f26270 */
[C---:B------:R-:W-:Y:S02]  /*b140*/  LOP3.LUT R0, R3.reuse, 0x3c, RZ, 0xfc, !PT ;  /* 0x0000003c03007812 */ /* 0x040fe400078efcff */
[----:B------:R-:W-:Y:S02]  /*b150*/  SEL R6, R4, RZ, !P3 ;  /* 0x000000ff04067207 */ /* 0x000fe40005800000 */
[----:B------:R-:W-:Y:S02]  /*b160*/  ISETP.GE.AND P2, PT, R0, R5, PT ;  /* 0x000000050000720c */ /* 0x000fe40003f46270 */
[----:B------:R-:W-:Y:S02]  /*b170*/  LOP3.LUT R0, R3, 0x3e, RZ, 0xfc, !PT ;  /* 0x0000003e03007812 */ /* 0x000fe400078efcff */
[----:B------:R-:W-:Y:S01]  /*b180*/  ISETP.NE.U32.AND P3, PT, R6, RZ, PT ;  /* 0x000000ff0600720c */ /* 0x000fe20003f65070 */
[----:B------:R-:W-:Y:S01]  /*b190*/  LDGSTS.E [R8+0x76000], desc[UR20][R18.64], P6 ;  /* 0x7600000012087fae */ /* 0x000fe2000b1a1014 */
[----:B------:R-:W-:-:S02]  /*b1a0*/  SEL R6, R4, RZ, !P4 ;  /* 0x000000ff04067207 */ /* 0x000fc40006000000 */
[-C--:B------:R-:W-:Y:S02]  /*b1b0*/  ISETP.GE.AND P5, PT, R0, R5.reuse, PT ;  /* 0x000000050000720c */ /* 0x080fe40003fa6270 */
[----:B------:R-:W-:Y:S02]  /*b1c0*/  LOP3.LUT R0, R3, 0x5c, RZ, 0xfc, !PT ;  /* 0x0000005c03007812 */ /* 0x000fe400078efcff */
[----:B------:R-:W-:Y:S02]  /*b1d0*/  ISETP.NE.U32.AND P4, PT, R6, RZ, PT ;  /* 0x000000ff0600720c */ /* 0x000fe40003f85070 */
[----:B------:R-:W-:Y:S02]  /*b1e0*/  ISETP.GE.AND P6, PT, R0, R5, PT ;  /* 0x000000050000720c */ /* 0x000fe40003fc6270 */
[----:B------:R-:W-:Y:S01]  /*b1f0*/  LOP3.LUT R0, R2, 0x70, RZ, 0x3c, !PT ;  /* 0x0000007002007812 */ /* 0x000fe200078e3cff */
[----:B------:R-:W-:Y:S04]  /*b200*/  LDGSTS.E [R8+0x76008], desc[UR20][R20.64], P3 ;  /* 0x7600800014087fae */ /* 0x000fe800099a1014 */
[----:B------:R1:W-:Y:S01]  /*b210*/  STL [R1+0x550], R0 ;  /* 0x0005500001007387 */ /* 0x0003e20000100800 */
[----:B------:R-:W-:Y:S01]  /*b220*/  SEL R6, R4, RZ, !P1 ;  /* 0x000000ff04067207 */ /* 0x000fe20004800000 */
[----:B-1----:R-:W-:-:S03]  /*b230*/  VIADD R0, R0, UR7 ;  /* 0x0000000700007c36 */ /* 0x002fc60008000000 */
[----:B------:R-:W-:Y:S02]  /*b240*/  ISETP.NE.U32.AND P1, PT, R6, RZ, PT ;  /* 0x000000ff0600720c */ /* 0x000fe40003f25070 */
[----:B------:R-:W-:Y:S01]  /*b250*/  STL [R1+0x268], R0 ;  /* 0x0002680001007387 */ /* 0x000fe20000100800 */
[----:B------:R-:W-:-:S04]  /*b260*/  SEL R6, R4, RZ, !P2 ;  /* 0x000000ff04067207 */ /* 0x000fc80005000000 */
[----:B------:R-:W-:Y:S02]  /*b270*/  ISETP.NE.U32.AND P2, PT, R6, RZ, PT ;  /* 0x000000ff0600720c */ /* 0x000fe40003f45070 */
[----:B------:R-:W-:-:S04]  /*b280*/  SEL R6, R4, RZ, !P5 ;  /* 0x000000ff04067207 */ /* 0x000fc80006800000 */
[----:B------:R-:W-:Y:S02]  /*b290*/  ISETP.NE.U32.AND P5, PT, R6, RZ, PT ;  /* 0x000000ff0600720c */ /* 0x000fe40003fa5070 */
[----:B------:R-:W-:Y:S02]  /*b2a0*/  SEL R6, R4, RZ, !P6 ;  /* 0x000000ff04067207 */ /* 0x000fe40007000000 */
[C---:B------:R-:W-:Y:S02]  /*b2b0*/  LOP3.LUT R7, R3.reuse, 0x5e, RZ, 0xfc, !PT ;  /* 0x0000005e03077812 */ /* 0x040fe400078efcff */
[----:B------:R-:W-:Y:S02]  /*b2c0*/  ISETP.NE.U32.AND P6, PT, R6, RZ, PT ;  /* 0x000000ff0600720c */ /* 0x000fe40003fc5070 */
[----:B------:R-:W-:Y:S02]  /*b2d0*/  LOP3.LUT R6, R3, 0x7c, RZ, 0xfc, !PT ;  /* 0x0000007c03067812 */ /* 0x000fe400078efcff */
[-C--:B------:R-:W-:Y:S01]  /*b2e0*/  ISETP.GE.AND P3, PT, R7, R5.reuse, PT ;  /* 0x000000050700720c */ /* 0x080fe20003f66270 */
[----:B----4-:R-:W-:Y:S04]  /*b2f0*/  LDGSTS.E [R0+0x70000], desc[UR20][R10.64], P4 ;  /* 0x700000000a007fae */ /* 0x010fe8000a1a1014 */
[----:B--2---:R-:W-:Y:S04]  /*b300*/  LDGSTS.E [R0+0x70008], desc[UR20][R246.64], P1 ;  /* 0x70008000f6007fae */ /* 0x004fe800089a1014 */
[----:B------:R-:W2:Y:S04]  /*b310*/  LDL.64 R10, [R1+0x220] ;  /* 0x00022000010a7983 */ /* 0x000ea80000100a00 */
[----:B------:R-:W4:Y:S01]  /*b320*/  LDL.64 R246, [R1+0x230] ;  /* 0x0002300001f67983 */ /* 0x000f220000100a00 */
[----:B------:R-:W-:-:S02]  /*b330*/  ISETP.GE.AND P4, PT, R6, R5, PT ;  /* 0x000000050600720c */ /* 0x000fc40003f86270 */
[----:B------:R-:W-:Y:S01]  /*b340*/  SEL R6, R4, RZ, !P3 ;  /* 0x000000ff04067207 */ /* 0x000fe20005800000 */
[----:B---3--:R-:W-:Y:S03]  /*b350*/  LDGSTS.E [R0+0x72000], desc[UR20][R240.64], P2 ;  /* 0x72000000f0007fae */ /* 0x008fe600091a1014 */
[----:B------:R-:W-:Y:S01]  /*b360*/  ISETP.NE.U32.AND P3, PT, R6, RZ, PT ;  /* 0x000000ff0600720c */ /* 0x000fe20003f65070 */
[----:B------:R-:W-:Y:S04]  /*b370*/  LDGSTS.E [R0+0x72008], desc[UR20][R242.64], P5 ;  /* 0x72008000f2007fae */ /* 0x000fe8000a9a1014 */
[----:B------:R-:W-:Y:S01]  /*b380*/  LDGSTS.E [R0+0x74000], desc[UR20][R244.64], P6 ;  /* 0x74000000f4007fae */ /* 0x000fe2000b1a1014 */
[----:B------:R-:W1:Y:S01]  /*b390*/  S2R R9, SR_TID.X ;  /* 0x0000000000097919 */ /* 0x000e620000002100 */
[----:B------:R-:W-:Y:S01]  /*b3a0*/  SEL R6, R4, RZ, !P4 ;  /* 0x000000ff04067207 */ /* 0x000fe20006000000 */
[----:B------:R-:W3:Y:S01]  /*b3b0*/  S2R R252, SR_TID.X ;  /* 0x0000000000fc7919 */ /* 0x000ee20000002100 */
[----:B------:R-:W4:Y:S04]  /*b3c0*/  LDL.64 R244, [R1+0x1b8] ;  /* 0x0001b80001f47983 */ /* 0x000f280000100a00 */
[----:B------:R-:W-:Y:S04]  /*b3d0*/  LDGSTS.E [R0+0x74008], desc[UR20][R248.64], P3 ;  /* 0x74008000f8007fae */ /* 0x000fe800099a1014 */
[----:B------:R-:W4:Y:S01]  /*b3e0*/  LDL.64 R248, [R1+0x1b0] ;  /* 0x0001b00001f87983 */ /* 0x000f220000100a00 */
[----:B------:R-:W-:-:S02]  /*b3f0*/  ISETP.NE.U32.AND P4, PT, R6, RZ, PT ;  /* 0x000000ff0600720c */ /* 0x000fc40003f85070 */
[----:B------:R-:W-:Y:S02]  /*b400*/  LOP3.LUT R6, R3, 0x7e, RZ, 0xfc, !PT ;  /* 0x0000007e03067812 */ /* 0x000fe400078efcff */
[----:B-1----:R-:W-:Y:S02]  /*b410*/  LOP3.LUT R9, R9, 0x7f, RZ, 0xc0, !PT ;  /* 0x0000007f09097812 */ /* 0x002fe400078ec0ff */
[-C--:B------:R-:W-:Y:S01]  /*b420*/  ISETP.GE.AND P2, PT, R6, R5.reuse, PT ;  /* 0x000000050600720c */ /* 0x080fe20003f46270 */
[----:B------:R-:W-:Y:S01]  /*b430*/  VIADD R6, R5, 0xffffff80 ;  /* 0xffffff8005067836 */ /* 0x000fe20000000000 */
[C---:B------:R-:W-:Y:S02]  /*b440*/  ISETP.GE.AND P1, PT, R9.reuse, R5, PT ;  /* 0x000000050900720c */ /* 0x040fe40003f26270 */
[----:B------:R-:W-:Y:S02]  /*b450*/  SEL R5, R4, RZ, !P2 ;  /* 0x000000ff04057207 */ /* 0x000fe40005000000 */
[----:B------:R-:W-:-:S02]  /*b460*/  ISETP.GE.AND P2, PT, R9, R6, PT ;  /* 0x000000060900720c */ /* 0x000fc40003f46270 */
[----:B------:R-:W1:Y:S01]  /*b470*/  LDC R9, c[0x0][0x3a0] ;  /* 0x0000e800ff097b82 */ /* 0x000e620000000800 */
[----:B------:R-:W-:Y:S02]  /*b480*/  ISETP.NE.U32.AND P5, PT, R5, RZ, PT ;  /* 0x000000ff0500720c */ /* 0x000fe40003fa5070 */
[----:B------:R-:W-:Y:S02]  /*b490*/  SEL R5, R4, RZ, !P1 ;  /* 0x000000ff04057207 */ /* 0x000fe40004800000 */
[----:B------:R-:W-:Y:S02]  /*b4a0*/  SEL R4, RZ, 0x4, P2 ;  /* 0x00000004ff047807 */ /* 0x000fe40001000000 */
[----:B------:R-:W-:Y:S01]  /*b4b0*/  ISETP.GE.AND P6, PT, R3, R6, PT ;  /* 0x000000060300720c */ /* 0x000fe20003fc6270 */
[----:B-1----:R-:W-:-:S05]  /*b4c0*/  VIADD R9, R9, 0x7f ;  /* 0x0000007f09097836 */ /* 0x002fca0000000000 */
[----:B------:R-:W-:Y:S02]  /*b4d0*/  ISETP.GT.AND P2, PT, R9, 0xff, PT ;  /* 0x000000ff0900780c */ /* 0x000fe40003f44270 */
[----:B------:R-:W-:Y:S02]  /*b4e0*/  LOP3.LUT R9, R3, 0x2, RZ, 0xfc, !PT ;  /* 0x0000000203097812 */ /* 0x000fe400078efcff */
[----:B------:R-:W-:-:S04]  /*b4f0*/  SEL R4, R4, RZ, P2 ;  /* 0x000000ff04047207 */ /* 0x000fc80001000000 */
[----:B------:R-:W-:Y:S02]  /*b500*/  ISETP.NE.U32.AND P3, PT, R4, RZ, PT ;  /* 0x000000ff0400720c */ /* 0x000fe40003f65070 */
[----:B------:R-:W-:Y:S02]  /*b510*/  SEL R4, RZ, 0x4, P6 ;  /* 0x00000004ff047807 */ /* 0x000fe40003000000 */
[----:B------:R-:W-:Y:S02]  /*b520*/  ISETP.GE.AND P6, PT, R9, R6, PT ;  /* 0x000000060900720c */ /* 0x000fe40003fc6270 */
[----:B------:R-:W-:Y:S02]  /*b530*/  ISETP.NE.U32.AND P1, PT, R5, RZ, PT ;  /* 0x000000ff0500720c */ /* 0x000fe40003f25070 */
[----:B------:R-:W-:Y:S02]  /*b540*/  SEL R5, R4, RZ, P2 ;  /* 0x000000ff04057207 */ /* 0x000fe40001000000 */
[----:B------:R-:W-:-:S04]  /*b550*/  SEL R4, RZ, 0x4, P6 ;  /* 0x00000004ff047807 */ /* 0x000fc80003000000 */
[----:B------:R-:W-:Y:S02]  /*b560*/  SEL R4, R4, RZ, P2 ;  /* 0x000000ff04047207 */ /* 0x000fe40001000000 */
[----:B------:R-:W-:Y:S02]  /*b570*/  ISETP.NE.U32.AND P6, PT, R5, RZ, PT ;  /* 0x000000ff0500720c */ /* 0x000fe40003fc5070 */
[----:B------:R-:W-:Y:S02]  /*b580*/  LOP3.LUT R9, R3, 0x20, RZ, 0xfc, !PT ;  /* 0x0000002003097812 */ /* 0x000fe400078efcff */
[----:B---3--:R-:W-:Y:S01]  /*b590*/  LOP3.LUT R5, R252, 0x60, RZ, 0xc0, !PT ;  /* 0x00000060fc057812 */ /* 0x008fe200078ec0ff */
[----:B--2---:R-:W-:Y:S04]  /*b5a0*/  LDGSTS.E [R0+0x76000], desc[UR20][R10.64], P4 ;  /* 0x760000000a007fae */ /* 0x004fe8000a1a1014 */
[----:B------:R-:W2:Y:S01]  /*b5b0*/  LDL.64 R10, [R1+0x1f0] ;  /* 0x0001f000010a7983 */ /* 0x000ea20000100a00 */
[----:B------:R-:W-:Y:S01]  /*b5c0*/  ISETP.NE.U32.AND P4, PT, R4, RZ, PT ;  /* 0x000000ff0400720c */ /* 0x000fe20003f85070 */
[----:B------:R-:W-:-:S02]  /*b5d0*/  IMAD.SHL.U32 R4, R252, 0x4, RZ ;  /* 0x00000004fc047824 */ /* 0x000fc400078e00ff */
[----:B----4-:R-:W-:Y:S03]  /*b5e0*/  LDGSTS.E [R0+0x76008], desc[UR20][R246.64], P5 ;  /* 0x76008000f6007fae */ /* 0x010fe6000a9a1014 */
[----:B------:R-:W-:Y:S01]  /*b5f0*/  LOP3.LUT R4, R4, 0x7c, RZ, 0xc0, !PT ;  /* 0x0000007c04047812 */ /* 0x000fe200078ec0ff */
[----:B------:R-:W0:Y:S01]  /*b600*/  LDGDEPBAR ;  /* 0x00000000000079af */ /* 0x000e220000000000 */
[----:B------:R-:W-:-:S03]  /*b610*/  ISETP.GE.AND P5, PT, R9, R6, PT ;  /* 0x000000060900720c */ /* 0x000fc60003fa6270 */
[----:B------:R-:W3:Y:S01]  /*b620*/  LDL.64 R246, [R1+0x1f8] ;  /* 0x0001f80001f67983 */ /* 0x000ee20000100a00 */
[----:B------:R-:W-:Y:S01]  /*b630*/  LOP3.LUT R9, R3, 0x22, RZ, 0xfc, !PT ;  /* 0x0000002203097812 */ /* 0x000fe200078efcff */
[----:B------:R-:W-:Y:S01]  /*b640*/  IMAD R4, R5, 0x200, R4 ;  /* 0x0000020005047824 */ /* 0x000fe200078e0204 */
[----:B------:R-:W-:Y:S02]  /*b650*/  SEL R5, RZ, 0x4, P5 ;  /* 0x00000004ff057807 */ /* 0x000fe40002800000 */
[----:B------:R-:W-:Y:S01]  /*b660*/  ISETP.GE.AND P5, PT, R9, R6, PT ;  /* 0x000000060900720c */ /* 0x000fe20003fa6270 */
[----:B------:R-:W-:-:S05]  /*b670*/  VIADD R6, R4, UR7 ;  /* 0x0000000704067c36 */ /* 0x000fca0008000000 */
[----:B------:R-:W-:Y:S04]  /*b680*/  LDGSTS.E [R6], desc[UR20][R22.64], P1 ;  /* 0x0000000016067fae */ /* 0x000fe800089a1014 */
[----:B------:R-:W-:Y:S04]  /*b690*/  LDGSTS.E [R6+0x400], desc[UR20][R38.64], P1 ;  /* 0x0040000026067fae */ /* 0x000fe800089a1014 */
        /* <DEDUP_REMOVED lines=12> */
[----:B------:R1:W-:Y:S04]  /*b760*/  STL [R1+0x240], R6 ;  /* 0x0002400601007387 */ /* 0x0003e80000100800 */
[----:B------:R-:W-:Y:S01]  /*b770*/  LDGSTS.E [R6+0x3800], desc[UR20][R248.64], P1 ;  /* 0x03800000f8067fae */ /* 0x000fe200089a1014 */
[----:B------:R-:W-:-:S02]  /*b780*/  LOP3.LUT R7, R4, 0x10, RZ, 0x3c, !PT ;  /* 0x0000001004077812 */ /* 0x000fc400078e3cff */
[----:B------:R-:W-:Y:S01]  /*b790*/  SEL R252, R5, RZ, P2 ;  /* 0x000000ff05fc7207 */ /* 0x000fe20001000000 */
[----:B------:R-:W4:Y:S04]  /*b7a0*/  LDL.64 R242, [R1+0x1d8] ;  /* 0x0001d80001f27983 */ /* 0x000f280000100a00 */
[----:B------:R-:W4:Y:S01]  /*b7b0*/  LDL.64 R248, [R1+0x1c0] ;  /* 0x0001c00001f87983 */ /* 0x000f220000100a00 */
[----:B------:R-:W-:-:S03]  /*b7c0*/  VIADD R5, R7, UR7 ;  /* 0x0000000707057c36 */ /* 0x000fc60008000000 */
[----:B--2---:R1:W-:Y:S04]  /*b7d0*/  LDGSTS.E [R6+0x3c00], desc[UR20][R10.64], P1 ;  /* 0x03c000000a067fae */ /* 0x0043e800089a1014 */
[----:B------:R-:W-:Y:S04]  /*b7e0*/  LDGSTS.E [R5+0x80], desc[UR20][R24.64], P1 ;  /* 0x0008000018057fae */ /* 0x000fe800089a1014 */
[----:B------:R-:W-:Y:S04]  /*b7f0*/  LDGSTS.E [R5+0x480], desc[UR20][R40.64], P1 ;  /* 0x0048000028057fae */ /* 0x000fe800089a1014 */
[----:B------:R-:W2:Y:S04]  /*b800*/  LDL.64 R10, [R1+0x200] ;  /* 0x00020000010a7983 */ /* 0x000ea80000100a00 */
        /* <DEDUP_REMOVED lines=13> */
[----:B---3--:R-:W-:Y:S01]  /*b8e0*/  LDGSTS.E [R5+0x3c80], desc[UR20][R246.64], P1 ;  /* 0x03c80000f6057fae */ /* 0x008fe200089a1014 */
[----:B-1----:R-:W-:-:S03]  /*b8f0*/  LOP3.LUT R6, R4, 0x20, RZ, 0x3c, !PT ;  /* 0x0000002004067812 */ /* 0x002fc600078e3cff */
[----:B------:R-:W3:Y:S04]  /*b900*/  LDL.64 R244, [R1+0x1c8] ;  /* 0x0001c80001f47983 */ /* 0x000ee80000100a00 */
[----:B------:R-:W3:Y:S01]  /*b910*/  LDL.64 R246, [R1+0x208] ;  /* 0x0002080001f67983 */ /* 0x000ee20000100a00 */
[----:B------:R-:W-:-:S05]  /*b920*/  VIADD R6, R6, UR7 ;  /* 0x0000000706067c36 */ /* 0x000fca0008000000 */
        /* <DEDUP_REMOVED lines=14> */
[----:B----4-:R-:W-:Y:S04]  /*ba10*/  LDGSTS.E [R6+0x3900], desc[UR20][R248.64], P1 ;  /* 0x03900000f8067fae */ /* 0x010fe800089a1014 */
[----:B------:R-:W4:Y:S01]  /*ba20*/  LDL.64 R248, [R1+0x1d0] ;  /* 0x0001d00001f87983 */ /* 0x000f220000100a00 */
[----:B------:R-:W-:-:S05]  /*ba30*/  LOP3.LUT R7, R4, 0x30, RZ, 0x3c, !PT ;  /* 0x0000003004077812 */ /* 0x000fca00078e3cff */
[----:B------:R-:W-:Y:S01]  /*ba40*/  VIADD R7, R7, UR7 ;  /* 0x0000000707077c36 */ /* 0x000fe20008000000 */
[----:B------:R-:W-:-:S05]  /*ba50*/  LOP3.LUT R8, R4, 0x40, RZ, 0x3c, !PT ;  /* 0x0000004004087812 */ /* 0x000fca00078e3cff */
[----:B------:R-:W-:Y:S01]  /*ba60*/  VIADD R8, R8, UR7 ;  /* 0x0000000708087c36 */ /* 0x000fe20008000000 */
[----:B--2---:R-:W-:Y:S04]  /*ba70*/  LDGSTS.E [R6+0x3d00], desc[UR20][R10.64], P1 ;  /* 0x03d000000a067fae */ /* 0x004fe800089a1014 */
[----:B------:R-:W-:Y:S04]  /*ba80*/  LDGSTS.E [R7+0x180], desc[UR20][R28.64], P1 ;  /* 0x001800001c077fae */ /* 0x000fe800089a1014 */
[----:B------:R-:W-:Y:S04]  /*ba90*/  LDGSTS.E [R7+0x580], desc[UR20][R44.64], P1 ;  /* 0x005800002c077fae */ /* 0x000fe800089a1014 */
        /* <DEDUP_REMOVED lines=13> */
[----:B---3--:R-:W-:Y:S04]  /*bb70*/  LDGSTS.E [R7+0x3980], desc[UR20][R244.64], P1 ;  /* 0x03980000f4077fae */ /* 0x008fe800089a1014 */
[----:B------:R-:W-:Y:S04]  /*bb80*/  LDGSTS.E [R7+0x3d80], desc[UR20][R246.64], P1 ;  /* 0x03d80000f6077fae */ /* 0x000fe800089a1014 */
[----:B------:R-:W-:Y:S04]  /*bb90*/  LDGSTS.E [R8+0x200], desc[UR20][R30.64], P1 ;  /* 0x002000001e087fae */ /* 0x000fe800089a1014 */
[----:B------:R-:W-:Y:S04]  /*bba0*/  LDGSTS.E [R8+0x600], desc[UR20][R46.64], P1 ;  /* 0x006000002e087fae */ /* 0x000fe800089a1014 */
[----:B------:R-:W3:Y:S04]  /*bbb0*/  LDL.64 R246, [R1+0x218] ;  /* 0x0002180001f67983 */ /* 0x000ee80000100a00 */
[----:B------:R1:W-:Y:S04]  /*bbc0*/  STL.64 [R1+0x6d0], R6 ;  /* 0x0006d00601007387 */ /* 0x0003e80000100a00 */
[----:B------:R-:W-:Y:S04]  /*bbd0*/  LDGSTS.E [R8+0xa00], desc[UR20][R62.64], P1 ;  /* 0x00a000003e087fae */ /* 0x000fe800089a1014 */
[----:B------:R-:W-:Y:S04]  /*bbe0*/  LDGSTS.E [R8+0xe00], desc[UR20][R78.64], P1 ;  /* 0x00e000004e087fae */ /* 0x000fe800089a1014 */
[----:B-1----:R-:W3:Y:S04]  /*bbf0*/  LDL.64 R6, [R1+0x198] ;  /* 0x0001980001067983 */ /* 0x002ee80000100a00 */
        /* <DEDUP_REMOVED lines=10> */
[----:B------:R-:W3:Y:S04]  /*bca0*/  LDL.64 R240, [R1+0x1a0] ;  /* 0x0001a00001f07983 */ /* 0x000ee80000100a00 */
[----:B----4-:R-:W-:Y:S04]  /*bcb0*/  LDGSTS.E [R8+0x3a00], desc[UR20][R248.64], P1 ;  /* 0x03a00000f8087fae */ /* 0x010fe800089a1014 */
[----:B------:R-:W4:Y:S04]  /*bcc0*/  LDL.64 R244, [R1+0x1e0] ;  /* 0x0001e00001f47983 */ /* 0x000f280000100a00 */
[----:B------:R-:W4:Y:S01]  /*bcd0*/  LDL.64 R248, [R1+0x228] ;  /* 0x0002280001f87983 */ /* 0x000f220000100a00 */
[----:B------:R-:W-:-:S05]  /*bce0*/  LOP3.LUT R9, R4, 0x50, RZ, 0x3c, !PT ;  /* 0x0000005004097812 */ /* 0x000fca00078e3cff */
[----:B------:R-:W-:Y:S01]  /*bcf0*/  VIADD R9, R9, UR7 ;  /* 0x0000000709097c36 */ /* 0x000fe20008000000 */
[----:B--2---:R1:W-:Y:S04]  /*bd00*/  LDGSTS.E [R8+0x3e00], desc[UR20][R10.64], P1 ;  /* 0x03e000000a087fae */ /* 0x0043e800089a1014 */
        /* <DEDUP_REMOVED lines=12> */
[----:B------:R-:W-:Y:S01]  /*bdd0*/  LDGSTS.E [R9+0x3280], desc[UR20][R224.64], P1 ;  /* 0x03280000e0097fae */ /* 0x000fe200089a1014 */
[----:B-1----:R-:W-:-:S05]  /*bde0*/  LOP3.LUT R10, R4, 0x60, RZ, 0x3c, !PT ;  /* 0x00000060040a7812 */ /* 0x002fca00078e3cff */
[----:B------:R-:W-:Y:S01]  /*bdf0*/  VIADD R10, R10, UR7 ;  /* 0x000000070a0a7c36 */ /* 0x000fe20008000000 */
[----:B---3--:R1:W-:Y:S04]  /*be00*/  LDGSTS.E [R9+0x3680], desc[UR20][R6.64], P1 ;  /* 0x0368000006097fae */ /* 0x0083e800089a1014 */
[----:B------:R-:W-:Y:S04]  /*be10*/  LDGSTS.E [R9+0x3a80], desc[UR20][R242.64], P1 ;  /* 0x03a80000f2097fae */ /* 0x000fe800089a1014 */
[----:B------:R-:W-:Y:S01]  /*be20*/  LDGSTS.E [R9+0x3e80], desc[UR20][R246.64], P1 ;  /* 0x03e80000f6097fae */ /* 0x000fe200089a1014 */
[----:B-1----:R-:W-:-:S03]  /*be30*/  LOP3.LUT R6, R4, 0x70, RZ, 0x3c, !PT ;  /* 0x0000007004067812 */ /* 0x002fc600078e3cff */
[----:B------:R-:W-:Y:S01]  /*be40*/  LDGSTS.E [R10+0x300], desc[UR20][R34.64], P1 ;  /* 0x00300000220a7fae */ /* 0x000fe200089a1014 */
[----:B------:R-:W1:Y:S03]  /*be50*/  LDC R7, c[0x0][0x3a0] ;  /* 0x0000e800ff077b82 */ /* 0x000e660000000800 */
[----:B------:R-:W2:Y:S04]  /*be60*/  LDL.64 R242, [R1+0x1a8] ;  /* 0x0001a80001f27983 */ /* 0x000ea80000100a00 */
[----:B------:R-:W3:Y:S04]  /*be70*/  LDL.64 R246, [R1+0x238] ;  /* 0x0002380001f67983 */ /* 0x000ee80000100a00 */
[----:B------:R-:W-:Y:S04]  /*be80*/  STL.64 [R1+0x698], R8 ;  /* 0x0006980801007387 */ /* 0x000fe80000100a00 */
[----:B------:R4:W-:Y:S04]  /*be90*/  STL.64 [R1+0x720], R4 ;  /* 0x0007200401007387 */ /* 0x0009e80000100a00 */
[----:B------:R-:W-:Y:S04]  /*bea0*/  LDGSTS.E [R10+0x700], desc[UR20][R50.64], P1 ;  /* 0x00700000320a7fae */ /* 0x000fe800089a1014 */
[----:B------:R-:W-:Y:S04]  /*beb0*/  LDGSTS.E [R10+0xb00], desc[UR20][R66.64], P1 ;  /* 0x00b00000420a7fae */ /* 0x000fe800089a1014 */
[----:B----4-:R-:W4:Y:S04]  /*bec0*/  LDL.LU.64 R4, [R1+0x1e8] ;  /* 0x0001e80001047983 */ /* 0x010f280000300a00 */
        /* <DEDUP_REMOVED lines=13> */
[----:B------:R-:W3:Y:S04]  /*bfa0*/  LDL.LU.64 R248, [R1+0x190] ;  /* 0x0001900001f87983 */ /* 0x000ee80000300a00 */
[----:B------:R-:W3:Y:S01]  /*bfb0*/  LDL.LU.64 R244, [R1+0x188] ;  /* 0x0001880001f47983 */ /* 0x000ee20000300a00 */
[----:B------:R-:W-:-:S03]  /*bfc0*/  VIADD R11, R6, UR7 ;  /* 0x00000007060b7c36 */ /* 0x000fc60008000000 */
[----:B------:R-:W3:Y:S04]  /*bfd0*/  LDL.LU.64 R240, [R1+0x110] ;  /* 0x0001100001f07983 */ /* 0x000ee80000300a00 */
        /* <DEDUP_REMOVED lines=13> */
[----:B------:R2:W-:Y:S01]  /*c0b0*/  STL.64 [R1+0x678], R10 ;  /* 0x0006780a01007387 */ /* 0x0005e20000100a00 */
[----:B-1----:R-:W-:-:S03]  /*c0c0*/  VIADD R7, R7, 0xffffff80 ;  /* 0xffffff8007077836 */ /* 0x002fc60000000000 */
[----:B--2---:R-:W-:Y:S04]  /*c0d0*/  LDGSTS.E [R11+0x3780], desc[UR20][R242.64], P1 ;  /* 0x03780000f20b7fae */ /* 0x004fe800089a1014 */
[----:B----4-:R-:W-:Y:S04]  /*c0e0*/  LDGSTS.E [R11+0x3b80], desc[UR20][R4.64], P1 ;  /* 0x03b80000040b7fae */ /* 0x010fe800089a1014 */
[----:B---3--:R1:W-:Y:S04]  /*c0f0*/  LDGSTS.E [R11+0x3f80], desc[UR20][R246.64], P1 ;  /* 0x03f80000f60b7fae */ /* 0x0083e800089a1014 */
[----:B------:R-:W0:Y:S04]  /*c100*/  LDGDEPBAR ;  /* 0x00000000000079af */ /* 0x000e280000000000 */
[----:B------:R-:W2:Y:S01]  /*c110*/  LDL.LU.64 R10, [R1+0x108] ;  /* 0x00010800010a7983 */ /* 0x000ea20000300a00 */
[----:B-1----:R-:W-:Y:S01]  /*c120*/  LOP3.LUT R247, R3, 0x40, RZ, 0xfc, !PT ;  /* 0x0000004003f77812 */ /* 0x002fe200078efcff */
[----:B------:R-:W-:Y:S01]  /*c130*/  BAR.SYNC.DEFER_BLOCKING 0x0 ;  /* 0x0000000000007b1d */ /* 0x000fe20000010000 */
[----:B------:R-:W-:-:S02]  /*c140*/  ISETP.NE.U32.AND P1, PT, R252, RZ, PT ;  /* 0x000000fffc00720c */ /* 0x000fc40003f25070 */
[----:B------:R-:W-:Y:S02]  /*c150*/  SEL R252, RZ, 0x4, P5 ;  /* 0x00000004fffc7807 */ /* 0x000fe40002800000 */
[----:B------:R-:W-:Y:S02]  /*c160*/  ISETP.GE.AND P5, PT, R247, R7, PT ;  /* 0x00000007f700720c */ /* 0x000fe40003fa6270 */
[----:B------:R-:W-:Y:S01]  /*c170*/  SEL R252, R252, RZ, P2 ;  /* 0x000000fffcfc7207 */ /* 0x000fe20001000000 */
[----:B------:R-:W3:Y:S01]  /*c180*/  LDL.LU.64 R242, [R1+0x90] ;  /* 0x0000900001f27983 */ /* 0x000ee20000300a00 */
[----:B------:R-:W-:Y:S02]  /*c190*/  SEL R6, RZ, 0x4, P5 ;  /* 0x00000004ff067807 */ /* 0x000fe40002800000 */
[----:B------:R-:W-:Y:S01]  /*c1a0*/  ISETP.NE.U32.AND P5, PT, R252, RZ, PT ;  /* 0x000000fffc00720c */ /* 0x000fe20003fa5070 */
[----:B------:R-:W4:Y:S01]  /*c1b0*/  LDL.LU.64 R8, [R1+0x88] ;  /* 0x0000880001087983 */ /* 0x000f220000300a00 */
[----:B------:R-:W-:Y:S01]  /*c1c0*/  IMAD.U32 R252, RZ, RZ, UR11 ;  /* 0x0000000bfffc7e24 */ /* 0x000fe2000f8e00ff */
[----:B------:R-:W-:-:S03]  /*c1d0*/  SEL R6, R6, RZ, P2 ;  /* 0x000000ff06067207 */ /* 0x000fc60001000000 */
[----:B------:R-:W-:Y:S01]  /*c1e0*/  IMAD.WIDE R246, R252, 0x4, R248 ;  /* 0x00000004fcf67825 */ /* 0x000fe200078e02f8 */
[----:B------:R-:W-:-:S03]  /*c1f0*/  LOP3.LUT R249, R3, 0x42, RZ, 0xfc, !PT ;  /* 0x0000004203f97812 */ /* 0x000fc600078efcff */
[----:B------:R-:W-:Y:S02]  /*c200*/  VIADD R248, R2, UR7 ;  /* 0x0000000702f87c36 */ /* 0x000fe40008000000 */
[----:B------:R-:W-:-:S03]  /*c210*/  IMAD.WIDE R244, R252, 0x4, R244 ;  /* 0x00000004fcf47825 */ /* 0x000fc600078e02f4 */
[----:B------:R-:W-:Y:S01]  /*c220*/  @!PT LDS RZ, [RZ] ;  /* 0x00000000fffff984 */ /* 0x000fe20000000800 */
[----:B------:R-:W-:Y:S01]  /*c230*/  @!PT LDS RZ, [RZ] ;  /* 0x00000000fffff984 */ /* 0x000fe20000000800 */
[----:B------:R-:W-:Y:S01]  /*c240*/  @!PT LDS RZ, [RZ] ;  /* 0x00000000fffff984 */ /* 0x000fe20000000800 */
[----:B------:R-:W-:Y:S01]  /*c250*/  LDGSTS.E [R248+0x78000], desc[UR20][R246.64], P6 ;  /* 0x78000000f6f87fae */ /* 0x000fe2000b1a1014 */
[----:B------:R-:W-:-:S03]  /*c260*/  ISETP.GE.AND P6, PT, R249, R7, PT ;  /* 0x00000007f900720c */ /* 0x000fc60003fc6270 */
[----:B------:R1:W-:Y:S01]  /*c270*/  LDGSTS.E [R248+0x78008], desc[UR20][R244.64], P4 ;  /* 0x78008000f4f87fae */ /* 0x0003e2000a1a1014 */
[----:B------:R-:W-:Y:S02]  /*c280*/  ISETP.NE.U32.AND P4, PT, R6, RZ, PT ;  /* 0x000000ff0600720c */ /* 0x000fe40003f85070 */
[----:B------:R-:W-:Y:S02]  /*c290*/  LOP3.LUT R249, R3, 0x60, RZ, 0xfc, !PT ;  /* 0x0000006003f97812 */ /* 0x000fe400078efcff */
[----:B------:R-:W-:Y:S01]  /*c2a0*/  SEL R6, RZ, 0x4, P6 ;  /* 0x00000004ff067807 */ /* 0x000fe20003000000 */
[----:B------:R1:W-:Y:S01]  /*c2b0*/  STL.64 [R1+0x4b0], R246 ;  /* 0x0004b0f601007387 */ /* 0x0003e20000100a00 */
[----:B------:R-:W-:-:S03]  /*c2c0*/  ISETP.GE.AND P6, PT, R249, R7, PT ;  /* 0x00000007f900720c */ /* 0x000fc60003fc6270 */
[----:B------:R1:W-:Y:S04]  /*c2d0*/  STL.64 [R1+0x4a8], R244 ;  /* 0x0004a8f401007387 */ /* 0x0003e80000100a00 */
[----:B-1----:R-:W4:Y:S01]  /*c2e0*/  LDL.LU.64 R246, [R1+0x10] ;  /* 0x0000100001f67983 */ /* 0x002f220000300a00 */
[----:B------:R-:W-:Y:S02]  /*c2f0*/  SEL R244, R6, RZ, P2 ;  /* 0x000000ff06f47207 */ /* 0x000fe40001000000 */
[----:B------:R-:W-:Y:S02]  /*c300*/  SEL R6, RZ, 0x4, P6 ;  /* 0x00000004ff067807 */ /* 0x000fe40003000000 */
[----:B------:R-:W-:Y:S02]  /*c310*/  ISETP.NE.U32.AND P6, PT, R244, RZ, PT ;  /* 0x000000fff400720c */ /* 0x000fe40003fc5070 */
[----:B------:R-:W4:Y:S01]  /*c320*/  LDL.LU.64 R244, [R1+0x8] ;  /* 0x0000080001f47983 */ /* 0x000f220000300a00 */
[----:B------:R-:W-:Y:S01]  /*c330*/  IMAD.WIDE R240, R252, 0x4, R240 ;  /* 0x00000004fcf07825 */ /* 0x000fe200078e02f0 */
[----:B------:R-:W-:-:S02]  /*c340*/  LOP3.LUT R249, R3, 0x62, RZ, 0xfc, !PT ;  /* 0x0000006203f97812 */ /* 0x000fc400078efcff */
[----:B------:R-:W-:Y:S02]  /*c350*/  SEL R6, R6, RZ, P2 ;  /* 0x000000ff06067207 */ /* 0x000fe40001000000 */
[----:B------:R3:W-:Y:S01]  /*c360*/  LDGSTS.E [R248+0x7a000], desc[UR20][R240.64], P1 ;  /* 0x7a000000f0f87fae */ /* 0x0007e200089a1014 */
[----:B------:R-:W-:Y:S02]  /*c370*/  ISETP.GE.AND P1, PT, R249, R7, PT ;  /* 0x00000007f900720c */ /* 0x000fe40003f26270 */
[----:B------:R-:W-:Y:S01]  /*c380*/  LOP3.LUT R249, R3, 0x4, RZ, 0xfc, !PT ;  /* 0x0000000403f97812 */ /* 0x000fe200078efcff */
[----:B------:R3:W-:Y:S01]  /*c390*/  STL.64 [R1+0x430], R240 ;  /* 0x000430f001007387 */ /* 0x0007e20000100a00 */
[----:B--2---:R-:W-:-:S05]  /*c3a0*/  IMAD.WIDE R10, R252, 0x4, R10 ;  /* 0x00000004fc0a7825 */ /* 0x004fca00078e020a */
[----:B------:R1:W-:Y:S01]  /*c3b0*/  LDGSTS.E [R248+0x7a008], desc[UR20][R10.64], P5 ;  /* 0x7a0080000af87fae */ /* 0x0003e2000a9a1014 */
[----:B------:R-:W-:Y:S02]  /*c3c0*/  ISETP.NE.U32.AND P5, PT, R6, RZ, PT ;  /* 0x000000ff0600720c */ /* 0x000fe40003fa5070 */
[----:B------:R-:W-:Y:S01]  /*c3d0*/  SEL R6, RZ, 0x4, P1 ;  /* 0x00000004ff067807 */ /* 0x000fe20000800000 */
[----:B------:R1:W-:Y:S01]  /*c3e0*/  STL.64 [R1+0x428], R10 ;  /* 0x0004280a01007387 */ /* 0x0003e20000100a00 */
[----:B------:R-:W-:Y:S01]  /*c3f0*/  ISETP.GE.AND P1, PT, R249, R7, PT ;  /* 0x00000007f900720c */ /* 0x000fe20003f26270 */
[C---:B---3--:R-:W-:Y:S01]  /*c400*/  IMAD.WIDE R240, R252.reuse, 0x4, R242 ;  /* 0x00000004fcf07825 */ /* 0x048fe200078e02f2 */
[----:B------:R-:W-:Y:S01]  /*c410*/  LOP3.LUT R249, R3, 0x6, RZ, 0xfc, !PT ;  /* 0x0000000603f97812 */ /* 0x000fe200078efcff */
[----:B------:R-:W2:Y:S02]  /*c420*/  LDL.LU.64 R242, [R1+0x180] ;  /* 0x0001800001f27983 */ /* 0x000ea40000300a00 */
[----:B----4-:R-:W-:-:S02]  /*c430*/  IMAD.WIDE R8, R252, 0x4, R8 ;  /* 0x00000004fc087825 */ /* 0x010fc400078e0208 */
[----:B------:R-:W-:Y:S01]  /*c440*/  LDGSTS.E [R248+0x7c000], desc[UR20][R240.64], P4 ;  /* 0x7c000000f0f87fae */ /* 0x000fe2000a1a1014 */
[----:B-1----:R-:W-:-:S03]  /*c450*/  SEL R10, R6, RZ, P2 ;  /* 0x000000ff060a7207 */ /* 0x002fc60001000000 */
[----:B------:R1:W-:Y:S01]  /*c460*/  LDGSTS.E [R248+0x7c008], desc[UR20][R8.64], P6 ;  /* 0x7c00800008f87fae */ /* 0x0003e2000b1a1014 */
[----:B------:R-:W-:Y:S02]  /*c470*/  SEL R6, RZ, 0x4, P1 ;  /* 0x00000004ff067807 */ /* 0x000fe40000800000 */
[----:B------:R-:W-:Y:S02]  /*c480*/  ISETP.NE.U32.AND P1, PT, R10, RZ, PT ;  /* 0x000000ff0a00720c */ /* 0x000fe40003f25070 */
[----:B------:R-:W3:Y:S01]  /*c490*/  LDL.LU.64 R10, [R1+0x178] ;  /* 0x00017800010a7983 */ /* 0x000ee20000300a00 */
[----:B------:R-:W-:Y:S02]  /*c4a0*/  SEL R6, R6, RZ, P2 ;  /* 0x000000ff06067207 */ /* 0x000fe40001000000 */
[----:B------:R-:W-:Y:S02]  /*c4b0*/  ISETP.GE.AND P4, PT, R249, R7, PT ;  /* 0x00000007f900720c */ /* 0x000fe40003f86270 */
[----:B------:R-:W-:-:S02]  /*c4c0*/  ISETP.NE.U32.AND P6, PT, R6, RZ, PT ;  /* 0x000000ff0600720c */ /* 0x000fc40003fc5070 */
[----:B------:R-:W-:Y:S02]  /*c4d0*/  LOP3.LUT R249, R3, 0x24, RZ, 0xfc, !PT ;  /* 0x0000002403f97812 */ /* 0x000fe400078efcff */
[----:B------:R-:W-:Y:S01]  /*c4e0*/  SEL R6, RZ, 0x4, P4 ;  /* 0x00000004ff067807 */ /* 0x000fe20002000000 */
[----:B------:R-:W-:Y:S01]  /*c4f0*/  STL.64 [R1+0x3b0], R240 ;  /* 0x0003b0f001007387 */ /* 0x000fe20000100a00 */
[----:B------:R-:W-:-:S03]  /*c500*/  ISETP.GE.AND P4, PT, R249, R7, PT ;  /* 0x00000007f900720c */ /* 0x000fc60003f86270 */
[----:B------:R1:W-:Y:S02]  /*c510*/  STL.64 [R1+0x3a8], R8 ;  /* 0x0003a80801007387 */ /* 0x0003e40000100a00 */
[----:B-1----:R-:W-:Y:S02]  /*c520*/  SEL R8, R6, RZ, P2 ;  /* 0x000000ff06087207 */ /* 0x002fe40001000000 */
[----:B------:R-:W-:Y:S02]  /*c530*/  SEL R6, RZ, 0x4, P4 ;  /* 0x00000004ff067807 */ /* 0x000fe40002000000 */
[----:B------:R-:W-:Y:S02]  /*c540*/  ISETP.NE.U32.AND P4, PT, R8, RZ, PT ;  /* 0x000000ff0800720c */ /* 0x000fe40003f85070 */
[----:B------:R-:W4:Y:S04]  /*c550*/  LDL.LU.64 R8, [R1+0x100] ;  /* 0x0001000001087983 */ /* 0x000f280000300a00 */
[----:B------:R-:W4:Y:S01]  /*c560*/  LDL.LU.64 R240, [R1+0xf8] ;  /* 0x0000f80001f07983 */ /* 0x000f220000300a00 */
[----:B------:R-:W-:-:S02]  /*c570*/  LOP3.LUT R249, R3, 0x26, RZ, 0xfc, !PT ;  /* 0x0000002603f97812 */ /* 0x000fc400078efcff */
[----:B------:R-:W-:Y:S01]  /*c580*/  SEL R6, R6, RZ, P2 ;  /* 0x000000ff06067207 */ /* 0x000fe20001000000 */
[----:B------:R-:W-:-:S05]  /*c590*/  IMAD.WIDE R246, R252, 0x4, R246 ;  /* 0x00000004fcf67825 */ /* 0x000fca00078e02f6 */
[----:B------:R-:W-:Y:S01]  /*c5a0*/  LDGSTS.E [R248+0x7e000], desc[UR20][R246.64], P5 ;  /* 0x7e000000f6f87fae */ /* 0x000fe2000a9a1014 */
[-C--:B------:R-:W-:Y:S01]  /*c5b0*/  ISETP.GE.AND P5, PT, R249, R7.reuse, PT ;  /* 0x00000007f900720c */ /* 0x080fe20003fa6270 */
[----:B------:R-:W-:Y:S01]  /*c5c0*/  IMAD.WIDE R244, R252, 0x4, R244 ;  /* 0x00000004fcf47825 */ /* 0x000fe200078e02f4 */
[----:B------:R-:W-:Y:S01]  /*c5d0*/  LOP3.LUT R249, R3, 0x44, RZ, 0xfc, !PT ;  /* 0x0000004403f97812 */ /* 0x000fe200078efcff */
[----:B------:R1:W-:Y:S04]  /*c5e0*/  STL.64 [R1+0x350], R246 ;  /* 0x000350f601007387 */ /* 0x0003e80000100a00 */
[----:B------:R1:W-:Y:S01]  /*c5f0*/  LDGSTS.E [R248+0x7e008], desc[UR20][R244.64], P1 ;  /* 0x7e008000f4f87fae */ /* 0x0003e200089a1014 */
[----:B------:R-:W-:Y:S02]  /*c600*/  ISETP.NE.U32.AND P1, PT, R6, RZ, PT ;  /* 0x000000ff0600720c */ /* 0x000fe40003f25070 */
[----:B------:R-:W-:Y:S01]  /*c610*/  SEL R6, RZ, 0x4, P5 ;  /* 0x00000004ff067807 */ /* 0x000fe20002800000 */
[----:B------:R1:W-:Y:S01]  /*c620*/  STL.64 [R1+0x348], R244 ;  /* 0x000348f401007387 */ /* 0x0003e20000100a00 */
[----:B------:R-:W-:-:S03]  /*c630*/  ISETP.GE.AND P5, PT, R249, R7, PT ;  /* 0x00000007f900720c */ /* 0x000fc60003fa6270 */
[----:B-1----:R-:W4:Y:S04]  /*c640*/  LDL.LU.64 R246, [R1+0x80] ;  /* 0x0000800001f67983 */ /* 0x002f280000300a00 */
[----:B------:R-:W4:Y:S01]  /*c650*/  LDL.LU.64 R248, [R1+0x78] ;  /* 0x0000780001f87983 */ /* 0x000f220000300a00 */
[----:B------:R-:W-:Y:S02]  /*c660*/  SEL R244, R6, RZ, P2 ;  /* 0x000000ff06f47207 */ /* 0x000fe40001000000 */
[----:B------:R-:W-:Y:S02]  /*c670*/  SEL R6, RZ, 0x4, P5 ;  /* 0x00000004ff067807 */ /* 0x000fe40002800000 */
[----:B------:R-:W-:Y:S02]  /*c680*/  ISETP.NE.U32.AND P5, PT, R244, RZ, PT ;  /* 0x000000fff400720c */ /* 0x000fe40003fa5070 */
[----:B------:R-:W-:-:S02]  /*c690*/  LOP3.LUT R244, R2, 0x10, RZ, 0x3c, !PT ;  /* 0x0000001002f47812 */ /* 0x000fc400078e3cff */
[----:B------:R-:W-:-:S03]  /*c6a0*/  LOP3.LUT R245, R3, 0x46, RZ, 0xfc, !PT ;  /* 0x0000004603f57812 */ /* 0x000fc600078efcff */
[----:B------:R-:W-:Y:S01]  /*c6b0*/  VIADD R244, R244, UR7 ;  /* 0x00000007f4f47c36 */ /* 0x000fe20008000000 */
[----:B------:R-:W-:Y:S01]  /*c6c0*/  SEL R6, R6, RZ, P2 ;  /* 0x000000ff06067207 */ /* 0x000fe20001000000 */
[----:B--2---:R-:W-:-:S05]  /*c6d0*/  IMAD.WIDE R242, R252, 0x4, R242 ;  /* 0x00000004fcf27825 */ /* 0x004fca00078e02f2 */
[----:B------:R-:W-:Y:S01]  /*c6e0*/  LDGSTS.E [R244+0x78000], desc[UR20][R242.64], P6 ;  /* 0x78000000f2f47fae */ /* 0x000fe2000b1a1014 */
[----:B------:R-:W-:Y:S01]  /*c6f0*/  ISETP.GE.AND P6, PT, R245, R7, PT ;  /* 0x00000007f500720c */ /* 0x000fe20003fc6270 */
[----:B---3--:R-:W-:Y:S01]  /*c700*/  IMAD.WIDE R10, R252, 0x4, R10 ;  /* 0x00000004fc0a7825 */ /* 0x008fe200078e020a */
[----:B------:R-:W-:-:S04]  /*c710*/  LOP3.LUT R245, R3, 0x64, RZ, 0xfc, !PT ;  /* 0x0000006403f57812 */ /* 0x000fc800078efcff */
[----:B------:R1:W-:Y:S01]  /*c720*/  LDGSTS.E [R244+0x78008], desc[UR20][R10.64], P4 ;  /* 0x780080000af47fae */ /* 0x0003e2000a1a1014 */
[----:B------:R-:W-:Y:S02]  /*c730*/  ISETP.NE.U32.AND P4, PT, R6, RZ, PT ;  /* 0x000000ff0600720c */ /* 0x000fe40003f85070 */
[----:B------:R-:W-:Y:S01]  /*c740*/  SEL R6, RZ, 0x4, P6 ;  /* 0x00000004ff067807 */ /* 0x000fe20003000000 */
[----:B------:R2:W-:Y:S01]  /*c750*/  STL.64 [R1+0x4a0], R242 ;  /* 0x0004a0f201007387 */ /* 0x0005e20000100a00 */
[----:B------:R-:W-:-:S03]  /*c760*/  ISETP.GE.AND P6, PT, R245, R7, PT ;  /* 0x00000007f500720c */ /* 0x000fc60003fc6270 */
[----:B------:R1:W-:Y:S01]  /*c770*/  STL.64 [R1+0x498], R10 ;  /* 0x0004980a01007387 */ /* 0x0003e20000100a00 */
[----:B------:R-:W-:-:S03]  /*c780*/  LOP3.LUT R245, R3, 0x66, RZ, 0xfc, !PT ;  /* 0x0000006603f57812 */ /* 0x000fc600078efcff */
[----:B--2---:R-:W2:Y:S01]  /*c790*/  LDL.LU.64 R242, [R1] ;  /* 0x0000000001f27983 */ /* 0x004ea20000300a00 */
[----:B-1----:R-:W-:Y:S02]  /*c7a0*/  SEL R10, R6, RZ, P2 ;  /* 0x000000ff060a7207 */ /* 0x002fe40001000000 */
[----:B------:R-:W-:Y:S02]  /*c7b0*/  SEL R6, RZ, 0x4, P6 ;  /* 0x00000004ff067807 */ /* 0x000fe40003000000 */
[----:B------:R-:W-:Y:S01]  /*c7c0*/  ISETP.NE.U32.AND P6, PT, R10, RZ, PT ;  /* 0x000000ff0a00720c */ /* 0x000fe20003fc5070 */
[----:B----4-:R-:W-:Y:S01]  /*c7d0*/  IMAD.WIDE R10, R252, 0x4, R8 ;  /* 0x00000004fc0a7825 */ /* 0x010fe200078e0208 */
[----:B------:R-:W-:-:S03]  /*c7e0*/  SEL R6, R6, RZ, P2 ;  /* 0x000000ff06067207 */ /* 0x000fc60001000000 */
[----:B------:R-:W-:Y:S01]  /*c7f0*/  IMAD.WIDE R8, R252, 0x4, R240 ;  /* 0x00000004fc087825 */ /* 0x000fe200078e02f0 */
[----:B------:R-:W-:Y:S01]  /*c800*/  LDGSTS.E [R244+0x7a000], desc[UR20][R10.64], P1 ;  /* 0x7a0000000af47fae */ /* 0x000fe200089a1014 */
[-C--:B------:R-:W-:Y:S02]  /*c810*/  ISETP.GE.AND P1, PT, R245, R7.reuse, PT ;  /* 0x00000007f500720c */ /* 0x080fe40003f26270 */
[----:B------:R-:W-:Y:S01]  /*c820*/  LOP3.LUT R245, R3, 0x8, RZ, 0xfc, !PT ;  /* 0x0000000803f57812 */ /* 0x000fe200078efcff */
[----:B------:R1:W-:Y:S01]  /*c830*/  LDGSTS.E [R244+0x7a008], desc[UR20][R8.64], P5 ;  /* 0x7a00800008f47fae */ /* 0x0003e2000a9a1014 */
[----:B------:R-:W-:Y:S02]  /*c840*/  ISETP.NE.U32.AND P5, PT, R6, RZ, PT ;  /* 0x000000ff0600720c */ /* 0x000fe40003fa5070 */
[----:B------:R-:W-:Y:S01]  /*c850*/  SEL R6, RZ, 0x4, P1 ;  /* 0x00000004ff067807 */ /* 0x000fe20000800000 */
[----:B------:R-:W-:Y:S01]  /*c860*/  STL.64 [R1+0x420], R10 ;  /* 0x0004200a01007387 */ /* 0x000fe20000100a00 */
[----:B------:R-:W-:-:S03]  /*c870*/  ISETP.GE.AND P1, PT, R245, R7, PT ;  /* 0x00000007f500720c */ /* 0x000fc60003f26270 */
[----:B------:R1:W-:Y:S02]  /*c880*/  STL.64 [R1+0x418], R8 ;  /* 0x0004180801007387 */ /* 0x0003e40000100a00 */
[----:B-1----:R-:W-:Y:S02]  /*c890*/  SEL R8, R6, RZ, P2 ;  /* 0x000000ff06087207 */ /* 0x002fe40001000000 */
[----:B------:R-:W-:Y:S02]  /*c8a0*/  SEL R6, RZ, 0x4, P1 ;  /* 0x00000004ff067807 */ /* 0x000fe40000800000 */
[----:B------:R-:W-:Y:S01]  /*c8b0*/  ISETP.NE.U32.AND P1, PT, R8, RZ, PT ;  /* 0x000000ff0800720c */ /* 0x000fe20003f25070 */
[C---:B------:R-:W-:Y:S02]  /*c8c0*/  IMAD.WIDE R10, R252.reuse, 0x4, R246 ;  /* 0x00000004fc0a7825 */ /* 0x040fe400078e02f6 */
[----:B------:R-:W3:Y:S02]  /*c8d0*/  LDL.LU.64 R246, [R1+0x170] ;  /* 0x0001700001f67983 */ /* 0x000ee40000300a00 */
[----:B------:R-:W-:-:S02]  /*c8e0*/  IMAD.WIDE R8, R252, 0x4, R248 ;  /* 0x00000004fc087825 */ /* 0x000fc400078e02f8 */
[----:B------:R-:W4:Y:S01]  /*c8f0*/  LDL.LU.64 R248, [R1+0x168] ;  /* 0x0001680001f87983 */ /* 0x000f220000300a00 */
[----:B------:R-:W-:Y:S02]  /*c900*/  LOP3.LUT R245, R3, 0xa, RZ, 0xfc, !PT ;  /* 0x0000000a03f57812 */ /* 0x000fe400078efcff */
[----:B------:R-:W-:Y:S01]  /*c910*/  SEL R6, R6, RZ, P2 ;  /* 0x000000ff06067207 */ /* 0x000fe20001000000 */
[----:B------:R-:W-:Y:S01]  /*c920*/  LDGSTS.E [R244+0x7c000], desc[UR20][R10.64], P4 ;  /* 0x7c0000000af47fae */ /* 0x000fe2000a1a1014 */
[-C--:B------:R-:W-:Y:S02]  /*c930*/  ISETP.GE.AND P4, PT, R245, R7.reuse, PT ;  /* 0x00000007f500720c */ /* 0x080fe40003f86270 */
[----:B------:R-:W-:Y:S01]  /*c940*/  LOP3.LUT R245, R3, 0x28, RZ, 0xfc, !PT ;  /* 0x0000002803f57812 */ /* 0x000fe200078efcff */
[----:B------:R1:W-:Y:S01]  /*c950*/  LDGSTS.E [R244+0x7c008], desc[UR20][R8.64], P6 ;  /* 0x7c00800008f47fae */ /* 0x0003e2000b1a1014 */
[----:B------:R-:W-:Y:S02]  /*c960*/  ISETP.NE.U32.AND P6, PT, R6, RZ, PT ;  /* 0x000000ff0600720c */ /* 0x000fe40003fc5070 */
[----:B------:R-:W-:Y:S01]  /*c970*/  SEL R6, RZ, 0x4, P4 ;  /* 0x00000004ff067807 */ /* 0x000fe20002000000 */
[----:B------:R1:W-:Y:S01]  /*c980*/  STL.64 [R1+0x3a0], R10 ;  /* 0x0003a00a01007387 */ /* 0x0003e20000100a00 */
[----:B------:R-:W-:-:S03]  /*c990*/  ISETP.GE.AND P4, PT, R245, R7, PT ;  /* 0x00000007f500720c */ /* 0x000fc60003f86270 */
[----:B------:R1:W-:Y:S01]  /*c9a0*/  STL.64 [R1+0x398], R8 ;  /* 0x0003980801007387 */ /* 0x0003e20000100a00 */
[----:B------:R-:W-:Y:S01]  /*c9b0*/  LOP3.LUT R245, R3, 0x2a, RZ, 0xfc, !PT ;  /* 0x0000002a03f57812 */ /* 0x000fe200078efcff */
[----:B------:R-:W-:Y:S02]  /*c9c0*/  IMAD.WIDE R240, R252, 0x4, R250 ;  /* 0x00000004fcf07825 */ /* 0x000fe400078e02fa */
[----:B-1----:R-:W4:Y:S01]  /*c9d0*/  LDL.LU.64 R10, [R1+0xf0] ;  /* 0x0000f000010a7983 */ /* 0x002f220000300a00 */
[----:B------:R-:W-:Y:S02]  /*c9e0*/  SEL R8, R6, RZ, P2 ;  /* 0x000000ff06087207 */ /* 0x000fe40001000000 */
[----:B------:R-:W-:Y:S02]  /*c9f0*/  SEL R6, RZ, 0x4, P4 ;  /* 0x00000004ff067807 */ /* 0x000fe40002000000 */
[----:B------:R-:W-:Y:S02]  /*ca00*/  ISETP.NE.U32.AND P4, PT, R8, RZ, PT ;  /* 0x000000ff0800720c */ /* 0x000fe40003f85070 */
[----:B------:R-:W-:Y:S01]  /*ca10*/  SEL R250, R6, RZ, P2 ;  /* 0x000000ff06fa7207 */ /* 0x000fe20001000000 */
[----:B------:R-:W4:Y:S01]  /*ca20*/  LDL.LU.64 R8, [R1+0xe8] ;  /* 0x0000e80001087983 */ /* 0x000f220000300a00 */
[----:B--2---:R-:W-:-:S05]  /*ca30*/  IMAD.WIDE R242, R252, 0x4, R242 ;  /* 0x00000004fcf27825 */ /* 0x004fca00078e02f2 */
        /* <DEDUP_REMOVED lines=8> */
[----:B------:R1:W-:Y:S04]  /*cac0*/  STL.64 [R1+0x338], R240 ;  /* 0x000338f001007387 */ /* 0x0003e80000100a00 */
[----:B--2---:R-:W2:Y:S04]  /*cad0*/  LDL.LU.64 R242, [R1+0x70] ;  /* 0x0000700001f27983 */ /* 0x004ea80000300a00 */
[----:B------:R-:W2:Y:S01]  /*cae0*/  LDL.LU.64 R244, [R1+0x68] ;  /* 0x0000680001f47983 */ /* 0x000ea20000300a00 */
[----:B-1----:R-:W-:-:S05]  /*caf0*/  LOP3.LUT R240, R2, 0x20, RZ, 0x3c, !PT ;  /* 0x0000002002f07812 */ /* 0x002fca00078e3cff */
[----:B------:R-:W-:Y:S02]  /*cb00*/  VIADD R240, R240, UR7 ;  /* 0x00000007f0f07c36 */ /* 0x000fe40008000000 */
[----:B---3--:R-:W-:-:S04]  /*cb10*/  IMAD.WIDE R246, R252, 0x4, R246 ;  /* 0x00000004fcf67825 */ /* 0x008fc800078e02f6 */
[----:B----4-:R-:W-:Y:S01]  /*cb20*/  IMAD.WIDE R248, R252, 0x4, R248 ;  /* 0x00000004fcf87825 */ /* 0x010fe200078e02f8 */
[----:B------:R1:W-:Y:S04]  /*cb30*/  STL.64 [R1+0x490], R246 ;  /* 0x000490f601007387 */ /* 0x0003e80000100a00 */
[----:B------:R-:W-:Y:S04]  /*cb40*/  LDGSTS.E [R240+0x78000], desc[UR20][R246.64], P6 ;  /* 0x78000000f6f07fae */ /* 0x000fe8000b1a1014 */
[----:B------:R-:W-:Y:S04]  /*cb50*/  LDGSTS.E [R240+0x78008], desc[UR20][R248.64], P4 ;  /* 0x78008000f8f07fae */ /* 0x000fe8000a1a1014 */
[----:B-1----:R-:W3:Y:S04]  /*cb60*/  LDL.LU.64 R246, [R1+0x748] ;  /* 0x0007480001f67983 */ /* 0x002ee80000300a00 */
[----:B------:R1:W-:Y:S04]  /*cb70*/  STL.64 [R1+0x488], R248 ;  /* 0x000488f801007387 */ /* 0x0003e80000100a00 */
[----:B-1----:R-:W4:Y:S01]  /*cb80*/  LDL.LU.64 R248, [R1+0x740] ;  /* 0x0007400001f87983 */ /* 0x002f220000300a00 */
[----:B------:R-:W-:-:S02]  /*cb90*/  SEL R250, R250, RZ, P2 ;  /* 0x000000fffafa7207 */ /* 0x000fc40001000000 */
[----:B------:R-:W-:Y:S02]  /*cba0*/  SEL R251, RZ, 0x4, P5 ;  /* 0x00000004fffb7807 */ /* 0x000fe40002800000 */
[----:B------:R-:W-:Y:S02]  /*cbb0*/  LOP3.LUT R241, R3, 0x4a, RZ, 0xfc, !PT ;  /* 0x0000004a03f17812 */ /* 0x000fe400078efcff */
[----:B------:R-:W-:Y:S02]  /*cbc0*/  ISETP.NE.U32.AND P5, PT, R250, RZ, PT ;  /* 0x000000fffa00720c */ /* 0x000fe40003fa5070 */
[----:B------:R-:W-:Y:S02]  /*cbd0*/  SEL R250, R251, RZ, P2 ;  /* 0x000000fffbfa7207 */ /* 0x000fe40001000000 */
[----:B------:R-:W-:Y:S02]  /*cbe0*/  ISETP.GE.AND P6, PT, R241, R7, PT ;  /* 0x00000007f100720c */ /* 0x000fe40003fc6270 */
[----:B------:R-:W-:-:S02]  /*cbf0*/  LOP3.LUT R241, R3, 0x68, RZ, 0xfc, !PT ;  /* 0x0000006803f17812 */ /* 0x000fc400078efcff */
[----:B------:R-:W-:Y:S01]  /*cc00*/  ISETP.NE.U32.AND P4, PT, R250, RZ, PT ;  /* 0x000000fffa00720c */ /* 0x000fe20003f85070 */
[C---:B------:R-:W-:Y:S01]  /*cc10*/  IMAD.WIDE R10, R252.reuse, 0x4, R10 ;  /* 0x00000004fc0a7825 */ /* 0x040fe200078e020a */
[----:B------:R-:W-:Y:S02]  /*cc20*/  SEL R250, RZ, 0x4, P6 ;  /* 0x00000004fffa7807 */ /* 0x000fe40003000000 */
[----:B------:R-:W-:Y:S01]  /*cc30*/  ISETP.GE.AND P6, PT, R241, R7, PT ;  /* 0x00000007f100720c */ /* 0x000fe20003fc6270 */
[----:B------:R-:W-:Y:S01]  /*cc40*/  IMAD.WIDE R8, R252, 0x4, R8 ;  /* 0x00000004fc087825 */ /* 0x000fe200078e0208 */
[----:B------:R-:W-:Y:S01]  /*cc50*/  SEL R250, R250, RZ, P2 ;  /* 0x000000fffafa7207 */ /* 0x000fe20001000000 */
[----:B------:R2:W-:Y:S01]  /*cc60*/  STL.64 [R1+0x410], R10 ;  /* 0x0004100a01007387 */ /* 0x0005e20000100a00 */
[----:B------:R-:W-:-:S03]  /*cc70*/  SEL R251, RZ, 0x4, P6 ;  /* 0x00000004fffb7807 */ /* 0x000fc60003000000 */
[----:B------:R2:W-:Y:S01]  /*cc80*/  LDGSTS.E [R240+0x7a000], desc[UR20][R10.64], P1 ;  /* 0x7a0000000af07fae */ /* 0x0005e200089a1014 */
[----:B------:R-:W-:-:S03]  /*cc90*/  ISETP.NE.U32.AND P6, PT, R250, RZ, PT ;  /* 0x000000fffa00720c */ /* 0x000fc60003fc5070 */
[----:B------:R1:W-:Y:S04]  /*cca0*/  STL.64 [R1+0x408], R8 ;  /* 0x0004080801007387 */ /* 0x0003e80000100a00 */
[----:B------:R1:W-:Y:S01]  /*ccb0*/  LDGSTS.E [R240+0x7a008], desc[UR20][R8.64], P5 ;  /* 0x7a00800008f07fae */ /* 0x0003e2000a9a1014 */
[----:B------:R-:W-:Y:S02]  /*ccc0*/  LOP3.LUT R241, R3, 0x6a, RZ, 0xfc, !PT ;  /* 0x0000006a03f17812 */ /* 0x000fe400078efcff */
[----:B------:R-:W-:Y:S02]  /*ccd0*/  SEL R250, R251, RZ, P2 ;  /* 0x000000fffbfa7207 */ /* 0x000fe40001000000 */
[----:B------:R-:W-:Y:S02]  /*cce0*/  ISETP.GE.AND P1, PT, R241, R7, PT ;  /* 0x00000007f100720c */ /* 0x000fe40003f26270 */
[----:B------:R-:W-:-:S02]  /*ccf0*/  LOP3.LUT R241, R3, 0xc, RZ, 0xfc, !PT ;  /* 0x0000000c03f17812 */ /* 0x000fc400078efcff */
[----:B------:R-:W-:Y:S02]  /*cd00*/  ISETP.NE.U32.AND P5, PT, R250, RZ, PT ;  /* 0x000000fffa00720c */ /* 0x000fe40003fa5070 */
[----:B------:R-:W-:Y:S02]  /*cd10*/  SEL R250, RZ, 0x4, P1 ;  /* 0x00000004fffa7807 */ /* 0x000fe40000800000 */
[----:B------:R-:W-:Y:S02]  /*cd20*/  ISETP.GE.AND P1, PT, R241, R7, PT ;  /* 0x00000007f100720c */ /* 0x000fe40003f26270 */
[----:B------:R-:W-:Y:S02]  /*cd30*/  SEL R250, R250, RZ, P2 ;  /* 0x000000fffafa7207 */ /* 0x000fe40001000000 */
[----:B------:R-:W-:Y:S02]  /*cd40*/  SEL R251, RZ, 0x4, P1 ;  /* 0x00000004fffb7807 */ /* 0x000fe40000800000 */
[----:B------:R-:W-:-:S02]  /*cd50*/  LOP3.LUT R241, R3, 0xe, RZ, 0xfc, !PT ;  /* 0x0000000e03f17812 */ /* 0x000fc400078efcff */
[----:B------:R-:W-:Y:S02]  /*cd60*/  ISETP.NE.U32.AND P1, PT, R250, RZ, PT ;  /* 0x000000fffa00720c */ /* 0x000fe40003f25070 */
[----:B------:R-:W-:Y:S01]  /*cd70*/  SEL R250, R251, RZ, P2 ;  /* 0x000000fffbfa7207 */ /* 0x000fe20001000000 */
[C---:B--2---:R-:W-:Y:S02]  /*cd80*/  IMAD.WIDE R10, R252.reuse, 0x4, R242 ;  /* 0x00000004fc0a7825 */ /* 0x044fe400078e02f2 */
[----:B------:R-:W2:Y:S02]  /*cd90*/  LDL.LU.64 R242, [R1+0x160] ;  /* 0x0001600001f27983 */ /* 0x000ea40000300a00 */
[----:B-1----:R-:W-:Y:S02]  /*cda0*/  IMAD.WIDE R8, R252, 0x4, R244 ;  /* 0x00000004fc087825 */ /* 0x002fe400078e02f4 */
[----:B------:R1:W-:Y:S04]  /*cdb0*/  STL.64 [R1+0x390], R10 ;  /* 0x0003900a01007387 */ /* 0x0003e80000100a00 */
[----:B------:R4:W-:Y:S04]  /*cdc0*/  STL.64 [R1+0x388], R8 ;  /* 0x0003880801007387 */ /* 0x0009e80000100a00 */
[----:B------:R-:W2:Y:S04]  /*cdd0*/  LDL.LU.64 R244, [R1+0x158] ;  /* 0x0001580001f47983 */ /* 0x000ea80000300a00 */
[----:B------:R-:W-:Y:S04]  /*cde0*/  LDGSTS.E [R240+0x7c000], desc[UR20][R10.64], P4 ;  /* 0x7c0000000af07fae */ /* 0x000fe8000a1a1014 */
[----:B------:R4:W-:Y:S01]  /*cdf0*/  LDGSTS.E [R240+0x7c008], desc[UR20][R8.64], P6 ;  /* 0x7c00800008f07fae */ /* 0x0009e2000b1a1014 */
[----:B------:R-:W-:-:S02]  /*ce00*/  ISETP.GE.AND P4, PT, R241, R7, PT ;  /* 0x00000007f100720c */ /* 0x000fc40003f86270 */
[----:B------:R-:W-:Y:S02]  /*ce10*/  LOP3.LUT R241, R3, 0x2c, RZ, 0xfc, !PT ;  /* 0x0000002c03f17812 */ /* 0x000fe400078efcff */
[----:B------:R-:W-:Y:S02]  /*ce20*/  ISETP.NE.U32.AND P6, PT, R250, RZ, PT ;  /* 0x000000fffa00720c */ /* 0x000fe40003fc5070 */
[----:B------:R-:W-:Y:S01]  /*ce30*/  SEL R250, RZ, 0x4, P4 ;  /* 0x00000004fffa7807 */ /* 0x000fe20002000000 */
[----:B-1----:R-:W2:Y:S01]  /*ce40*/  LDL.LU.64 R10, [R1+0xd8] ;  /* 0x0000d800010a7983 */ /* 0x002ea20000300a00 */
[----:B------:R-:W-:Y:S02]  /*ce50*/  ISETP.GE.AND P4, PT, R241, R7, PT ;  /* 0x00000007f100720c */ /* 0x000fe40003f86270 */
[----:B------:R-:W-:Y:S02]  /*ce60*/  SEL R250, R250, RZ, P2 ;  /* 0x000000fffafa7207 */ /* 0x000fe40001000000 */
[----:B------:R-:W-:-:S02]  /*ce70*/  SEL R251, RZ, 0x4, P4 ;  /* 0x00000004fffb7807 */ /* 0x000fc40002000000 */
[----:B------:R-:W-:Y:S02]  /*ce80*/  LOP3.LUT R241, R3, 0x2e, RZ, 0xfc, !PT ;  /* 0x0000002e03f17812 */ /* 0x000fe400078efcff */
[----:B------:R-:W-:Y:S01]  /*ce90*/  ISETP.NE.U32.AND P4, PT, R250, RZ, PT ;  /* 0x000000fffa00720c */ /* 0x000fe20003f85070 */
[C---:B----4-:R-:W-:Y:S02]  /*cea0*/  IMAD.WIDE R8, R252.reuse, 0x4, R248 ;  /* 0x00000004fc087825 */ /* 0x050fe400078e02f8 */
[----:B------:R-:W1:Y:S02]  /*ceb0*/  LDC R248, c[0x0][0x3a0] ;  /* 0x0000e800fff87b82 */ /* 0x000e640000000800 */
[----:B---3--:R-:W-:Y:S01]  /*cec0*/  IMAD.WIDE R6, R252, 0x4, R246 ;  /* 0x00000004fc067825 */ /* 0x008fe200078e02f6 */
[----:B------:R3:W-:Y:S01]  /*ced0*/  STL.64 [R1+0x330], R8 ;  /* 0x0003300801007387 */ /* 0x0007e20000100a00 */
[----:B------:R-:W-:-:S03]  /*cee0*/  SEL R246, R251, RZ, P2 ;  /* 0x000000fffbf67207 */ /* 0x000fc60001000000 */
[----:B------:R-:W-:Y:S04]  /*cef0*/  LDGSTS.E [R240+0x7e000], desc[UR20][R8.64], P5 ;  /* 0x7e00000008f07fae */ /* 0x000fe8000a9a1014 */
[----:B------:R-:W4:Y:S04]  /*cf00*/  LDL.LU.64 R250, [R1+0xe0] ;  /* 0x0000e00001fa7983 */ /* 0x000f280000300a00 */
[----:B------:R1:W-:Y:S02]  /*cf10*/  LDGSTS.E [R240+0x7e008], desc[UR20][R6.64], P1 ;  /* 0x7e00800006f07fae */ /* 0x0003e400089a1014 */
[----:B-1----:R-:W-:Y:S01]  /*cf20*/  VIADD R248, R248, 0xffffff80 ;  /* 0xffffff80f8f87836 */ /* 0x002fe20000000000 */
[----:B------:R-:W-:-:S04]  /*cf30*/  ISETP.NE.U32.AND P1, PT, R246, RZ, PT ;  /* 0x000000fff600720c */ /* 0x000fc80003f25070 */
[-C--:B------:R-:W-:Y:S02]  /*cf40*/  ISETP.GE.AND P5, PT, R241, R248.reuse, PT ;  /* 0x000000f8f100720c */ /* 0x080fe40003fa6270 */
[----:B------:R-:W-:Y:S01]  /*cf50*/  LOP3.LUT R241, R3, 0x4c, RZ, 0xfc, !PT ;  /* 0x0000004c03f17812 */ /* 0x000fe200078efcff */
[----:B------:R1:W-:Y:S01]  /*cf60*/  STL.64 [R1+0x328], R6 ;  /* 0x0003280601007387 */ /* 0x0003e20000100a00 */
[----:B------:R-:W-:Y:S02]  /*cf70*/  SEL R246, RZ, 0x4, P5 ;  /* 0x00000004fff67807 */ /* 0x000fe40002800000 */
[----:B------:R-:W-:Y:S02]  /*cf80*/  ISETP.GE.AND P5, PT, R241, R248, PT ;  /* 0x000000f8f100720c */ /* 0x000fe40003fa6270 */
[----:B------:R-:W4:Y:S04]  /*cf90*/  LDL.LU.64 R240, [R1+0x60] ;  /* 0x0000600001f07983 */ /* 0x000f280000300a00 */
[----:B---3--:R-:W3:Y:S01]  /*cfa0*/  LDL.LU.64 R8, [R1+0x58] ;  /* 0x0000580001087983 */ /* 0x008ee20000300a00 */
[----:B-1----:R-:W-:-:S05]  /*cfb0*/  LOP3.LUT R6, R2, 0x30, RZ, 0x3c, !PT ;  /* 0x0000003002067812 */ /* 0x002fca00078e3cff */
[----:B------:R-:W-:Y:S01]  /*cfc0*/  VIADD R6, R6, UR7 ;  /* 0x0000000706067c36 */ /* 0x000fe20008000000 */
[----:B------:R-:W-:Y:S02]  /*cfd0*/  SEL R246, R246, RZ, P2 ;  /* 0x000000fff6f67207 */ /* 0x000fe40001000000 */
[----:B------:R-:W-:Y:S02]  /*cfe0*/  SEL R247, RZ, 0x4, P5 ;  /* 0x00000004fff77807 */ /* 0x000fe40002800000 */
[----:B------:R-:W-:Y:S01]  /*cff0*/  ISETP.NE.U32.AND P5, PT, R246, RZ, PT ;  /* 0x000000fff600720c */ /* 0x000fe20003fa5070 */
[----:B--2---:R-:W-:-:S05]  /*d000*/  IMAD.WIDE R242, R252, 0x4, R242 ;  /* 0x00000004fcf27825 */ /* 0x004fca00078e02f2 */
[----:B------:R1:W-:Y:S04]  /*d010*/  STL.64 [R1+0x480], R242 ;  /* 0x000480f201007387 */ /* 0x0003e80000100a00 */
[----:B------:R-:W-:Y:S01]  /*d020*/  LDGSTS.E [R6+0x78000], desc[UR20][R242.64], P6 ;  /* 0x78000000f2067fae */ /* 0x000fe2000b1a1014 */
[----:B------:R-:W-:-:S05]  /*d030*/  IMAD.WIDE R244, R252, 0x4, R244 ;  /* 0x00000004fcf47825 */ /* 0x000fca00078e02f4 */
[----:B------:R-:W-:Y:S04]  /*d040*/  LDGSTS.E [R6+0x78008], desc[UR20][R244.64], P4 ;  /* 0x78008000f4067fae */ /* 0x000fe8000a1a1014 */
[----:B-1----:R-:W2:Y:S04]  /*d050*/  LDL.LU.64 R242, [R1+0x738] ;  /* 0x0007380001f27983 */ /* 0x002ea80000300a00 */
[----:B------:R1:W-:Y:S04]  /*d060*/  STL.64 [R1+0x478], R244 ;  /* 0x000478f401007387 */ /* 0x0003e80000100a00 */
[----:B-1----:R-:W2:Y:S01]  /*d070*/  LDL.LU.64 R244, [R1+0x730] ;  /* 0x0007300001f47983 */ /* 0x002ea20000300a00 */
[----:B------:R-:W-:-:S04]  /*d080*/  IMAD.WIDE R10, R252, 0x4, R10 ;  /* 0x00000004fc0a7825 */ /* 0x000fc800078e020a */
[----:B----4-:R-:W-:-:S05]  /*d090*/  IMAD.WIDE R250, R252, 0x4, R250 ;  /* 0x00000004fcfa7825 */ /* 0x010fca00078e02fa */
[----:B------:R-:W-:Y:S04]  /*d0a0*/  STL.64 [R1+0x400], R250 ;  /* 0x000400fa01007387 */ /* 0x000fe80000100a00 */
[----:B------:R-:W-:Y:S04]  /*d0b0*/  LDGSTS.E [R6+0x7a000], desc[UR20][R250.64], P1 ;  /* 0x7a000000fa067fae */ /* 0x000fe800089a1014 */
[----:B------:R1:W-:Y:S04]  /*d0c0*/  STL.64 [R1+0x3f8], R10 ;  /* 0x0003f80a01007387 */ /* 0x0003e80000100a00 */
[----:B------:R1:W-:Y:S02]  /*d0d0*/  LDGSTS.E [R6+0x7a008], desc[UR20][R10.64], P5 ;  /* 0x7a0080000a067fae */ /* 0x0003e4000a9a1014 */
[----:B-1----:R-:W-:-:S02]  /*d0e0*/  IMAD.WIDE R10, R252, 0x4, R240 ;  /* 0x00000004fc0a7825 */ /* 0x002fc400078e02f0 */
[----:B------:R-:W4:Y:S01]  /*d0f0*/  LDL.LU.64 R240, [R1+0x150] ;  /* 0x0001500001f07983 */ /* 0x000f220000300a00 */
[----:B------:R-:W-:Y:S02]  /*d100*/  LOP3.LUT R7, R3, 0x4e, RZ, 0xfc, !PT ;  /* 0x0000004e03077812 */ /* 0x000fe400078efcff */
[----:B------:R-:W-:Y:S02]  /*d110*/  SEL R246, R247, RZ, P2 ;  /* 0x000000fff7f67207 */ /* 0x000fe40001000000 */
[----:B------:R-:W-:Y:S02]  /*d120*/  ISETP.GE.AND P6, PT, R7, R248, PT ;  /* 0x000000f80700720c */ /* 0x000fe40003fc6270 */
[----:B------:R-:W-:Y:S02]  /*d130*/  LOP3.LUT R7, R3, 0x6c, RZ, 0xfc, !PT ;  /* 0x0000006c03077812 */ /* 0x000fe400078efcff */
[----:B------:R-:W-:Y:S02]  /*d140*/  ISETP.NE.U32.AND P4, PT, R246, RZ, PT ;  /* 0x000000fff600720c */ /* 0x000fe40003f85070 */
[----:B------:R-:W-:-:S02]  /*d150*/  SEL R246, RZ, 0x4, P6 ;  /* 0x00000004fff67807 */ /* 0x000fc40003000000 */
[-C--:B------:R-:W-:Y:S02]  /*d160*/  ISETP.GE.AND P6, PT, R7, R248.reuse, PT ;  /* 0x000000f80700720c */ /* 0x080fe40003fc6270 */
[----:B------:R-:W-:Y:S02]  /*d170*/  SEL R246, R246, RZ, P2 ;  /* 0x000000fff6f67207 */ /* 0x000fe40001000000 */
[----:B------:R-:W-:Y:S02]  /*d180*/  SEL R247, RZ, 0x4, P6 ;  /* 0x00000004fff77807 */ /* 0x000fe40003000000 */
[----:B------:R-:W-:Y:S02]  /*d190*/  LOP3.LUT R7, R3, 0x6e, RZ, 0xfc, !PT ;  /* 0x0000006e03077812 */ /* 0x000fe400078efcff */
[----:B------:R-:W-:Y:S01]  /*d1a0*/  ISETP.NE.U32.AND P6, PT, R246, RZ, PT ;  /* 0x000000fff600720c */ /* 0x000fe20003fc5070 */
[----:B---3--:R-:W-:Y:S01]  /*d1b0*/  IMAD.WIDE R8, R252, 0x4, R8 ;  /* 0x00000004fc087825 */ /* 0x008fe200078e0208 */
[----:B------:R-:W-:Y:S01]  /*d1c0*/  SEL R246, R247, RZ, P2 ;  /* 0x000000fff7f67207 */ /* 0x000fe20001000000 */
[----:B------:R-:W-:Y:S01]  /*d1d0*/  LDGSTS.E [R6+0x7c000], desc[UR20][R10.64], P4 ;  /* 0x7c0000000a067fae */ /* 0x000fe2000a1a1014 */
[----:B------:R-:W-:-:S02]  /*d1e0*/  ISETP.GE.AND P1, PT, R7, R248, PT ;  /* 0x000000f80700720c */ /* 0x000fc40003f26270 */
[----:B------:R-:W-:Y:S02]  /*d1f0*/  LOP3.LUT R7, R3, 0x10, RZ, 0xfc, !PT ;  /* 0x0000001003077812 */ /* 0x000fe400078efcff */
[----:B------:R-:W-:Y:S02]  /*d200*/  ISETP.NE.U32.AND P5, PT, R246, RZ, PT ;  /* 0x000000fff600720c */ /* 0x000fe40003fa5070 */
[----:B------:R-:W-:Y:S02]  /*d210*/  SEL R246, RZ, 0x4, P1 ;  /* 0x00000004fff67807 */ /* 0x000fe40000800000 */
[----:B------:R-:W-:Y:S01]  /*d220*/  ISETP.GE.AND P1, PT, R7, R248, PT ;  /* 0x000000f80700720c */ /* 0x000fe20003f26270 */
[----:B------:R2:W-:Y:S01]  /*d230*/  LDGSTS.E [R6+0x7c008], desc[UR20][R8.64], P6 ;  /* 0x7c00800008067fae */ /* 0x0005e2000b1a1014 */
[----:B------:R-:W-:Y:S02]  /*d240*/  SEL R246, R246, RZ, P2 ;  /* 0x000000fff6f67207 */ /* 0x000fe40001000000 */
[----:B------:R-:W-:-:S02]  /*d250*/  SEL R247, RZ, 0x4, P1 ;  /* 0x00000004fff77807 */ /* 0x000fc40000800000 */
[----:B------:R-:W-:Y:S02]  /*d260*/  LOP3.LUT R7, R3, 0x12, RZ, 0xfc, !PT ;  /* 0x0000001203077812 */ /* 0x000fe400078efcff */
[----:B------:R-:W-:Y:S02]  /*d270*/  ISETP.NE.U32.AND P1, PT, R246, RZ, PT ;  /* 0x000000fff600720c */ /* 0x000fe40003f25070 */
[----:B------:R-:W-:Y:S02]  /*d280*/  SEL R246, R247, RZ, P2 ;  /* 0x000000fff7f67207 */ /* 0x000fe40001000000 */
[----:B------:R-:W-:Y:S02]  /*d290*/  ISETP.GE.AND P4, PT, R7, R248, PT ;  /* 0x000000f80700720c */ /* 0x000fe40003f86270 */
[----:B------:R-:W-:Y:S02]  /*d2a0*/  LOP3.LUT R7, R3, 0x30, RZ, 0xfc, !PT ;  /* 0x0000003003077812 */ /* 0x000fe400078efcff */
[----:B------:R-:W-:-:S02]  /*d2b0*/  ISETP.NE.U32.AND P6, PT, R246, RZ, PT ;  /* 0x000000fff600720c */ /* 0x000fc40003fc5070 */
[----:B------:R-:W-:Y:S02]  /*d2c0*/  SEL R246, RZ, 0x4, P4 ;  /* 0x00000004fff67807 */ /* 0x000fe40002000000 */
[----:B------:R-:W-:Y:S01]  /*d2d0*/  ISETP.GE.AND P4, PT, R7, R248, PT ;  /* 0x000000f80700720c */ /* 0x000fe20003f86270 */
[----:B------:R-:W-:Y:S01]  /*d2e0*/  STL.64 [R1+0x380], R10 ;  /* 0x0003800a01007387 */ /* 0x000fe20000100a00 */
[----:B------:R-:W-:Y:S02]  /*d2f0*/  SEL R246, R246, RZ, P2 ;  /* 0x000000fff6f67207 */ /* 0x000fe40001000000 */
[----:B------:R-:W-:Y:S01]  /*d300*/  SEL R247, RZ, 0x4, P4 ;  /* 0x00000004fff77807 */ /* 0x000fe20002000000 */
[----:B------:R2:W-:Y:S01]  /*d310*/  STL.64 [R1+0x378], R8 ;  /* 0x0003780801007387 */ /* 0x0005e20000100a00 */
[----:B------:R-:W-:-:S03]  /*d320*/  ISETP.NE.U32.AND P4, PT, R246, RZ, PT ;  /* 0x000000fff600720c */ /* 0x000fc60003f85070 */
[----:B------:R-:W3:Y:S01]  /*d330*/  LDL.LU.64 R250, [R1+0xc8] ;  /* 0x0000c80001fa7983 */ /* 0x000ee20000300a00 */
[----:B------:R-:W-:Y:S01]  /*d340*/  LOP3.LUT R7, R3, 0x32, RZ, 0xfc, !PT ;  /* 0x0000003203077812 */ /* 0x000fe200078efcff */
[----:B--2---:R-:W-:Y:S01]  /*d350*/  IMAD.WIDE R8, R252, 0x4, R242 ;  /* 0x00000004fc087825 */ /* 0x004fe200078e02f2 */
[----:B------:R-:W-:-:S03]  /*d360*/  SEL R242, R247, RZ, P2 ;  /* 0x000000fff7f27207 */ /* 0x000fc60001000000 */
[----:B------:R-:W-:Y:S02]  /*d370*/  IMAD.WIDE R10, R252, 0x4, R244 ;  /* 0x00000004fc0a7825 */ /* 0x000fe400078e02f4 */
[----:B------:R-:W2:Y:S04]  /*d380*/  LDL.LU.64 R244, [R1+0xd0] ;  /* 0x0000d00001f47983 */ /* 0x000ea80000300a00 */
[----:B------:R1:W-:Y:S04]  /*d390*/  STL.64 [R1+0x320], R10 ;  /* 0x0003200a01007387 */ /* 0x0003e80000100a00 */
[----:B------:R-:W2:Y:S04]  /*d3a0*/  LDL.LU.64 R246, [R1+0x148] ;  /* 0x0001480001f67983 */ /* 0x000ea80000300a00 */
[----:B------:R-:W-:Y:S01]  /*d3b0*/  LDGSTS.E [R6+0x7e000], desc[UR20][R10.64], P5 ;  /* 0x7e0000000a067fae */ /* 0x000fe2000a9a1014 */
[----:B------:R-:W-:-:S02]  /*d3c0*/  ISETP.GE.AND P5, PT, R7, R248, PT ;  /* 0x000000f80700720c */ /* 0x000fc40003fa6270 */
[----:B------:R-:W-:Y:S01]  /*d3d0*/  LOP3.LUT R7, R3, 0x50, RZ, 0xfc, !PT ;  /* 0x0000005003077812 */ /* 0x000fe200078efcff */
[----:B------:R1:W-:Y:S04]  /*d3e0*/  STL.64 [R1+0x10], R8 ;  /* 0x0000100801007387 */ /* 0x0003e80000100a00 */
[----:B------:R4:W-:Y:S01]  /*d3f0*/  LDGSTS.E [R6+0x7e008], desc[UR20][R8.64], P1 ;  /* 0x7e00800008067fae */ /* 0x0009e200089a1014 */
[----:B------:R-:W-:-:S03]  /*d400*/  ISETP.NE.U32.AND P1, PT, R242, RZ, PT ;  /* 0x000000fff200720c */ /* 0x000fc60003f25070 */
[----:B-1----:R-:W3:Y:S01]  /*d410*/  LDL.LU.64 R10, [R1+0x50] ;  /* 0x00005000010a7983 */ /* 0x002ee20000300a00 */
[----:B------:R-:W-:Y:S02]  /*d420*/  SEL R242, RZ, 0x4, P5 ;  /* 0x00000004fff27807 */ /* 0x000fe40002800000 */
[----:B------:R-:W-:Y:S02]  /*d430*/  ISETP.GE.AND P5, PT, R7, R248, PT ;  /* 0x000000f80700720c */ /* 0x000fe40003fa6270 */
[----:B------:R-:W-:Y:S01]  /*d440*/  LOP3.LUT R7, R2, 0x40, RZ, 0x3c, !PT ;  /* 0x0000004002077812 */ /* 0x000fe200078e3cff */
[----:B------:R-:W3:Y:S04]  /*d450*/  LDL.LU.64 R8, [R1+0x48] ;  /* 0x0000480001087983 */ /* 0x000ee80000300a00 */
[----:B------:R-:W-:-:S02]  /*d460*/  VIADD R7, R7, UR7 ;  /* 0x0000000707077c36 */ /* 0x000fc40008000000 */
[----:B----4-:R-:W-:-:S05]  /*d470*/  IMAD.WIDE R240, R252, 0x4, R240 ;  /* 0x00000004fcf07825 */ /* 0x010fca00078e02f0 */
[----:B------:R1:W-:Y:S04]  /*d480*/  STL.64 [R1+0x470], R240 ;  /* 0x000470f001007387 */ /* 0x0003e80000100a00 */
[----:B------:R-:W-:Y:S04]  /*d490*/  LDGSTS.E [R7+0x78000], desc[UR20][R240.64], P6 ;  /* 0x78000000f0077fae */ /* 0x000fe8000b1a1014 */
[----:B-1----:R-:W4:Y:S01]  /*d4a0*/  LDL.LU.64 R240, [R1+0x728] ;  /* 0x0007280001f07983 */ /* 0x002f220000300a00 */
[----:B------:R-:W-:Y:S02]  /*d4b0*/  SEL R242, R242, RZ, P2 ;  /* 0x000000fff2f27207 */ /* 0x000fe40001000000 */
[----:B------:R-:W-:-:S02]  /*d4c0*/  SEL R243, RZ, 0x4, P5 ;  /* 0x00000004fff37807 */ /* 0x000fc40002800000 */
[----:B------:R-:W-:Y:S02]  /*d4d0*/  LOP3.LUT R6, R3, 0x52, RZ, 0xfc, !PT ;  /* 0x0000005203067812 */ /* 0x000fe400078efcff */
[----:B------:R-:W-:Y:S02]  /*d4e0*/  ISETP.NE.U32.AND P5, PT, R242, RZ, PT ;  /* 0x000000fff200720c */ /* 0x000fe40003fa5070 */
[----:B------:R-:W-:Y:S02]  /*d4f0*/  SEL R242, R243, RZ, P2 ;  /* 0x000000fff3f27207 */ /* 0x000fe40001000000 */
[----:B------:R-:W-:Y:S02]  /*d500*/  ISETP.GE.AND P6, PT, R6, R248, PT ;  /* 0x000000f80600720c */ /* 0x000fe40003fc6270 */
[----:B------:R-:W-:Y:S01]  /*d510*/  LOP3.LUT R6, R3, 0x70, RZ, 0xfc, !PT ;  /* 0x0000007003067812 */ /* 0x000fe200078efcff */
[----:B--2---:R-:W-:-:S05]  /*d520*/  IMAD.WIDE R246, R252, 0x4, R246 ;  /* 0x00000004fcf67825 */ /* 0x004fca00078e02f6 */
[----:B------:R1:W-:Y:S01]  /*d530*/  LDGSTS.E [R7+0x78008], desc[UR20][R246.64], P4 ;  /* 0x78008000f6077fae */ /* 0x0003e2000a1a1014 */
[----:B------:R-:W-:Y:S02]  /*d540*/  ISETP.NE.U32.AND P4, PT, R242, RZ, PT ;  /* 0x000000fff200720c */ /* 0x000fe40003f85070 */
[----:B------:R-:W-:Y:S02]  /*d550*/  SEL R242, RZ, 0x4, P6 ;  /* 0x00000004fff27807 */ /* 0x000fe40003000000 */
[----:B------:R-:W-:Y:S01]  /*d560*/  ISETP.GE.AND P6, PT, R6, R248, PT ;  /* 0x000000f80600720c */ /* 0x000fe20003fc6270 */
[----:B------:R1:W-:Y:S01]  /*d570*/  STL.64 [R1+0x468], R246 ;  /* 0x000468f601007387 */ /* 0x0003e20000100a00 */
[----:B------:R-:W-:Y:S02]  /*d580*/  SEL R242, R242, RZ, P2 ;  /* 0x000000fff2f27207 */ /* 0x000fe40001000000 */
[----:B------:R-:W-:Y:S02]  /*d590*/  SEL R243, RZ, 0x4, P6 ;  /* 0x00000004fff37807 */ /* 0x000fe40003000000 */
[----:B------:R-:W-:-:S02]  /*d5a0*/  LOP3.LUT R6, R3, 0x72, RZ, 0xfc, !PT ;  /* 0x0000007203067812 */ /* 0x000fc400078efcff */
[----:B------:R-:W-:Y:S01]  /*d5b0*/  ISETP.NE.U32.AND P6, PT, R242, RZ, PT ;  /* 0x000000fff200720c */ /* 0x000fe20003fc5070 */
[----:B-1----:R-:W-:Y:S01]  /*d5c0*/  IMAD.WIDE R246, R252, 0x4, R244 ;  /* 0x00000004fcf67825 */ /* 0x002fe200078e02f4 */
[----:B------:R-:W-:-:S03]  /*d5d0*/  SEL R242, R243, RZ, P2 ;  /* 0x000000fff3f27207 */ /* 0x000fc60001000000 */
[----:B---3--:R-:W-:Y:S01]  /*d5e0*/  IMAD.WIDE R244, R252, 0x4, R250 ;  /* 0x00000004fcf47825 */ /* 0x008fe200078e02fa */
[----:B------:R-:W-:Y:S01]  /*d5f0*/  LDGSTS.E [R7+0x7a000], desc[UR20][R246.64], P1 ;  /* 0x7a000000f6077fae */ /* 0x000fe200089a1014 */
[-C--:B------:R-:W-:Y:S02]  /*d600*/  ISETP.GE.AND P1, PT, R6, R248.reuse, PT ;  /* 0x000000f80600720c */ /* 0x080fe40003f26270 */
[----:B------:R-:W-:Y:S01]  /*d610*/  LOP3.LUT R6, R3, 0x14, RZ, 0xfc, !PT ;  /* 0x0000001403067812 */ /* 0x000fe200078efcff */
[----:B------:R-:W-:Y:S01]  /*d620*/  LDGSTS.E [R7+0x7a008], desc[UR20][R244.64], P5 ;  /* 0x7a008000f4077fae */ /* 0x000fe2000a9a1014 */
[----:B------:R-:W-:Y:S02]  /*d630*/  ISETP.NE.U32.AND P5, PT, R242, RZ, PT ;  /* 0x000000fff200720c */ /* 0x000fe40003fa5070 */
[----:B------:R-:W-:Y:S02]  /*d640*/  SEL R242, RZ, 0x4, P1 ;  /* 0x00000004fff27807 */ /* 0x000fe40000800000 */
[----:B------:R-:W-:Y:S01]  /*d650*/  ISETP.GE.AND P1, PT, R6, R248, PT ;  /* 0x000000f80600720c */ /* 0x000fe20003f26270 */
[----:B------:R-:W-:Y:S01]  /*d660*/  IMAD.WIDE R10, R252, 0x4, R10 ;  /* 0x00000004fc0a7825 */ /* 0x000fe200078e020a */
[----:B------:R-:W-:-:S02]  /*d670*/  SEL R242, R242, RZ, P2 ;  /* 0x000000fff2f27207 */ /* 0x000fc40001000000 */
[----:B------:R-:W-:Y:S01]  /*d680*/  SEL R243, RZ, 0x4, P1 ;  /* 0x00000004fff37807 */ /* 0x000fe20000800000 */
[----:B------:R-:W-:Y:S01]  /*d690*/  IMAD.WIDE R8, R252, 0x4, R8 ;  /* 0x00000004fc087825 */ /* 0x000fe200078e0208 */
[----:B------:R-:W-:Y:S01]  /*d6a0*/  LOP3.LUT R6, R3, 0x16, RZ, 0xfc, !PT ;  /* 0x0000001603067812 */ /* 0x000fe200078efcff */
[----:B------:R-:W-:Y:S01]  /*d6b0*/  LDGSTS.E [R7+0x7c000], desc[UR20][R10.64], P4 ;  /* 0x7c0000000a077fae */ /* 0x000fe2000a1a1014 */
[----:B------:R-:W-:Y:S02]  /*d6c0*/  ISETP.NE.U32.AND P1, PT, R242, RZ, PT ;  /* 0x000000fff200720c */ /* 0x000fe40003f25070 */
[----:B------:R-:W-:Y:S01]  /*d6d0*/  SEL R242, R243, RZ, P2 ;  /* 0x000000fff3f27207 */ /* 0x000fe20001000000 */
[----:B------:R4:W-:Y:S01]  /*d6e0*/  LDGSTS.E [R7+0x7c008], desc[UR20][R8.64], P6 ;  /* 0x7c00800008077fae */ /* 0x0009e2000b1a1014 */
[----:B------:R-:W-:Y:S02]  /*d6f0*/  ISETP.GE.AND P4, PT, R6, R248, PT ;  /* 0x000000f80600720c */ /* 0x000fe40003f86270 */
[----:B------:R-:W-:-:S02]  /*d700*/  LOP3.LUT R6, R3, 0x34, RZ, 0xfc, !PT ;  /* 0x0000003403067812 */ /* 0x000fc400078efcff */
[----:B------:R-:W-:Y:S01]  /*d710*/  ISETP.NE.U32.AND P6, PT, R242, RZ, PT ;  /* 0x000000fff200720c */ /* 0x000fe20003fc5070 */
[----:B------:R1:W-:Y:S01]  /*d720*/  STL.64 [R1+0x3f0], R246 ;  /* 0x0003f0f601007387 */ /* 0x0003e20000100a00 */
[----:B------:R-:W-:Y:S02]  /*d730*/  SEL R242, RZ, 0x4, P4 ;  /* 0x00000004fff27807 */ /* 0x000fe40002000000 */
[----:B------:R-:W-:Y:S01]  /*d740*/  ISETP.GE.AND P4, PT, R6, R248, PT ;  /* 0x000000f80600720c */ /* 0x000fe20003f86270 */
[----:B------:R2:W-:Y:S01]  /*d750*/  STL.64 [R1+0x3e0], R244 ;  /* 0x0003e0f401007387 */ /* 0x0005e20000100a00 */
[----:B------:R-:W-:-:S03]  /*d760*/  SEL R242, R242, RZ, P2 ;  /* 0x000000fff2f27207 */ /* 0x000fc60001000000 */
[----:B------:R-:W-:Y:S01]  /*d770*/  STL.64 [R1+0x370], R10 ;  /* 0x0003700a01007387 */ /* 0x000fe20000100a00 */
[----:B------:R-:W-:-:S03]  /*d780*/  SEL R243, RZ, 0x4, P4 ;  /* 0x00000004fff37807 */ /* 0x000fc60002000000 */
[----:B------:R4:W-:Y:S01]  /*d790*/  STL.64 [R1+0x368], R8 ;  /* 0x0003680801007387 */ /* 0x0009e20000100a00 */
[----:B------:R-:W-:-:S03]  /*d7a0*/  IMAD.WIDE R250, R252, 0x4, R12 ;  /* 0x00000004fcfa7825 */ /* 0x000fc600078e020c */
[----:B-1----:R-:W3:Y:S01]  /*d7b0*/  LDL.LU.64 R246, [R1+0xc0] ;  /* 0x0000c00001f67983 */ /* 0x002ee20000300a00 */
[----:B------:R-:W-:-:S03]  /*d7c0*/  ISETP.NE.U32.AND P4, PT, R242, RZ, PT ;  /* 0x000000fff200720c */ /* 0x000fc60003f85070 */
[----:B--2---:R-:W2:Y:S01]  /*d7d0*/  LDL.LU.64 R244, [R1+0xb8] ;  /* 0x0000b80001f47983 */ /* 0x004ea20000300a00 */
[----:B------:R-:W-:Y:S01]  /*d7e0*/  SEL R12, R243, RZ, P2 ;  /* 0x000000fff30c7207 */ /* 0x000fe20001000000 */
[----:B----4-:R-:W-:Y:S02]  /*d7f0*/  IMAD.WIDE R8, R252, 0x4, R240 ;  /* 0x00000004fc087825 */ /* 0x010fe400078e02f0 */
[----:B------:R-:W4:Y:S04]  /*d800*/  LDL.LU.64 R240, [R1+0x138] ;  /* 0x0001380001f07983 */ /* 0x000f280000300a00 */
[----:B------:R1:W-:Y:S04]  /*d810*/  STL.64 [R1], R8 ;  /* 0x0000000801007387 */ /* 0x0003e80000100a00 */
[----:B------:R-:W2:Y:S04]  /*d820*/  LDL.LU.64 R242, [R1+0x140] ;  /* 0x0001400001f27983 */ /* 0x000ea80000300a00 */
[----:B------:R-:W-:Y:S04]  /*d830*/  STL.64 [R1+0x670], R250 ;  /* 0x000670fa01007387 */ /* 0x000fe80000100a00 */
[----:B------:R-:W-:Y:S04]  /*d840*/  LDGSTS.E [R7+0x7e000], desc[UR20][R8.64], P5 ;  /* 0x7e00000008077fae */ /* 0x000fe8000a9a1014 */
[----:B------:R-:W3:Y:S01]  /*d850*/  LDL.LU.64 R10, [R1+0x40] ;  /* 0x00004000010a7983 */ /* 0x000ee20000300a00 */
[----:B------:R-:W-:-:S03]  /*d860*/  LOP3.LUT R6, R3, 0x36, RZ, 0xfc, !PT ;  /* 0x0000003603067812 */ /* 0x000fc600078efcff */
[----:B------:R1:W-:Y:S04]  /*d870*/  LDGSTS.E [R7+0x7e008], desc[UR20][R250.64], P1 ;  /* 0x7e008000fa077fae */ /* 0x0003e800089a1014 */
[----:B-1----:R-:W3:Y:S01]  /*d880*/  LDL.LU.64 R8, [R1+0x38] ;  /* 0x0000380001087983 */ /* 0x002ee20000300a00 */
[----:B------:R-:W-:Y:S02]  /*d890*/  ISETP.GE.AND P5, PT, R6, R248, PT ;  /* 0x000000f80600720c */ /* 0x000fe40003fa6270 */
[----:B------:R-:W-:Y:S02]  /*d8a0*/  ISETP.NE.U32.AND P1, PT, R12, RZ, PT ;  /* 0x000000ff0c00720c */ /* 0x000fe40003f25070 */
[----:B------:R-:W-:Y:S02]  /*d8b0*/  SEL R12, RZ, 0x4, P5 ;  /* 0x00000004ff0c7807 */ /* 0x000fe40002800000 */
[----:B------:R-:W-:-:S04]  /*d8c0*/  LOP3.LUT R7, R3, 0x54, RZ, 0xfc, !PT ;  /* 0x0000005403077812 */ /* 0x000fc800078efcff */
[----:B------:R-:W-:Y:S02]  /*d8d0*/  ISETP.GE.AND P5, PT, R7, R248, PT ;  /* 0x000000f80700720c */ /* 0x000fe40003fa6270 */
[----:B------:R-:W-:Y:S02]  /*d8e0*/  LOP3.LUT R7, R2, 0x50, RZ, 0x3c, !PT ;  /* 0x0000005002077812 */ /* 0x000fe400078e3cff */
[----:B------:R-:W-:Y:S02]  /*d8f0*/  SEL R12, R12, RZ, P2 ;  /* 0x000000ff0c0c7207 */ /* 0x000fe40001000000 */
[----:B------:R-:W-:Y:S01]  /*d900*/  SEL R13, RZ, 0x4, P5 ;  /* 0x00000004ff0d7807 */ /* 0x000fe20002800000 */
[----:B------:R-:W-:Y:S01]  /*d910*/  VIADD R7, R7, UR7 ;  /* 0x0000000707077c36 */ /* 0x000fe20008000000 */
[----:B------:R-:W-:Y:S02]  /*d920*/  LOP3.LUT R6, R3, 0x56, RZ, 0xfc, !PT ;  /* 0x0000005603067812 */ /* 0x000fe400078efcff */
[----:B------:R-:W-:-:S02]  /*d930*/  ISETP.NE.U32.AND P5, PT, R12, RZ, PT ;  /* 0x000000ff0c00720c */ /* 0x000fc40003fa5070 */
[----:B------:R-:W-:Y:S01]  /*d940*/  SEL R12, R13, RZ, P2 ;  /* 0x000000ff0d0c7207 */ /* 0x000fe20001000000 */
[----:B----4-:R-:W-:-:S04]  /*d950*/  IMAD.WIDE R240, R252, 0x4, R240 ;  /* 0x00000004fcf07825 */ /* 0x010fc800078e02f0 */
[----:B--2---:R-:W-:-:S05]  /*d960*/  IMAD.WIDE R242, R252, 0x4, R242 ;  /* 0x00000004fcf27825 */ /* 0x004fca00078e02f2 */
[----:B------:R1:W-:Y:S01]  /*d970*/  LDGSTS.E [R7+0x78000], desc[UR20][R242.64], P6 ;  /* 0x78000000f2077fae */ /* 0x0003e2000b1a1014 */
[----:B------:R-:W-:-:S03]  /*d980*/  ISETP.GE.AND P6, PT, R6, R248, PT ;  /* 0x000000f80600720c */ /* 0x000fc60003fc6270 */
[----:B------:R1:W-:Y:S01]  /*d990*/  STL.64 [R1+0x460], R242 ;  /* 0x000460f201007387 */ /* 0x0003e20000100a00 */
[----:B------:R-:W-:-:S03]  /*d9a0*/  LOP3.LUT R6, R3, 0x74, RZ, 0xfc, !PT ;  /* 0x0000007403067812 */ /* 0x000fc600078efcff */
[----:B------:R2:W-:Y:S01]  /*d9b0*/  STL.64 [R1+0x458], R240 ;  /* 0x000458f001007387 */ /* 0x0005e20000100a00 */
[----:B---3--:R-:W-:-:S03]  /*d9c0*/  IMAD.WIDE R10, R252, 0x4, R10 ;  /* 0x00000004fc0a7825 */ /* 0x008fc600078e020a */
[----:B------:R2:W-:Y:S01]  /*d9d0*/  LDGSTS.E [R7+0x78008], desc[UR20][R240.64], P4 ;  /* 0x78008000f0077fae */ /* 0x0005e2000a1a1014 */
[----:B------:R-:W-:Y:S01]  /*d9e0*/  ISETP.NE.U32.AND P4, PT, R12, RZ, PT ;  /* 0x000000ff0c00720c */ /* 0x000fe20003f85070 */
[----:B-1----:R-:W-:Y:S01]  /*d9f0*/  IMAD.WIDE R242, R252, 0x4, R246 ;  /* 0x00000004fcf27825 */ /* 0x002fe200078e02f6 */
[----:B------:R-:W-:Y:S02]  /*da00*/  SEL R12, RZ, 0x4, P6 ;  /* 0x00000004ff0c7807 */ /* 0x000fe40003000000 */
[----:B------:R-:W-:Y:S01]  /*da10*/  ISETP.GE.AND P6, PT, R6, R248, PT ;  /* 0x000000f80600720c */ /* 0x000fe20003fc6270 */
[----:B------:R-:W-:-:S04]  /*da20*/  IMAD.WIDE R8, R252, 0x4, R8 ;  /* 0x00000004fc087825 */ /* 0x000fc800078e0208 */
[----:B--2---:R-:W-:Y:S01]  /*da30*/  IMAD.WIDE R240, R252, 0x4, R244 ;  /* 0x00000004fcf07825 */ /* 0x004fe200078e02f4 */
[----:B------:R1:W-:Y:S01]  /*da40*/  STL.64 [R1+0x3d8], R242 ;  /* 0x0003d8f201007387 */ /* 0x0003e20000100a00 */
[----:B------:R-:W-:-:S03]  /*da50*/  SEL R12, R12, RZ, P2 ;  /* 0x000000ff0c0c7207 */ /* 0x000fc60001000000 */
[----:B------:R2:W-:Y:S01]  /*da60*/  STL.64 [R1+0x3d0], R240 ;  /* 0x0003d0f001007387 */ /* 0x0005e20000100a00 */
[----:B------:R-:W-:-:S03]  /*da70*/  SEL R13, RZ, 0x4, P6 ;  /* 0x00000004ff0d7807 */ /* 0x000fc60003000000 */
[----:B------:R-:W3:Y:S01]  /*da80*/  LDL.LU.64 R246, [R1+0x130] ;  /* 0x0001300001f67983 */ /* 0x000ee20000300a00 */
[----:B------:R-:W-:-:S03]  /*da90*/  ISETP.NE.U32.AND P6, PT, R12, RZ, PT ;  /* 0x000000ff0c00720c */ /* 0x000fc60003fc5070 */
[----:B------:R4:W-:Y:S04]  /*daa0*/  STL.64 [R1+0x360], R10 ;  /* 0x0003600a01007387 */ /* 0x0009e80000100a00 */
[----:B------:R1:W-:Y:S04]  /*dab0*/  STL.64 [R1+0x358], R8 ;  /* 0x0003580801007387 */ /* 0x0003e80000100a00 */
[----:B------:R-:W3:Y:S04]  /*dac0*/  LDL.LU.64 R250, [R1+0x128] ;  /* 0x0001280001fa7983 */ /* 0x000ee80000300a00 */
[----:B------:R1:W-:Y:S04]  /*dad0*/  LDGSTS.E [R7+0x7a000], desc[UR20][R242.64], P1 ;  /* 0x7a000000f2077fae */ /* 0x0003e800089a1014 */
[----:B------:R2:W-:Y:S04]  /*dae0*/  LDGSTS.E [R7+0x7a008], desc[UR20][R240.64], P5 ;  /* 0x7a008000f0077fae */ /* 0x0005e8000a9a1014 */
[----:B------:R-:W-:Y:S01]  /*daf0*/  LDGSTS.E [R7+0x7c000], desc[UR20][R10.64], P4 ;  /* 0x7c0000000a077fae */ /* 0x000fe2000a1a1014 */
[----:B-1----:R-:W-:-:S03]  /*db00*/  IMAD.WIDE R242, R252, 0x4, R14 ;  /* 0x00000004fcf27825 */ /* 0x002fc600078e020e */
[----:B------:R-:W-:Y:S01]  /*db10*/  LDGSTS.E [R7+0x7c008], desc[UR20][R8.64], P6 ;  /* 0x7c00800008077fae */ /* 0x000fe2000b1a1014 */
[----:B--2---:R-:W-:-:S03]  /*db20*/  IMAD.WIDE R240, R252, 0x4, R16 ;  /* 0x00000004fcf07825 */ /* 0x004fc600078e0210 */
[----:B----4-:R-:W2:Y:S04]  /*db30*/  LDL.LU.64 R10, [R1+0xb0] ;  /* 0x0000b000010a7983 */ /* 0x010ea80000300a00 */
[----:B------:R-:W4:Y:S04]  /*db40*/  LDL.LU.64 R244, [R1+0xa8] ;  /* 0x0000a80001f47983 */ /* 0x000f280000300a00 */
[----:B------:R-:W-:Y:S04]  /*db50*/  STL.64 [R1+0x680], R242 ;  /* 0x000680f201007387 */ /* 0x000fe80000100a00 */
[----:B------:R-:W-:Y:S04]  /*db60*/  STL.64 [R1+0x688], R240 ;  /* 0x000688f001007387 */ /* 0x000fe80000100a00 */
[----:B------:R-:W4:Y:S01]  /*db70*/  LDL.LU.64 R8, [R1+0x30] ;  /* 0x0000300001087983 */ /* 0x000f220000300a00 */
[----:B------:R-:W-:-:S02]  /*db80*/  LOP3.LUT R6, R3, 0x76, RZ, 0xfc, !PT ;  /* 0x0000007603067812 */ /* 0x000fc400078efcff */
[----:B------:R-:W-:Y:S02]  /*db90*/  SEL R12, R13, RZ, P2 ;  /* 0x000000ff0d0c7207 */ /* 0x000fe40001000000 */
[-C--:B------:R-:W-:Y:S02]  /*dba0*/  ISETP.GE.AND P1, PT, R6, R248.reuse, PT ;  /* 0x000000f80600720c */ /* 0x080fe40003f26270 */
[----:B------:R-:W-:Y:S02]  /*dbb0*/  LOP3.LUT R6, R3, 0x18, RZ, 0xfc, !PT ;  /* 0x0000001803067812 */ /* 0x000fe400078efcff */
[----:B------:R-:W-:Y:S02]  /*dbc0*/  ISETP.NE.U32.AND P5, PT, R12, RZ, PT ;  /* 0x000000ff0c00720c */ /* 0x000fe40003fa5070 */
[----:B------:R-:W-:Y:S02]  /*dbd0*/  SEL R12, RZ, 0x4, P1 ;  /* 0x00000004ff0c7807 */ /* 0x000fe40000800000 */
[----:B------:R-:W-:-:S02]  /*dbe0*/  ISETP.GE.AND P1, PT, R6, R248, PT ;  /* 0x000000f80600720c */ /* 0x000fc40003f26270 */
[----:B------:R-:W-:Y:S02]  /*dbf0*/  SEL R12, R12, RZ, P2 ;  /* 0x000000ff0c0c7207 */ /* 0x000fe40001000000 */
[----:B------:R-:W-:Y:S02]  /*dc00*/  SEL R13, RZ, 0x4, P1 ;  /* 0x00000004ff0d7807 */ /* 0x000fe40000800000 */
[----:B------:R-:W-:Y:S02]  /*dc10*/  LOP3.LUT R6, R3, 0x1a, RZ, 0xfc, !PT ;  /* 0x0000001a03067812 */ /* 0x000fe400078efcff */
[----:B------:R-:W-:Y:S01]  /*dc20*/  ISETP.NE.U32.AND P1, PT, R12, RZ, PT ;  /* 0x000000ff0c00720c */ /* 0x000fe20003f25070 */
[----:B------:R-:W-:Y:S01]  /*dc30*/  LDGSTS.E [R7+0x7e000], desc[UR20][R242.64], P5 ;  /* 0x7e000000f2077fae */ /* 0x000fe2000a9a1014 */
[----:B------:R-:W-:Y:S02]  /*dc40*/  SEL R12, R13, RZ, P2 ;  /* 0x000000ff0d0c7207 */ /* 0x000fe40001000000 */
        /* <DEDUP_REMOVED lines=12> */
[----:B-1----:R-:W-:Y:S02]  /*dd10*/  LOP3.LUT R7, R3, 0x58, RZ, 0xfc, !PT ;  /* 0x0000005803077812 */ /* 0x002fe400078efcff */
[----:B------:R-:W-:-:S02]  /*dd20*/  ISETP.NE.U32.AND P1, PT, R12, RZ, PT ;  /* 0x000000ff0c00720c */ /* 0x000fc40003f25070 */
[----:B------:R-:W-:Y:S02]  /*dd30*/  SEL R12, RZ, 0x4, P5 ;  /* 0x00000004ff0c7807 */ /* 0x000fe40002800000 */
[----:B------:R-:W-:Y:S02]  /*dd40*/  ISETP.GE.AND P5, PT, R7, R248, PT ;  /* 0x000000f80700720c */ /* 0x000fe40003fa6270 */
[----:B------:R-:W4:Y:S01]  /*dd50*/  LDL.LU.64 R6, [R1+0x28] ;  /* 0x0000280001067983 */ /* 0x000f220000300a00 */
[----:B------:R-:W-:Y:S02]  /*dd60*/  LOP3.LUT R249, R2, 0x60, RZ, 0x3c, !PT ;  /* 0x0000006002f97812 */ /* 0x000fe400078e3cff */
[----:B------:R-:W-:Y:S02]  /*dd70*/  SEL R12, R12, RZ, P2 ;  /* 0x000000ff0c0c7207 */ /* 0x000fe40001000000 */
[----:B------:R-:W-:Y:S01]  /*dd80*/  SEL R13, RZ, 0x4, P5 ;  /* 0x00000004ff0d7807 */ /* 0x000fe20002800000 */
[----:B------:R-:W-:Y:S01]  /*dd90*/  VIADD R249, R249, UR7 ;  /* 0x00000007f9f97c36 */ /* 0x000fe20008000000 */
[----:B------:R-:W-:-:S02]  /*dda0*/  ISETP.NE.U32.AND P5, PT, R12, RZ, PT ;  /* 0x000000ff0c00720c */ /* 0x000fc40003fa5070 */
[----:B------:R-:W-:Y:S01]  /*ddb0*/  SEL R12, R13, RZ, P2 ;  /* 0x000000ff0d0c7207 */ /* 0x000fe20001000000 */
[----:B---3--:R-:W-:-:S05]  /*ddc0*/  IMAD.WIDE R16, R252, 0x4, R246 ;  /* 0x00000004fc107825 */ /* 0x008fca00078e02f6 */
[----:B------:R2:W-:Y:S01]  /*ddd0*/  LDGSTS.E [R249+0x78000], desc[UR20][R16.64], P6 ;  /* 0x7800000010f97fae */ /* 0x0005e2000b1a1014 */
[----:B------:R-:W-:-:S03]  /*dde0*/  IMAD.WIDE R14, R252, 0x4, R250 ;  /* 0x00000004fc0e7825 */ /* 0x000fc600078e02fa */
[----:B------:R2:W-:Y:S04]  /*ddf0*/  STL.64 [R1+0x450], R16 ;  /* 0x0004501001007387 */ /* 0x0005e80000100a00 */
[----:B------:R4:W-:Y:S01]  /*de00*/  LDGSTS.E [R249+0x78008], desc[UR20][R14.64], P4 ;  /* 0x780080000ef97fae */ /* 0x0009e2000a1a1014 */
[----:B------:R-:W-:-:S03]  /*de10*/  ISETP.NE.U32.AND P4, PT, R12, RZ, PT ;  /* 0x000000ff0c00720c */ /* 0x000fc60003f85070 */
[----:B------:R4:W-:Y:S01]  /*de20*/  STL.64 [R1+0x448], R14 ;  /* 0x0004480e01007387 */ /* 0x0009e20000100a00 */
[----:B--2---:R-:W-:-:S04]  /*de30*/  IMAD.WIDE R16, R252, 0x4, R10 ;  /* 0x00000004fc107825 */ /* 0x004fc800078e020a */
[C---:B----4-:R-:W-:Y:S01]  /*de40*/  IMAD.WIDE R14, R252.reuse, 0x4, R244 ;  /* 0x00000004fc0e7825 */ /* 0x050fe200078e02f4 */
[----:B------:R-:W-:Y:S04]  /*de50*/  STL.64 [R1+0x3c8], R16 ;  /* 0x0003c81001007387 */ /* 0x000fe80000100a00 */
[----:B------:R-:W-:Y:S04]  /*de60*/  LDGSTS.E [R249+0x7a000], desc[UR20][R16.64], P1 ;  /* 0x7a00000010f97fae */ /* 0x000fe800089a1014 */
[----:B------:R1:W-:Y:S01]  /*de70*/  STL.64 [R1+0x3c0], R14 ;  /* 0x0003c00e01007387 */ /* 0x0003e20000100a00 */
[----:B------:R-:W-:-:S03]  /*de80*/  IMAD.WIDE R8, R252, 0x4, R8 ;  /* 0x00000004fc087825 */ /* 0x000fc600078e0208 */
[----:B------:R-:W-:Y:S04]  /*de90*/  LDGSTS.E [R249+0x7a008], desc[UR20][R14.64], P5 ;  /* 0x7a0080000ef97fae */ /* 0x000fe8000a9a1014 */
[----:B------:R-:W-:Y:S04]  /*dea0*/  LDGSTS.E [R249+0x7c000], desc[UR20][R8.64], P4 ;  /* 0x7c00000008f97fae */ /* 0x000fe8000a1a1014 */
[----:B-1----:R-:W2:Y:S04]  /*deb0*/  LDL.LU.64 R14, [R1+0x120] ;  /* 0x00012000010e7983 */ /* 0x002ea80000300a00 */
[----:B------:R1:W-:Y:S04]  /*dec0*/  STL.64 [R1+0x48], R8 ;  /* 0x0000480801007387 */ /* 0x0003e80000100a00 */
[----:B-1----:R-:W3:Y:S01]  /*ded0*/  LDL.LU.64 R8, [R1+0x118] ;  /* 0x0001180001087983 */ /* 0x002ee20000300a00 */
[----:B------:R-:W-:-:S04]  /*dee0*/  LOP3.LUT R246, R3, 0x5a, RZ, 0xfc, !PT ;  /* 0x0000005a03f67812 */ /* 0x000fc800078efcff */
[-C--:B------:R-:W-:Y:S02]  /*def0*/  ISETP.GE.AND P6, PT, R246, R248.reuse, PT ;  /* 0x000000f8f600720c */ /* 0x080fe40003fc6270 */
[----:B------:R-:W-:Y:S02]  /*df00*/  LOP3.LUT R246, R3, 0x78, RZ, 0xfc, !PT ;  /* 0x0000007803f67812 */ /* 0x000fe400078efcff */
[----:B------:R-:W-:Y:S02]  /*df10*/  SEL R12, RZ, 0x4, P6 ;  /* 0x00000004ff0c7807 */ /* 0x000fe40003000000 */
[----:B------:R-:W-:Y:S02]  /*df20*/  ISETP.GE.AND P6, PT, R246, R248, PT ;  /* 0x000000f8f600720c */ /* 0x000fe40003fc6270 */
        /* <DEDUP_REMOVED lines=10> */
[----:B------:R-:W-:Y:S01]  /*dfd0*/  IMAD.WIDE R6, R252, 0x4, R6 ;  /* 0x00000004fc067825 */ /* 0x000fe200078e0206 */
[----:B------:R-:W-:Y:S02]  /*dfe0*/  SEL R12, R12, RZ, P2 ;  /* 0x000000ff0c0c7207 */ /* 0x000fe40001000000 */
[----:B------:R-:W-:Y:S02]  /*dff0*/  SEL R13, RZ, 0x4, P1 ;  /* 0x00000004ff0d7807 */ /* 0x000fe40000800000 */
[----:B------:R-:W-:Y:S01]  /*e000*/  LOP3.LUT R11, R3, 0x1e, RZ, 0xfc, !PT ;  /* 0x0000001e030b7812 */ /* 0x000fe200078efcff */
[----:B------:R1:W-:Y:S01]  /*e010*/  STL.64 [R1+0x38], R6 ;  /* 0x0000380601007387 */ /* 0x0003e20000100a00 */
[----:B------:R-:W-:-:S02]  /*e020*/  ISETP.NE.U32.AND P1, PT, R12, RZ, PT ;  /* 0x000000ff0c00720c */ /* 0x000fc40003f25070 */
[----:B------:R-:W-:Y:S01]  /*e030*/  SEL R12, R13, RZ, P2 ;  /* 0x000000ff0d0c7207 */ /* 0x000fe20001000000 */
[----:B------:R1:W-:Y:S01]  /*e040*/  LDGSTS.E [R249+0x7c008], desc[UR20][R6.64], P6 ;  /* 0x7c00800006f97fae */ /* 0x0003e2000b1a1014 */
[----:B------:R-:W-:Y:S02]  /*e050*/  ISETP.GE.AND P4, PT, R11, R248, PT ;  /* 0x000000f80b00720c */ /* 0x000fe40003f86270 */
[----:B------:R-:W-:Y:S01]  /*e060*/  ISETP.NE.U32.AND P6, PT, R12, RZ, PT ;  /* 0x000000ff0c00720c */ /* 0x000fe20003fc5070 */
[----:B------:R-:W4:Y:S01]  /*e070*/  LDL.LU.64 R250, [R1+0xa0] ;  /* 0x0000a00001fa7983 */ /* 0x000f220000300a00 */
[----:B------:R-:W-:-:S03]  /*e080*/  SEL R12, RZ, 0x4, P4 ;  /* 0x00000004ff0c7807 */ /* 0x000fc60002000000 */
[----:B------:R-:W4:Y:S01]  /*e090*/  LDL.LU.64 R10, [R1+0x98] ;  /* 0x00009800010a7983 */ /* 0x000f220000300a00 */
[----:B-1----:R-:W-:-:S04]  /*e0a0*/  LOP3.LUT R7, R3, 0x3c, RZ, 0xfc, !PT ;  /* 0x0000003c03077812 */ /* 0x002fc800078efcff */
[----:B------:R-:W-:Y:S02]  /*e0b0*/  ISETP.GE.AND P4, PT, R7, R248, PT ;  /* 0x000000f80700720c */ /* 0x000fe40003f86270 */
[----:B------:R-:W4:Y:S01]  /*e0c0*/  LDL.LU.64 R6, [R1+0x20] ;  /* 0x0000200001067983 */ /* 0x000f220000300a00 */
[----:B------:R-:W-:-:S04]  /*e0d0*/  IMAD.WIDE R244, R252, 0x4, R18 ;  /* 0x00000004fcf47825 */ /* 0x000fc800078e0212 */
[C---:B------:R-:W-:Y:S01]  /*e0e0*/  IMAD.WIDE R246, R252.reuse, 0x4, R20 ;  /* 0x00000004fcf67825 */ /* 0x040fe200078e0214 */
[----:B------:R-:W-:Y:S04]  /*e0f0*/  LDGSTS.E [R249+0x7e000], desc[UR20][R244.64], P5 ;  /* 0x7e000000f4f97fae */ /* 0x000fe8000a9a1014 */
[----:B------:R-:W-:Y:S04]  /*e100*/  STL.64 [R1+0x690], R244 ;  /* 0x000690f401007387 */ /* 0x000fe80000100a00 */
[----:B------:R-:W-:Y:S04]  /*e110*/  LDGSTS.E [R249+0x7e008], desc[UR20][R246.64], P1 ;  /* 0x7e008000f6f97fae */ /* 0x000fe800089a1014 */
[----:B------:R-:W-:Y:S01]  /*e120*/  STL.64 [R1+0x6a0], R246 ;  /* 0x0006a0f601007387 */ /* 0x000fe20000100a00 */
[----:B--2---:R-:W-:-:S05]  /*e130*/  IMAD.WIDE R14, R252, 0x4, R14 ;  /* 0x00000004fc0e7825 */ /* 0x004fca00078e020e */
[----:B------:R3:W-:Y:S04]  /*e140*/  STL.64 [R1+0x440], R14 ;  /* 0x0004400e01007387 */ /* 0x0007e80000100a00 */
[----:B------:R3:W-:Y:S02]  /*e150*/  LDGSTS.E [R0+0x78000], desc[UR20][R14.64], P6 ;  /* 0x780000000e007fae */ /* 0x0007e4000b1a1014 */
[----:B---3--:R-:W-:Y:S02]  /*e160*/  IMAD.WIDE R14, R252, 0x4, R8 ;  /* 0x00000004fc0e7825 */ /* 0x008fe400078e0208 */
[----:B------:R-:W2:Y:S01]  /*e170*/  LDL.LU.64 R8, [R1+0x18] ;  /* 0x0000180001087983 */ /* 0x000ea20000300a00 */
        /* <DEDUP_REMOVED lines=13> */
[----:B------:R-:W-:Y:S01]  /*e250*/  LDGSTS.E [R0+0x78008], desc[UR20][R14.64], P4 ;  /* 0x780080000e007fae */ /* 0x000fe2000a1a1014 */
[----:B------:R-:W-:Y:S02]  /*e260*/  ISETP.NE.U32.AND P5, PT, R12, RZ, PT ;  /* 0x000000ff0c00720c */ /* 0x000fe40003fa5070 */
[----:B------:R-:W-:-:S04]  /*e270*/  SEL R12, R13, RZ, P2 ;  /* 0x000000ff0d0c7207 */ /* 0x000fc80001000000 */
[----:B------:R-:W-:Y:S01]  /*e280*/  ISETP.NE.U32.AND P6, PT, R12, RZ, PT ;  /* 0x000000ff0c00720c */ /* 0x000fe20003fc5070 */
[----:B----4-:R-:W-:-:S04]  /*e290*/  IMAD.WIDE R12, R252, 0x4, R250 ;  /* 0x00000004fc0c7825 */ /* 0x010fc800078e02fa */
[C---:B------:R-:W-:Y:S01]  /*e2a0*/  IMAD.WIDE R10, R252.reuse, 0x4, R10 ;  /* 0x00000004fc0a7825 */ /* 0x040fe200078e020a */
[----:B------:R-:W-:Y:S04]  /*e2b0*/  STL.64 [R1+0x3b8], R12 ;  /* 0x0003b80c01007387 */ /* 0x000fe80000100a00 */
[----:B------:R-:W-:Y:S01]  /*e2c0*/  LDGSTS.E [R0+0x7a000], desc[UR20][R12.64], P1 ;  /* 0x7a0000000c007fae */ /* 0x000fe200089a1014 */
[----:B------:R-:W-:-:S03]  /*e2d0*/  IMAD.WIDE R6, R252, 0x4, R6 ;  /* 0x00000004fc067825 */ /* 0x000fc600078e0206 */
[----:B------:R-:W-:Y:S04]  /*e2e0*/  STL.64 [R1+0x30], R10 ;  /* 0x0000300a01007387 */ /* 0x000fe80000100a00 */
[----:B------:R-:W-:Y:S04]  /*e2f0*/  LDGSTS.E [R0+0x7a008], desc[UR20][R10.64], P5 ;  /* 0x7a0080000a007fae */ /* 0x000fe8000a9a1014 */
[----:B------:R1:W-:Y:S04]  /*e300*/  STL.64 [R1+0x20], R6 ;  /* 0x0000200601007387 */ /* 0x0003e80000100a00 */
[----:B------:R1:W-:Y:S01]  /*e310*/  LDGSTS.E [R0+0x7c000], desc[UR20][R6.64], P6 ;  /* 0x7c00000006007fae */ /* 0x0003e2000b1a1014 */
[----:B------:R-:W-:Y:S01]  /*e320*/  LOP3.LUT R249, R3, 0x5e, RZ, 0xfc, !PT ;  /* 0x0000005e03f97812 */ /* 0x000fe200078efcff */
[----:B-1----:R-:W1:Y:S03]  /*e330*/  LDC R7, c[0x0][0x3a0] ;  /* 0x0000e800ff077b82 */ /* 0x002e660000000800 */
[----:B------:R-:W-:-:S02]  /*e340*/  ISETP.GE.AND P4, PT, R249, R248, PT ;  /* 0x000000f8f900720c */ /* 0x000fc40003f86270 */
[----:B------:R-:W-:Y:S02]  /*e350*/  LOP3.LUT R251, R3, 0x7c, RZ, 0xfc, !PT ;  /* 0x0000007c03fb7812 */ /* 0x000fe400078efcff */
[----:B------:R-:W-:Y:S02]  /*e360*/  SEL R12, RZ, 0x4, P4 ;  /* 0x00000004ff0c7807 */ /* 0x000fe40002000000 */
[----:B------:R-:W-:Y:S02]  /*e370*/  ISETP.GE.AND P1, PT, R251, R248, PT ;  /* 0x000000f8fb00720c */ /* 0x000fe40003f26270 */
[----:B------:R-:W-:-:S04]  /*e380*/  SEL R12, R12, RZ, P2 ;  /* 0x000000ff0c0c7207 */ /* 0x000fc80001000000 */
[----:B------:R-:W-:Y:S02]  /*e390*/  ISETP.NE.U32.AND P5, PT, R12, RZ, PT ;  /* 0x000000ff0c00720c */ /* 0x000fe40003fa5070 */
[----:B------:R-:W-:Y:S01]  /*e3a0*/  SEL R12, RZ, 0x4, P1 ;  /* 0x00000004ff0c7807 */ /* 0x000fe20000800000 */
[----:B-1----:R-:W-:-:S05]  /*e3b0*/  VIADD R7, R7, 0x7f ;  /* 0x0000007f07077836 */ /* 0x002fca0000000000 */
[----:B------:R-:W-:Y:S02]  /*e3c0*/  ISETP.GT.AND P1, PT, R7, 0x17f, PT ;  /* 0x0000017f0700780c */ /* 0x000fe40003f24270 */
[----:B------:R-:W1:Y:S01]  /*e3d0*/  S2R R7, SR_TID.X ;  /* 0x0000000000077919 */ /* 0x000e620000002100 */
[----:B------:R-:W-:Y:S01]  /*e3e0*/  UIADD3 UR4, UPT, UPT, UR4, -0x100, URZ ;  /* 0xffffff0004047890 */ /* 0x000fe2000fffe0ff */
[----:B------:R-:W-:Y:S02]  /*e3f0*/  LOP3.LUT R249, R3, 0x7e, RZ, 0xfc, !PT ;  /* 0x0000007e03f97812 */ /* 0x000fe400078efcff */
[----:B------:R-:W-:-:S03]  /*e400*/  SEL R13, R12, RZ, P2 ;  /* 0x000000ff0c0d7207 */ /* 0x000fc60001000000 */
[----:B------:R-:W-:Y:S02]  /*e410*/  ISETP.GE.AND P6, PT, R3, UR4, PT ;  /* 0x0000000403007c0c */ /* 0x000fe4000bfc6270 */
[----:B------:R-:W-:Y:S02]  /*e420*/  ISETP.GE.AND P4, PT, R249, R248, PT ;  /* 0x000000f8f900720c */ /* 0x000fe40003f86270 */
[----:B------:R-:W-:Y:S02]  /*e430*/  SEL R12, RZ, 0x4, P6 ;  /* 0x00000004ff0c7807 */ /* 0x000fe40003000000 */
[----:B------:R-:W-:Y:S02]  /*e440*/  ISETP.NE.U32.AND P6, PT, R13, RZ, PT ;  /* 0x000000ff0d00720c */ /* 0x000fe40003fc5070 */
[----:B------:R-:W-:Y:S02]  /*e450*/  SEL R12, R12, RZ, P1 ;  /* 0x000000ff0c0c7207 */ /* 0x000fe40000800000 */
[----:B------:R-:W-:Y:S01]  /*e460*/  SEL R13, RZ, 0x4, P4 ;  /* 0x00000004ff0d7807 */ /* 0x000fe20002000000 */
[----:B------:R2:W-:Y:S01]  /*e470*/  STL.64 [R1+0x6a8], R2 ;  /* 0x0006a80201007387 */ /* 0x0005e20000100a00 */
[----:B------:R-:W-:-:S02]  /*e480*/  ISETP.NE.U32.AND P4, PT, R12, RZ, PT ;  /* 0x000000ff0c00720c */ /* 0x000fc40003f85070 */
[----:B------:R-:W-:Y:S01]  /*e490*/  SEL R12, R13, RZ, P2 ;  /* 0x000000ff0d0c7207 */ /* 0x000fe20001000000 */
[----:B------:R-:W-:Y:S01]  /*e4a0*/  IMAD.U32 R13, RZ, RZ, UR13 ;  /* 0x0000000dff0d7e24 */ /* 0x000fe2000f8e00ff */
[----:B-1----:R-:W-:-:S04]  /*e4b0*/  SHF.R.U32.HI R7, RZ, 0x6, R7 ;  /* 0x00000006ff077819 */ /* 0x002fc80000011607 */
[----:B------:R-:W-:-:S04]  /*e4c0*/  SGXT.U32 R7, R7, 0x1 ;  /* 0x000000010707781a */ /* 0x000fc80000000000 */
[----:B------:R-:W-:Y:S01]  /*e4d0*/  LOP3.LUT R7, R7, 0x2, RZ, 0xfc, !PT ;  /* 0x0000000207077812 */ /* 0x000fe200078efcff */
[----:B------:R-:W-:-:S04]  /*e4e0*/  IMAD.WIDE R244, R13, 0x4, R30 ;  /* 0x000000040df47825 */ /* 0x000fc800078e021e */
        /* <DEDUP_REMOVED lines=17> */
[----:B--2---:R-:W-:-:S05]  /*e600*/  IMAD.WIDE R2, R252, 0x4, R8 ;  /* 0x00000004fc027825 */ /* 0x004fca00078e0208 */
[----:B------:R1:W-:Y:S04]  /*e610*/  STL.64 [R1+0x28], R2 ;  /* 0x0000280201007387 */ /* 0x0003e80000100a00 */
[----:B------:R1:W-:Y:S01]  /*e620*/  LDGSTS.E [R0+0x7c008], desc[UR20][R2.64], P5 ;  /* 0x7c00800002007fae */ /* 0x0003e2000a9a1014 */
[----:B------:R-:W-:Y:S01]  /*e630*/  ISETP.GE.AND P5, PT, R7, UR4, PT ;  /* 0x0000000407007c0c */ /* 0x000fe2000bfa6270 */
[----:B------:R-:W-:-:S04]  /*e640*/  IMAD.WIDE R8, R13, 0x4, R24 ;  /* 0x000000040d087825 */ /* 0x000fc800078e0218 */
[----:B------:R-:W-:-:S04]  /*e650*/  IMAD.WIDE R6, R13, 0x4, R26 ;  /* 0x000000040d067825 */ /* 0x000fc800078e021a */
[----:B-1----:R-:W-:-:S05]  /*e660*/  IMAD.WIDE R2, R13, 0x4, R22 ;  /* 0x000000040d027825 */ /* 0x002fca00078e0216 */
[----:B------:R1:W-:Y:S04]  /*e670*/  STL.64 [R1+0x4c8], R2 ;  /* 0x0004c80201007387 */ /* 0x0003e80000100a00 */
[----:B------:R-:W-:Y:S04]  /*e680*/  STL.64 [R1+0x4c0], R8 ;  /* 0x0004c00801007387 */ /* 0x000fe80000100a00 */
[----:B------:R-:W-:Y:S01]  /*e690*/  STL.64 [R1+0x4b8], R6 ;  /* 0x0004b80601007387 */ /* 0x000fe20000100a00 */
[----:B-1----:R-:W-:-:S05]  /*e6a0*/  IMAD.WIDE R2, R13, 0x4, R28 ;  /* 0x000000040d027825 */ /* 0x002fca00078e021c */
[----:B------:R-:W-:Y:S04]  /*e6b0*/  STL.64 [R1+0x318], R2 ;  /* 0x0003180201007387 */ /* 0x000fe80000100a00 */
[----:B------:R1:W-:Y:S04]  /*e6c0*/  STL.64 [R1+0x6b0], R2 ;  /* 0x0006b00201007387 */ /* 0x0003e80000100a00 */
[----:B------:R-:W-:Y:S04]  /*e6d0*/  STL.64 [R1+0x310], R244 ;  /* 0x000310f401007387 */ /* 0x000fe80000100a00 */
[----:B------:R-:W-:Y:S01]  /*e6e0*/  STL.64 [R1+0x6b8], R244 ;  /* 0x0006b8f401007387 */ /* 0x000fe20000100a00 */
[----:B-1----:R-:W-:-:S03]  /*e6f0*/  IMAD.WIDE R2, R13, 0x4, R38 ;  /* 0x000000040d027825 */ /* 0x002fc600078e0226 */
[----:B------:R-:W-:Y:S04]  /*e700*/  STL.64 [R1+0x308], R242 ;  /* 0x000308f201007387 */ /* 0x000fe80000100a00 */
[----:B------:R-:W-:Y:S04]  /*e710*/  STL.64 [R1+0x6c0], R242 ;  /* 0x0006c0f201007387 */ /* 0x000fe80000100a00 */
[----:B------:R1:W-:Y:S01]  /*e720*/  STL.64 [R1+0x2f0], R2 ;  /* 0x0002f00201007387 */ /* 0x0003e20000100a00 */
[----:B------:R-:W-:-:S03]  /*e730*/  IMAD.WIDE R26, R13, 0x4, R36 ;  /* 0x000000040d1a7825 */ /* 0x000fc600078e0224 */
[----:B------:R-:W-:Y:S04]  /*e740*/  STL.64 [R1+0x300], R250 ;  /* 0x000300fa01007387 */ /* 0x000fe80000100a00 */
[----:B------:R-:W-:Y:S01]  /*e750*/  STL.64 [R1+0x6c8], R250 ;  /* 0x0006c8fa01007387 */ /* 0x000fe20000100a00 */
[----:B-1----:R-:W-:-:S05]  /*e760*/  IMAD.WIDE R2, R13, 0x4, R40 ;  /* 0x000000040d027825 */ /* 0x002fca00078e0228 */
[----:B------:R1:W-:Y:S04]  /*e770*/  STL.64 [R1+0x2e8], R2 ;  /* 0x0002e80201007387 */ /* 0x0003e80000100a00 */
[----:B------:R-:W-:Y:S04]  /*e780*/  STL.64 [R1+0x2f8], R26 ;  /* 0x0002f81a01007387 */ /* 0x000fe80000100a00 */
[----:B------:R-:W-:Y:S01]  /*e790*/  STL.64 [R1+0x6d8], R26 ;  /* 0x0006d81a01007387 */ /* 0x000fe20000100a00 */
[----:B-1----:R-:W-:-:S05]  /*e7a0*/  IMAD.WIDE R2, R13, 0x4, R42 ;  /* 0x000000040d027825 */ /* 0x002fca00078e022a */
[----:B------:R1:W-:Y:S04]  /*e7b0*/  STL.64 [R1+0x2e0], R2 ;  /* 0x0002e00201007387 */ /* 0x0003e80000100a00 */
[----:B------:R-:W-:Y:S04]  /*e7c0*/  STL.64 [R1+0x2d8], R246 ;  /* 0x0002d8f601007387 */ /* 0x000fe80000100a00 */
[----:B------:R-:W-:Y:S01]  /*e7d0*/  STL.64 [R1+0x6e0], R246 ;  /* 0x0006e0f601007387 */ /* 0x000fe20000100a00 */
[----:B-1----:R-:W-:-:S03]  /*e7e0*/  IMAD.WIDE R2, R13, 0x4, R54 ;  /* 0x000000040d027825 */ /* 0x002fc600078e0236 */
[----:B------:R-:W-:Y:S04]  /*e7f0*/  STL.64 [R1+0x2d0], R240 ;  /* 0x0002d0f001007387 */ /* 0x000fe80000100a00 */
[----:B------:R-:W-:Y:S04]  /*e800*/  STL.64 [R1+0x6e8], R240 ;  /* 0x0006e8f001007387 */ /* 0x000fe80000100a00 */
[----:B------:R-:W-:Y:S04]  /*e810*/  STL.64 [R1+0x2c8], R10 ;  /* 0x0002c80a01007387 */ /* 0x000fe80000100a00 */
[----:B------:R-:W-:Y:S04]  /*e820*/  STL.64 [R1+0x6f0], R10 ;  /* 0x0006f00a01007387 */ /* 0x000fe80000100a00 */
[----:B------:R1:W-:Y:S01]  /*e830*/  STL.64 [R1+0x2b0], R2 ;  /* 0x0002b00201007387 */ /* 0x0003e20000100a00 */
[----:B------:R-:W-:-:S03]  /*e840*/  IMAD.WIDE R242, R13, 0x4, R58 ;  /* 0x000000040df27825 */ /* 0x000fc600078e023a */
[----:B------:R-:W-:Y:S01]  /*e850*/  STL.64 [R1+0x2c0], R50 ;  /* 0x0002c03201007387 */ /* 0x000fe20000100a00 */
[----:B------:R-:W-:-:S03]  /*e860*/  IMAD.WIDE R8, R13, 0x4, R60 ;  /* 0x000000040d087825 */ /* 0x000fc600078e023c */
[----:B------:R-:W-:Y:S01]  /*e870*/  STL.64 [R1+0x6f8], R50 ;  /* 0x0006f83201007387 */ /* 0x000fe20000100a00 */
[----:B-1----:R-:W-:-:S05]  /*e880*/  IMAD.WIDE R2, R13, 0x4, R56 ;  /* 0x000000040d027825 */ /* 0x002fca00078e0238 */
[----:B------:R1:W-:Y:S04]  /*e890*/  STL.64 [R1+0x2a8], R2 ;  /* 0x0002a80201007387 */ /* 0x0003e80000100a00 */
[----:B------:R-:W-:Y:S04]  /*e8a0*/  STL.64 [R1+0x2b8], R52 ;  /* 0x0002b83401007387 */ /* 0x000fe80000100a00 */
[----:B------:R-:W-:Y:S04]  /*e8b0*/  STL.64 [R1+0x700], R52 ;  /* 0x0007003401007387 */ /* 0x000fe80000100a00 */
[----:B------:R-:W-:Y:S01]  /*e8c0*/  STL.64 [R1+0x2a0], R242 ;  /* 0x0002a0f201007387 */ /* 0x000fe20000100a00 */
[----:B-1----:R-:W-:-:S03]  /*e8d0*/  IMAD.WIDE R2, R13, 0x4, R70 ;  /* 0x000000040d027825 */ /* 0x002fc600078e0246 */
[----:B------:R-:W-:Y:S01]  /*e8e0*/  STL.64 [R1+0x708], R242 ;  /* 0x000708f201007387 */ /* 0x000fe20000100a00 */
[----:B------:R-:W-:-:S03]  /*e8f0*/  IMAD.WIDE R240, R13, 0x4, R72 ;  /* 0x000000040df07825 */ /* 0x000fc600078e0248 */
[----:B------:R-:W-:Y:S01]  /*e900*/  STL.64 [R1+0x298], R8 ;  /* 0x0002980801007387 */ /* 0x000fe20000100a00 */
[----:B------:R-:W-:-:S03]  /*e910*/  IMAD.WIDE R244, R13, 0x4, R74 ;  /* 0x000000040df47825 */ /* 0x000fc600078e024a */
[----:B------:R1:W-:Y:S04]  /*e920*/  STL.64 [R1+0x710], R8 ;  /* 0x0007100801007387 */ /* 0x0003e80000100a00 */
[----:B------:R-:W-:Y:S04]  /*e930*/  STL.64 [R1+0x290], R62 ;  /* 0x0002903e01007387 */ /* 0x000fe80000100a00 */
[----:B------:R-:W-:Y:S04]  /*e940*/  STL.64 [R1+0x288], R64 ;  /* 0x0002884001007387 */ /* 0x000fe80000100a00 */
[----:B------:R2:W-:Y:S01]  /*e950*/  STL.64 [R1+0x270], R2 ;  /* 0x0002700201007387 */ /* 0x0005e20000100a00 */
[----:B-1----:R-:W-:-:S03]  /*e960*/  IMAD.WIDE R8, R13, 0x4, R86 ;  /* 0x000000040d087825 */ /* 0x002fc600078e0256 */
[----:B------:R-:W-:Y:S04]  /*e970*/  STL.64 [R1+0x280], R66 ;  /* 0x0002804201007387 */ /* 0x000fe80000100a00 */
[----:B------:R-:W-:Y:S01]  /*e980*/  STL.64 [R1+0x278], R68 ;  /* 0x0002784401007387 */ /* 0x000fe20000100a00 */
[----:B------:R-:W-:-:S03]  /*e990*/  IMAD.WIDE R246, R13, 0x4, R88 ;  /* 0x000000040df67825 */ /* 0x000fc600078e0258 */
[----:B------:R-:W-:Y:S04]  /*e9a0*/  STL.64 [R1+0x190], R240 ;  /* 0x000190f001007387 */ /* 0x000fe80000100a00 */
[----:B------:R-:W-:Y:S04]  /*e9b0*/  STL.64 [R1+0x188], R244 ;  /* 0x000188f401007387 */ /* 0x000fe80000100a00 */
[----:B------:R-:W-:Y:S01]  /*e9c0*/  STL.64 [R1+0x180], R76 ;  /* 0x0001804c01007387 */ /* 0x000fe20000100a00 */
[----:B--2---:R-:W-:-:S03]  /*e9d0*/  IMAD.WIDE R2, R13, 0x4, R90 ;  /* 0x000000040d027825 */ /* 0x004fc600078e025a */
[----:B------:R-:W-:Y:S04]  /*e9e0*/  STL.64 [R1+0x178], R78 ;  /* 0x0001784e01007387 */ /* 0x000fe80000100a00 */
[----:B------:R-:W-:Y:S01]  /*e9f0*/  STL.64 [R1+0x170], R80 ;  /* 0x0001705001007387 */ /* 0x000fe20000100a00 */
[----:B------:R-:W-:-:S03]  /*ea00*/  IMAD.WIDE R74, R13, 0x4, R92 ;  /* 0x000000040d4a7825 */ /* 0x000fc600078e025c */
[----:B------:R-:W-:Y:S01]  /*ea10*/  STL.64 [R1+0x168], R82 ;  /* 0x0001685201007387 */ /* 0x000fe20000100a00 */
[----:B------:R-:W-:-:S03]  /*ea20*/  IMAD.WIDE R58, R13, 0x4, R94 ;  /* 0x000000040d3a7825 */ /* 0x000fc600078e025e */
[----:B------:R1:W-:Y:S04]  /*ea30*/  STL.64 [R1+0x158], R8 ;  /* 0x0001580801007387 */ /* 0x0003e80000100a00 */
[----:B------:R-:W-:Y:S04]  /*ea40*/  STL.64 [R1+0x160], R84 ;  /* 0x0001605401007387 */ /* 0x000fe80000100a00 */
[----:B------:R-:W-:Y:S01]  /*ea50*/  STL.64 [R1+0x150], R246 ;  /* 0x000150f601007387 */ /* 0x000fe20000100a00 */
[----:B------:R-:W-:-:S03]  /*ea60*/  IMAD.WIDE R42, R13, 0x4, R98 ;  /* 0x000000040d2a7825 */ /* 0x000fc600078e0262 */
[----:B------:R-:W2:Y:S04]  /*ea70*/  LDL.LU.64 R92, [R1+0x198] ;  /* 0x00019800015c7983 */ /* 0x000ea80000300a00 */
[----:B------:R-:W3:Y:S01]  /*ea80*/  LDL.LU.64 R94, [R1+0x1a0] ;  /* 0x0001a000015e7983 */ /* 0x000ee20000300a00 */
[----:B------:R-:W-:-:S03]  /*ea90*/  IMAD.WIDE R24, R13, 0x4, R100 ;  /* 0x000000040d187825 */ /* 0x000fc600078e0264 */
[----:B------:R-:W-:Y:S04]  /*eaa0*/  STL.64 [R1+0x148], R2 ;  /* 0x0001480201007387 */ /* 0x000fe80000100a00 */
[----:B------:R-:W4:Y:S01]  /*eab0*/  LDL.LU.64 R96, [R1+0x1a8] ;  /* 0x0001a80001607983 */ /* 0x000f220000300a00 */
[----:B------:R-:W-:-:S03]  /*eac0*/  IMAD.WIDE R242, R13, 0x4, R102 ;  /* 0x000000040df27825 */ /* 0x000fc600078e0266 */
[----:B------:R-:W2:Y:S04]  /*ead0*/  LDL.LU.64 R98, [R1+0x1b0] ;  /* 0x0001b00001627983 */ /* 0x000ea80000300a00 */
[----:B------:R-:W-:Y:S01]  /*eae0*/  STL.64 [R1+0x140], R74 ;  /* 0x0001404a01007387 */ /* 0x000fe20000100a00 */
[----:B------:R-:W-:-:S03]  /*eaf0*/  IMAD.WIDE R26, R13, 0x4, R104 ;  /* 0x000000040d1a7825 */ /* 0x000fc600078e0268 */
[----:B------:R-:W3:Y:S04]  /*eb00*/  LDL.LU.64 R100, [R1+0x1b8] ;  /* 0x0001b80001647983 */ /* 0x000ee80000300a00 */
[----:B------:R-:W-:Y:S04]  /*eb10*/  STL.64 [R1+0x138], R58 ;  /* 0x0001383a01007387 */ /* 0x000fe80000100a00 */
[----:B------:R-:W3:Y:S01]  /*eb20*/  LDL.LU.64 R102, [R1+0x1c0] ;  /* 0x0001c00001667983 */ /* 0x000ee20000300a00 */
[----:B------:R-:W-:-:S03]  /*eb30*/  IMAD.WIDE R90, R13, 0x4, R106 ;  /* 0x000000040d5a7825 */ /* 0x000fc600078e026a */
[----:B------:R-:W-:Y:S04]  /*eb40*/  STL.64 [R1+0x130], R48 ;  /* 0x0001303001007387 */ /* 0x000fe80000100a00 */
[----:B------:R-:W3:Y:S04]  /*eb50*/  LDL.LU.64 R104, [R1+0x1c8] ;  /* 0x0001c80001687983 */ /* 0x000ee80000300a00 */
[----:B------:R-:W-:Y:S01]  /*eb60*/  STL.64 [R1+0x128], R42 ;  /* 0x0001282a01007387 */ /* 0x000fe20000100a00 */
[----:B------:R-:W-:-:S03]  /*eb70*/  IMAD.WIDE R72, R13, 0x4, R108 ;  /* 0x000000040d487825 */ /* 0x000fc600078e026c */
[----:B------:R1:W-:Y:S01]  /*eb80*/  STL.64 [R1+0x118], R242 ;  /* 0x000118f201007387 */ /* 0x0003e20000100a00 */
[----:B------:R-:W-:-:S03]  /*eb90*/  IMAD.WIDE R56, R13, 0x4, R110 ;  /* 0x000000040d387825 */ /* 0x000fc600078e026e */
[----:B------:R-:W3:Y:S04]  /*eba0*/  LDL.LU.64 R106, [R1+0x1d0] ;  /* 0x0001d000016a7983 */ /* 0x000ee80000300a00 */
[----:B------:R-:W-:Y:S01]  /*ebb0*/  STL.64 [R1+0x120], R24 ;  /* 0x0001201801007387 */ /* 0x000fe20000100a00 */
[----:B------:R-:W-:-:S03]  /*ebc0*/  IMAD.WIDE R40, R13, 0x4, R114 ;  /* 0x000000040d287825 */ /* 0x000fc600078e0272 */
[----:B------:R-:W-:Y:S01]  /*ebd0*/  STL.64 [R1+0x110], R26 ;  /* 0x0001101a01007387 */ /* 0x000fe20000100a00 */
[----:B------:R-:W-:-:S03]  /*ebe0*/  IMAD.WIDE R46, R13, 0x4, R112 ;  /* 0x000000040d2e7825 */ /* 0x000fc600078e0270 */
[----:B------:R-:W3:Y:S01]  /*ebf0*/  LDL.LU.64 R108, [R1+0x1d8] ;  /* 0x0001d800016c7983 */ /* 0x000ee20000300a00 */
[----:B------:R-:W-:-:S03]  /*ec00*/  IMAD.WIDE R22, R13, 0x4, R116 ;  /* 0x000000040d167825 */ /* 0x000fc600078e0274 */
[----:B------:R-:W3:Y:S04]  /*ec10*/  LDL.LU.64 R110, [R1+0x1e0] ;  /* 0x0001e000016e7983 */ /* 0x000ee80000300a00 */
[----:B------:R-:W-:Y:S01]  /*ec20*/  STL.64 [R1+0x108], R90 ;  /* 0x0001085a01007387 */ /* 0x000fe20000100a00 */
[----:B------:R-:W-:-:S03]  /*ec30*/  IMAD.WIDE R52, R13, 0x4, R118 ;  /* 0x000000040d347825 */ /* 0x000fc600078e0276 */
[----:B------:R-:W3:Y:S04]  /*ec40*/  LDL.LU.64 R114, [R1+0x1f0] ;  /* 0x0001f00001727983 */ /* 0x000ee80000300a00 */
[----:B------:R-:W-:Y:S01]  /*ec50*/  STL.64 [R1+0x100], R72 ;  /* 0x0001004801007387 */ /* 0x000fe20000100a00 */
[----:B------:R-:W-:-:S03]  /*ec60*/  IMAD.WIDE R6, R13, 0x4, R120 ;  /* 0x000000040d067825 */ /* 0x000fc600078e0278 */
[----:B------:R-:W4:Y:S04]  /*ec70*/  LDL.LU.64 R116, [R1+0x1f8] ;  /* 0x0001f80001747983 */ /* 0x000f280000300a00 */
[----:B------:R-:W-:Y:S04]  /*ec80*/  STL.64 [R1+0xf8], R56 ;  /* 0x0000f83801007387 */ /* 0x000fe80000100a00 */
[----:B------:R-:W4:Y:S01]  /*ec90*/  LDL.LU.64 R118, [R1+0x200] ;  /* 0x0002000001767983 */ /* 0x000f220000300a00 */
[----:B------:R-:W-:-:S03]  /*eca0*/  IMAD.WIDE R88, R13, 0x4, R122 ;  /* 0x000000040d587825 */ /* 0x000fc600078e027a */
[----:B------:R-:W-:Y:S04]  /*ecb0*/  STL.64 [R1+0xf0], R46 ;  /* 0x0000f02e01007387 */ /* 0x000fe80000100a00 */
[----:B------:R-:W4:Y:S04]  /*ecc0*/  LDL.LU.64 R120, [R1+0x208] ;  /* 0x0002080001787983 */ /* 0x000f280000300a00 */
[----:B------:R-:W-:Y:S01]  /*ecd0*/  STL.64 [R1+0xe8], R40 ;  /* 0x0000e82801007387 */ /* 0x000fe20000100a00 */
[----:B------:R-:W-:-:S03]  /*ece0*/  IMAD.WIDE R70, R13, 0x4, R124 ;  /* 0x000000040d467825 */ /* 0x000fc600078e027c */
[----:B------:R1:W-:Y:S01]  /*ecf0*/  STL.64 [R1+0xd8], R52 ;  /* 0x0000d83401007387 */ /* 0x0003e20000100a00 */
[----:B------:R-:W-:-:S03]  /*ed00*/  IMAD.WIDE R54, R13, 0x4, R126 ;  /* 0x000000040d367825 */ /* 0x000fc600078e027e */
[----:B------:R-:W4:Y:S04]  /*ed10*/  LDL.LU.64 R122, [R1+0x210] ;  /* 0x00021000017a7983 */ /* 0x000f280000300a00 */
[----:B------:R-:W-:Y:S01]  /*ed20*/  STL.64 [R1+0xe0], R22 ;  /* 0x0000e01601007387 */ /* 0x000fe20000100a00 */
[----:B------:R-:W-:-:S03]  /*ed30*/  IMAD.WIDE R44, R13, 0x4, R128 ;  /* 0x000000040d2c7825 */ /* 0x000fc600078e0280 */
[----:B------:R-:W-:Y:S01]  /*ed40*/  STL.64 [R1+0xd0], R6 ;  /* 0x0000d00601007387 */ /* 0x000fe20000100a00 */
[----:B------:R-:W-:-:S03]  /*ed50*/  IMAD.WIDE R30, R13, 0x4, R130 ;  /* 0x000000040d1e7825 */ /* 0x000fc600078e0282 */
[----:B------:R-:W4:Y:S01]  /*ed60*/  LDL.LU.64 R124, [R1+0x218] ;  /* 0x00021800017c7983 */ /* 0x000f220000300a00 */
[----:B------:R-:W-:-:S03]  /*ed70*/  IMAD.WIDE R50, R13, 0x4, R134 ;  /* 0x000000040d327825 */ /* 0x000fc600078e0286 */
[----:B------:R-:W4:Y:S01]  /*ed80*/  LDL.LU.64 R126, [R1+0x228] ;  /* 0x00022800017e7983 */ /* 0x000f220000300a00 */
[----:B------:R-:W-:-:S03]  /*ed90*/  IMAD.WIDE R132, R13, 0x4, R132 ;  /* 0x000000040d847825 */ /* 0x000fc600078e0284 */
[----:B------:R-:W-:Y:S01]  /*eda0*/  STL.64 [R1+0xc8], R88 ;  /* 0x0000c85801007387 */ /* 0x000fe20000100a00 */
[----:B------:R-:W-:-:S03]  /*edb0*/  IMAD.WIDE R250, R13, 0x4, R136 ;  /* 0x000000040dfa7825 */ /* 0x000fc600078e0288 */
[----:B------:R-:W4:Y:S01]  /*edc0*/  LDL.LU.64 R128, [R1+0x238] ;  /* 0x0002380001807983 */ /* 0x000f220000300a00 */
[----:B------:R-:W-:-:S03]  /*edd0*/  IMAD.WIDE R138, R13, 0x4, R138 ;  /* 0x000000040d8a7825 */ /* 0x000fc600078e028a */
[----:B------:R-:W4:Y:S01]  /*ede0*/  LDL.LU.64 R130, [R1+0x4b0] ;  /* 0x0004b00001827983 */ /* 0x000f220000300a00 */
[----:B------:R-:W-:-:S03]  /*edf0*/  IMAD.WIDE R140, R13, 0x4, R140 ;  /* 0x000000040d8c7825 */ /* 0x000fc600078e028c */
[----:B------:R-:W-:Y:S04]  /*ee00*/  STL.64 [R1+0xc0], R70 ;  /* 0x0000c04601007387 */ /* 0x000fe80000100a00 */
[----:B------:R-:W-:Y:S01]  /*ee10*/  STL.64 [R1+0xb8], R54 ;  /* 0x0000b83601007387 */ /* 0x000fe20000100a00 */
[----:B------:R-:W-:-:S03]  /*ee20*/  IMAD.WIDE R142, R13, 0x4, R142 ;  /* 0x000000040d8e7825 */ /* 0x000fc600078e028e */
[----:B------:R-:W-:Y:S01]  /*ee30*/  STL.64 [R1+0xb0], R44 ;  /* 0x0000b02c01007387 */ /* 0x000fe20000100a00 */
[----:B------:R-:W-:-:S03]  /*ee40*/  IMAD.WIDE R144, R13, 0x4, R144 ;  /* 0x000000040d907825 */ /* 0x000fc600078e0290 */
[----:B------:R-:W-:Y:S01]  /*ee50*/  STL.64 [R1+0xa8], R30 ;  /* 0x0000a81e01007387 */ /* 0x000fe20000100a00 */
[----:B------:R-:W-:-:S03]  /*ee60*/  IMAD.WIDE R146, R13, 0x4, R146 ;  /* 0x000000040d927825 */ /* 0x000fc600078e0292 */
[----:B------:R1:W-:Y:S01]  /*ee70*/  STL.64 [R1+0x98], R50 ;  /* 0x0000983201007387 */ /* 0x0003e20000100a00 */
[----:B------:R-:W-:-:S03]  /*ee80*/  IMAD.WIDE R14, R13, 0x4, R148 ;  /* 0x000000040d0e7825 */ /* 0x000fc600078e0294 */
[----:B------:R-:W-:Y:S01]  /*ee90*/  STL.64 [R1+0xa0], R132 ;  /* 0x0000a08401007387 */ /* 0x000fe20000100a00 */
[----:B------:R-:W-:-:S03]  /*eea0*/  IMAD.WIDE R10, R13, 0x4, R150 ;  /* 0x000000040d0a7825 */ /* 0x000fc600078e0296 */
[----:B------:R-:W-:Y:S04]  /*eeb0*/  STL.64 [R1+0x90], R250 ;  /* 0x000090fa01007387 */ /* 0x000fe80000100a00 */
[----:B------:R-:W-:Y:S01]  /*eec0*/  STL.64 [R1+0x88], R138 ;  /* 0x0000888a01007387 */ /* 0x000fe20000100a00 */
[----:B------:R-:W-:-:S03]  /*eed0*/  IMAD.WIDE R152, R13, 0x4, R152 ;  /* 0x000000040d987825 */ /* 0x000fc600078e0298 */
[----:B------:R-:W-:Y:S01]  /*eee0*/  STL.64 [R1+0x80], R140 ;  /* 0x0000808c01007387 */ /* 0x000fe20000100a00 */
[----:B------:R-:W-:-:S03]  /*eef0*/  IMAD.WIDE R86, R13, 0x4, R154 ;  /* 0x000000040d567825 */ /* 0x000fc600078e029a */
[----:B------:R-:W4:Y:S01]  /*ef00*/  LDL.LU.64 R148, [R1+0x220] ;  /* 0x0002200001947983 */ /* 0x000f220000300a00 */
[----:B------:R-:W-:-:S03]  /*ef10*/  IMAD.WIDE R156, R13, 0x4, R156 ;  /* 0x000000040d9c7825 */ /* 0x000fc600078e029c */
[----:B------:R-:W-:Y:S04]  /*ef20*/  STL.64 [R1+0x78], R142 ;  /* 0x0000788e01007387 */ /* 0x000fe80000100a00 */
[----:B------:R-:W-:Y:S04]  /*ef30*/  STL.64 [R1+0x70], R144 ;  /* 0x0000709001007387 */ /* 0x000fe80000100a00 */
[----:B------:R-:W-:Y:S04]  /*ef40*/  STL.64 [R1+0x68], R146 ;  /* 0x0000689201007387 */ /* 0x000fe80000100a00 */
[----:B------:R1:W-:Y:S04]  /*ef50*/  STL.64 [R1+0x58], R10 ;  /* 0x0000580a01007387 */ /* 0x0003e80000100a00 */
[----:B------:R-:W4:Y:S01]  /*ef60*/  LDL.LU.64 R154, [R1+0x230] ;  /* 0x00023000019a7983 */ /* 0x000f220000300a00 */
[----:B------:R-:W-:-:S03]  /*ef70*/  IMAD.WIDE R18, R13, 0x4, R182 ;  /* 0x000000040d127825 */ /* 0x000fc600078e02b6 */
[----:B------:R-:W-:Y:S01]  /*ef80*/  STL.64 [R1+0x60], R14 ;  /* 0x0000600e01007387 */ /* 0x000fe20000100a00 */
[----:B------:R-:W-:-:S03]  /*ef90*/  IMAD.WIDE R20, R13, 0x4, R184 ;  /* 0x000000040d147825 */ /* 0x000fc600078e02b8 */
[----:B------:R-:W-:Y:S01]  /*efa0*/  STL.64 [R1+0x50], R152 ;  /* 0x0000509801007387 */ /* 0x000fe20000100a00 */
[----:B------:R-:W-:-:S03]  /*efb0*/  IMAD.WIDE R112, R13, 0x4, R4 ;  /* 0x000000040d707825 */ /* 0x000fc600078e0204 */
[----:B------:R-:W-:Y:S04]  /*efc0*/  STL.64 [R1+0x40], R86 ;  /* 0x0000405601007387 */ /* 0x000fe80000100a00 */
[----:B------:R1:W-:Y:S04]  /*efd0*/  STL.64 [R1+0x8], R156 ;  /* 0x0000089c01007387 */ /* 0x0003e80000100a00 */
[----:B------:R-:W4:Y:S04]  /*efe0*/  LDL.64 R184, [R1+0x4c8] ;  /* 0x0004c80001b87983 */ /* 0x000f280000100a00 */
[----:B------:R-:W4:Y:S04]  /*eff0*/  LDL.64 R136, [R1+0x2f0] ;  /* 0x0002f00001887983 */ /* 0x000f280000100a00 */
[----:B------:R-:W4:Y:S04]  /*f000*/  LDL.64 R134, [R1+0x2b0] ;  /* 0x0002b00001867983 */ /* 0x000f280000100a00 */
[----:B------:R-:W4:Y:S04]  /*f010*/  LDL.64 R182, [R1+0x270] ;  /* 0x0002700001b67983 */ /* 0x000f280000100a00 */
[----:B------:R-:W4:Y:S01]  /*f020*/  LDL.LU.64 R4, [R1+0x720] ;  /* 0x0007200001047983 */ /* 0x000f220000300a00 */
[----:B------:R-:W-:-:S03]  /*f030*/  IMAD.WIDE R16, R13, 0x4, R180 ;  /* 0x000000040d107825 */ /* 0x000fc600078e02b4 */
[----:B------:R-:W4:Y:S01]  /*f040*/  LDL.64 R180, [R1+0x4c0] ;  /* 0x0004c00001b47983 */ /* 0x000f220000100a00 */
[----:B------:R-:W-:-:S03]  /*f050*/  IMAD.WIDE R248, R13, 0x4, R158 ;  /* 0x000000040df87825 */ /* 0x000fc600078e029e */
[----:B------:R-:W4:Y:S04]  /*f060*/  LDL.64 R158, [R1+0x2e8] ;  /* 0x0002e800019e7983 */ /* 0x000f280000100a00 */
[----:B------:R-:W4:Y:S01]  /*f070*/  LDL.64 R150, [R1+0x2a8] ;  /* 0x0002a80001967983 */ /* 0x000f220000100a00 */
[----:B------:R-:W-:Y:S01]  /*f080*/  ISETP.NE.U32.AND P2, PT, R12, RZ, PT ;  /* 0x000000ff0c00720c */ /* 0x000fe20003f45070 */
[----:B------:R-:W-:-:S04]  /*f090*/  IMAD.WIDE R166, R13, 0x4, R166 ;  /* 0x000000040da67825 */ /* 0x000fc800078e02a6 */
[----:B------:R-:W-:-:S04]  /*f0a0*/  IMAD.WIDE R198, R13, 0x4, R198 ;  /* 0x000000040dc67825 */ /* 0x000fc800078e02c6 */
[----:B------:R-:W-:-:S04]  /*f0b0*/  IMAD.WIDE R38, R13, 0x4, R214 ;  /* 0x000000040d267825 */ /* 0x000fc800078e02d6 */
[----:B------:R-:W-:-:S04]  /*f0c0*/  IMAD.WIDE R230, R13, 0x4, R230 ;  /* 0x000000040de67825 */ /* 0x000fc800078e02e6 */
[----:B--2---:R-:W-:-:S04]  /*f0d0*/  IMAD.WIDE R98, R13, 0x4, R98 ;  /* 0x000000040d627825 */ /* 0x004fc800078e0262 */
[----:B---3--:R-:W-:-:S04]  /*f0e0*/  IMAD.WIDE R114, R13, 0x4, R114 ;  /* 0x000000040d727825 */ /* 0x008fc800078e0272 */
[----:B----4-:R-:W-:-:S05]  /*f0f0*/  IMAD.WIDE R148, R252, 0x4, R148 ;  /* 0x00000004fc947825 */ /* 0x010fca00078e0294 */
[----:B------:R-:W-:Y:S01]  /*f100*/  LDGSTS.E [R0+0x7e000], desc[UR20][R148.64], P6 ;  /* 0x7e00000094007fae */ /* 0x000fe2000b1a1014 */
[----:B------:R-:W-:-:S05]  /*f110*/  IMAD.WIDE R154, R252, 0x4, R154 ;  /* 0x00000004fc9a7825 */ /* 0x000fca00078e029a */
[----:B------:R-:W-:Y:S04]  /*f120*/  LDGSTS.E [R0+0x7e008], desc[UR20][R154.64], P2 ;  /* 0x7e0080009a007fae */ /* 0x000fe800091a1014 */
[----:B------:R-:W0:Y:S04]  /*f130*/  LDGDEPBAR ;  /* 0x00000000000079af */ /* 0x000e280000000000 */
[----:B------:R-:W2:Y:S01]  /*f140*/  LDL.LU R0, [R1+0x718] ;  /* 0x0007180001007983 */ /* 0x000ea20000300800 */
        /* <DEDUP_REMOVED lines=16> */
[----:B------:R-:W4:Y:S04]  /*f250*/  LDL.64 R134, [R1+0x2e0] ;  /* 0x0002e00001867983 */ /* 0x000f280000100a00 */
[----:B------:R-:W-:Y:S04]  /*f260*/  LDGSTS.E [R12+0x13800], desc[UR20][R98.64], P3 ;  /* 0x13800000620c7fae */ /* 0x000fe800099a1014 */
[----:B-1----:R-:W2:Y:S04]  /*f270*/  LDL.LU.64 R8, [R1+0x710] ;  /* 0x0007100001087983 */ /* 0x002ea80000300a00 */
[----:B------:R-:W-:Y:S04]  /*f280*/  LDGSTS.E [R12+0x13c00], desc[UR20][R114.64], P3 ;  /* 0x13c00000720c7fae */ /* 0x000fe800099a1014 */
[----:B------:R-:W2:Y:S04]  /*f290*/  LDL.LU.64 R242, [R1+0x708] ;  /* 0x0007080001f27983 */ /* 0x000ea80000300a00 */
[----:B------:R-:W-:Y:S04]  /*f2a0*/  LDGSTS.E [R5+0x10080], desc[UR20][R180.64], P3 ;  /* 0x10080000b4057fae */ /* 0x000fe800099a1014 */
[----:B------:R-:W2:Y:S04]  /*f2b0*/  LDL.LU.64 R52, [R1+0x700] ;  /* 0x0007000001347983 */ /* 0x000ea80000300a00 */
[----:B------:R-:W-:Y:S04]  /*f2c0*/  LDGSTS.E [R5+0x10480], desc[UR20][R158.64], P3 ;  /* 0x104800009e057fae */ /* 0x000fe800099a1014 */
[----:B------:R-:W2:Y:S04]  /*f2d0*/  LDL.LU.64 R50, [R1+0x6f8] ;  /* 0x0006f80001327983 */ /* 0x000ea80000300a00 */
[----:B------:R-:W-:Y:S04]  /*f2e0*/  LDGSTS.E [R5+0x10880], desc[UR20][R150.64], P3 ;  /* 0x1088000096057fae */ /* 0x000fe800099a1014 */
[----:B------:R-:W2:Y:S04]  /*f2f0*/  LDL.LU.64 R10, [R1+0x6f0] ;  /* 0x0006f000010a7983 */ /* 0x000ea80000300a00 */
[----:B------:R-:W-:Y:S04]  /*f300*/  LDGSTS.E [R5+0x10c80], desc[UR20][R240.64], P3 ;  /* 0x10c80000f0057fae */ /* 0x000fe800099a1014 */
[----:B------:R-:W-:Y:S04]  /*f310*/  LDGSTS.E [R5+0x11080], desc[UR20][R246.64], P3 ;  /* 0x11080000f6057fae */ /* 0x000fe800099a1014 */
[----:B------:R-:W-:Y:S04]  /*f320*/  LDGSTS.E [R5+0x11480], desc[UR20][R26.64], P3 ;  /* 0x114800001a057fae */ /* 0x000fe800099a1014 */
[----:B------:R-:W2:Y:S04]  /*f330*/  LDL.LU.64 R240, [R1+0x6e8] ;  /* 0x0006e80001f07983 */ /* 0x000ea80000300a00 */
[----:B------:R-:W2:Y:S04]  /*f340*/  LDL.LU.64 R246, [R1+0x6e0] ;  /* 0x0006e00001f67983 */ /* 0x000ea80000300a00 */
[----:B------:R-:W2:Y:S04]  /*f350*/  LDL.LU.64 R26, [R1+0x6d8] ;  /* 0x0006d800011a7983 */ /* 0x000ea80000300a00 */
[----:B------:R-:W-:Y:S01]  /*f360*/  LDGSTS.E [R5+0x11880], desc[UR20][R6.64], P3 ;  /* 0x1188000006057fae */ /* 0x000fe200099a1014 */
[----:B------:R-:W-:-:S03]  /*f370*/  IMAD.WIDE R168, R13, 0x4, R168 ;  /* 0x000000040da87825 */ /* 0x000fc600078e02a8 */
[----:B------:R-:W-:Y:S01]  /*f380*/  LDGSTS.E [R5+0x11c80], desc[UR20][R250.64], P3 ;  /* 0x11c80000fa057fae */ /* 0x000fe200099a1014 */
[----:B------:R-:W-:-:S03]  /*f390*/  IMAD.WIDE R200, R13, 0x4, R200 ;  /* 0x000000040dc87825 */ /* 0x000fc600078e02c8 */
[----:B------:R-:W-:Y:S04]  /*f3a0*/  LDGSTS.E [R5+0x12080], desc[UR20][R152.64], P3 ;  /* 0x1208000098057fae */ /* 0x000fe800099a1014 */
[----:B------:R-:W3:Y:S01]  /*f3b0*/  LDL.LU.64 R6, [R1+0x6d0] ;  /* 0x0006d00001067983 */ /* 0x000ee20000300a00 */
[----:B------:R-:W-:-:S03]  /*f3c0*/  IMAD.WIDE R60, R13, 0x4, R216 ;  /* 0x000000040d3c7825 */ /* 0x000fc600078e02d8 */
[----:B------:R-:W-:Y:S01]  /*f3d0*/  LDGSTS.E [R5+0x12480], desc[UR20][R168.64], P3 ;  /* 0x12480000a8057fae */ /* 0x000fe200099a1014 */
[----:B------:R-:W-:-:S03]  /*f3e0*/  IMAD.WIDE R232, R13, 0x4, R232 ;  /* 0x000000040de87825 */ /* 0x000fc600078e02e8 */
[----:B------:R-:W-:Y:S01]  /*f3f0*/  LDGSTS.E [R5+0x12880], desc[UR20][R20.64], P3 ;  /* 0x1288000014057fae */ /* 0x000fe200099a1014 */
[----:B------:R-:W-:-:S03]  /*f400*/  IMAD.WIDE R100, R13, 0x4, R100 ;  /* 0x000000040d647825 */ /* 0x000fc600078e0264 */
[----:B------:R-:W-:Y:S01]  /*f410*/  LDGSTS.E [R5+0x12c80], desc[UR20][R200.64], P3 ;  /* 0x12c80000c8057fae */ /* 0x000fe200099a1014 */
[----:B------:R-:W-:-:S03]  /*f420*/  IMAD.WIDE R116, R13, 0x4, R116 ;  /* 0x000000040d747825 */ /* 0x000fc600078e0274 */
[----:B------:R-:W-:Y:S04]  /*f430*/  LDGSTS.E [R5+0x13080], desc[UR20][R60.64], P3 ;  /* 0x130800003c057fae */ /* 0x000fe800099a1014 */
[----:B------:R-:W-:Y:S04]  /*f440*/  LDGSTS.E [R5+0x13480], desc[UR20][R232.64], P3 ;  /* 0x13480000e8057fae */ /* 0x000fe800099a1014 */
[----:B------:R-:W-:Y:S04]  /*f450*/  LDGSTS.E [R5+0x13880], desc[UR20][R100.64], P3 ;  /* 0x1388000064057fae */ /* 0x000fe800099a1014 */
[----:B------:R-:W-:Y:S04]  /*f460*/  LDGSTS.E [R5+0x13c80], desc[UR20][R116.64], P3 ;  /* 0x13c8000074057fae */ /* 0x000fe800099a1014 */
[----:B------:R-:W2:Y:S04]  /*f470*/  LDL.LU.64 R250, [R1+0x6c8] ;  /* 0x0006c80001fa7983 */ /* 0x000ea80000300a00 */
[----:B---3--:R-:W-:Y:S04]  /*f480*/  LDGSTS.E [R6+0x10100], desc[UR20][R136.64], P3 ;  /* 0x1010000088067fae */ /* 0x008fe800099a1014 */
[----:B----4-:R-:W-:Y:S04]  /*f490*/  LDGSTS.E [R6+0x10500], desc[UR20][R134.64], P3 ;  /* 0x1050000086067fae */ /* 0x010fe800099a1014 */
[----:B--2---:R-:W-:Y:S04]  /*f4a0*/  LDGSTS.E [R6+0x10900], desc[UR20][R242.64], P3 ;  /* 0x10900000f2067fae */ /* 0x004fe800099a1014 */
[----:B------:R-:W-:Y:S04]  /*f4b0*/  LDGSTS.E [R6+0x10d00], desc[UR20][R244.64], P3 ;  /* 0x10d00000f4067fae */ /* 0x000fe800099a1014 */
[----:B------:R-:W-:Y:S04]  /*f4c0*/  LDGSTS.E [R6+0x11100], desc[UR20][R2.64], P3 ;  /* 0x1110000002067fae */ /* 0x000fe800099a1014 */
[----:B------:R-:W2:Y:S04]  /*f4d0*/  LDL.LU.64 R242, [R1+0x6c0] ;  /* 0x0006c00001f27983 */ /* 0x000ea80000300a00 */
[----:B------:R-:W3:Y:S04]  /*f4e0*/  LDL.LU.64 R244, [R1+0x6b8] ;  /* 0x0006b80001f47983 */ /* 0x000ee80000300a00 */
[----:B------:R-:W4:Y:S01]  /*f4f0*/  LDL.LU.64 R2, [R1+0x6b0] ;  /* 0x0006b00001027983 */ /* 0x000f220000300a00 */
[----:B------:R-:W-:-:S03]  /*f500*/  IMAD.WIDE R170, R13, 0x4, R170 ;  /* 0x000000040daa7825 */ /* 0x000fc600078e02aa */
[----:B------:R-:W-:Y:S01]  /*f510*/  LDGSTS.E [R6+0x11500], desc[UR20][R90.64], P3 ;  /* 0x115000005a067fae */ /* 0x000fe200099a1014 */
        /* <DEDUP_REMOVED lines=15> */
[----:B------:R-:W-:Y:S04]  /*f610*/  LDGSTS.E [R6+0x13d00], desc[UR20][R118.64], P3 ;  /* 0x13d0000076067fae */ /* 0x000fe800099a1014 */
[----:B----4-:R-:W-:Y:S04]  /*f620*/  LDGSTS.E [R7+0x10180], desc[UR20][R2.64], P3 ;  /* 0x1018000002077fae */ /* 0x010fe800099a1014 */
[----:B------:R-:W-:Y:S04]  /*f630*/  LDGSTS.E [R7+0x10580], desc[UR20][R246.64], P3 ;  /* 0x10580000f6077fae */ /* 0x000fe800099a1014 */
[----:B------:R-:W-:Y:S04]  /*f640*/  LDGSTS.E [R7+0x10980], desc[UR20][R8.64], P3 ;  /* 0x1098000008077fae */ /* 0x000fe800099a1014 */
[----:B------:R-:W4:Y:S04]  /*f650*/  LDL.LU.64 R2, [R1+0x6a8] ;  /* 0x0006a80001027983 */ /* 0x000f280000300a00 */
[----:B------:R-:W2:Y:S04]  /*f660*/  LDL.LU.64 R246, [R1+0x6a0] ;  /* 0x0006a00001f67983 */ /* 0x000ea80000300a00 */
        /* <DEDUP_REMOVED lines=19> */
[----:B------:R-:W-:Y:S04]  /*f7a0*/  LDGSTS.E [R7+0x13980], desc[UR20][R104.64], P3 ;  /* 0x1398000068077fae */ /* 0x000fe800099a1014 */
[----:B------:R-:W-:Y:S01]  /*f7b0*/  LDGSTS.E [R7+0x13d80], desc[UR20][R120.64], P3 ;  /* 0x13d8000078077fae */ /* 0x000fe200099a1014 */
[----:B------:R-:W-:-:S04]  /*f7c0*/  IMAD.WIDE R174, R13, 0x4, R174 ;  /* 0x000000040dae7825 */ /* 0x000fc800078e02ae */
[----:B------:R-:W-:-:S04]  /*f7d0*/  IMAD.WIDE R190, R13, 0x4, R190 ;  /* 0x000000040dbe7825 */ /* 0x000fc800078e02be */
[----:B------:R-:W-:-:S04]  /*f7e0*/  IMAD.WIDE R28, R13, 0x4, R206 ;  /* 0x000000040d1c7825 */ /* 0x000fc800078e02ce */
[----:B------:R-:W-:-:S04]  /*f7f0*/  IMAD.WIDE R222, R13, 0x4, R222 ;  /* 0x000000040dde7825 */ /* 0x000fc800078e02de */
[----:B------:R-:W-:-:S04]  /*f800*/  IMAD.WIDE R238, R13, 0x4, R238 ;  /* 0x000000040dee7825 */ /* 0x000fc800078e02ee */
[----:B------:R-:W-:-:S04]  /*f810*/  IMAD.WIDE R106, R13, 0x4, R106 ;  /* 0x000000040d6a7825 */ /* 0x000fc800078e026a */
[C---:B------:R-:W-:Y:S01]  /*f820*/  IMAD.WIDE R122, R13.reuse, 0x4, R122 ;  /* 0x000000040d7a7825 */ /* 0x040fe200078e027a */
[----:B---3--:R-:W-:Y:S04]  /*f830*/  LDGSTS.E [R8+0x10200], desc[UR20][R244.64], P3 ;  /* 0x10200000f4087fae */ /* 0x008fe800099a1014 */
        /* <DEDUP_REMOVED lines=15> */
[----:B------:R-:W-:Y:S04]  /*f930*/  LDGSTS.E [R8+0x13e00], desc[UR20][R122.64], P3 ;  /* 0x13e000007a087fae */ /* 0x000fe800099a1014 */
[----:B------:R-:W3:Y:S04]  /*f940*/  LDL.LU.64 R240, [R1+0x688] ;  /* 0x0006880001f07983 */ /* 0x000ee80000300a00 */
[----:B--2---:R-:W-:Y:S04]  /*f950*/  LDGSTS.E [R9+0x10280], desc[UR20][R242.64], P3 ;  /* 0x10280000f2097fae */ /* 0x004fe800099a1014 */
[----:B------:R-:W-:Y:S01]  /*f960*/  LDGSTS.E [R9+0x10680], desc[UR20][R10.64], P3 ;  /* 0x106800000a097fae */ /* 0x000fe200099a1014 */
[----:B------:R-:W-:-:S03]  /*f970*/  IMAD.WIDE R160, R13, 0x4, R160 ;  /* 0x000000040da07825 */ /* 0x000fc600078e02a0 */
[----:B------:R-:W-:Y:S04]  /*f980*/  LDGSTS.E [R9+0x10a80], desc[UR20][R64.64], P3 ;  /* 0x10a8000040097fae */ /* 0x000fe800099a1014 */
[----:B------:R-:W2:Y:S04]  /*f990*/  LDL.LU.64 R242, [R1+0x680] ;  /* 0x0006800001f27983 */ /* 0x000ea80000300a00 */
[----:B------:R-:W2:Y:S01]  /*f9a0*/  LDL.LU.64 R10, [R1+0x678] ;  /* 0x00067800010a7983 */ /* 0x000ea20000300a00 */
        /* <DEDUP_REMOVED lines=26> */
[----:B------:R-:W-:-:S04]  /*fb50*/  IMAD.WIDE R110, R13, 0x4, R110 ;  /* 0x000000040d6e7825 */ /* 0x000fc800078e026e */
[C---:B------:R-:W-:Y:S01]  /*fb60*/  IMAD.WIDE R126, R13.reuse, 0x4, R126 ;  /* 0x000000040d7e7825 */ /* 0x040fe200078e027e */
[----:B--2---:R-:W-:Y:S04]  /*fb70*/  LDGSTS.E [R10+0x10300], desc[UR20][R250.64], P3 ;  /* 0x10300000fa0a7fae */ /* 0x004fe800099a1014 */
        /* <DEDUP_REMOVED lines=10> */
[----:B------:R-:W2:Y:S04]  /*fc20*/  LDL.LU.64 R250, [R1+0x670] ;  /* 0x0006700001fa7983 */ /* 0x000ea80000300a00 */
[----:B------:R-:W-:Y:S04]  /*fc30*/  LDGSTS.E [R10+0x12f00], desc[UR20][R34.64], P3 ;  /* 0x12f00000220a7fae */ /* 0x000fe800099a1014 */
[----:B------:R-:W-:Y:S04]  /*fc40*/  LDGSTS.E [R10+0x13300], desc[UR20][R226.64], P3 ;  /* 0x13300000e20a7fae */ /* 0x000fe800099a1014 */
[----:B------:R-:W2:Y:S04]  /*fc50*/  LDL.LU.64 R30, [R1+0x4a8] ;  /* 0x0004a800011e7983 */ /* 0x000ea80000300a00 */
        /* <DEDUP_REMOVED lines=8> */
[----:B------:R-:W-:Y:S04]  /*fce0*/  LDGSTS.E [R11+0x11380], desc[UR20][R24.64], P3 ;  /* 0x11380000180b7fae */ /* 0x000fe800099a1014 */
[----:B------:R-:W-:Y:S04]  /*fcf0*/  LDGSTS.E [R11+0x11780], desc[UR20][R22.64], P3 ;  /* 0x11780000160b7fae */ /* 0x000fe800099a1014 */
[----:B------:R2:W-:Y:S04]  /*fd00*/  LDGSTS.E [R11+0x11b80], desc[UR20][R132.64], P3 ;  /* 0x11b80000840b7fae */ /* 0x0005e800099a1014 */
[----:B------:R-:W4:Y:S04]  /*fd10*/  LDL.LU.64 R24, [R1+0x428] ;  /* 0x0004280001187983 */ /* 0x000f280000300a00 */
[----:B------:R-:W4:Y:S04]  /*fd20*/  LDL.LU.64 R22, [R1+0x3b0] ;  /* 0x0003b00001167983 */ /* 0x000f280000300a00 */
[----:B------:R-:W-:Y:S04]  /*fd30*/  STL.64 [R1+0xae0], R6 ;  /* 0x000ae00601007387 */ /* 0x000fe80000100a00 */
[----:B------:R-:W-:Y:S04]  /*fd40*/  STL.64 [R1+0xa58], R8 ;  /* 0x000a580801007387 */ /* 0x000fe80000100a00 */
[----:B------:R-:W-:Y:S04]  /*fd50*/  STL.64 [R1+0x9f0], R10 ;  /* 0x0009f00a01007387 */ /* 0x000fe80000100a00 */
[----:B------:R1:W-:Y:S04]  /*fd60*/  STL [R1+0x794], R4 ;  /* 0x0007940401007387 */ /* 0x0003e80000100800 */
[----:B------:R1:W-:Y:S01]  /*fd70*/  STL [R1+0x790], R0 ;  /* 0x0007900001007387 */ /* 0x0003e20000100800 */
[----:B------:R-:W-:-:S03]  /*fd80*/  IMAD.WIDE R164, R13, 0x4, R164 ;  /* 0x000000040da47825 */ /* 0x000fc600078e02a4 */
[----:B------:R1:W-:Y:S01]  /*fd90*/  LDGSTS.E [R11+0x11f80], desc[UR20][R14.64], P3 ;  /* 0x11f800000e0b7fae */ /* 0x0003e200099a1014 */
        /* <DEDUP_REMOVED lines=13> */
[----:B------:R-:W0:Y:S01]  /*fe70*/  LDGDEPBAR ;  /* 0x00000000000079af */ /* 0x000e220000000000 */
[----:B--2---:R-:W-:-:S03]  /*fe80*/  IMAD.WIDE R132, R252, 0x4, R30 ;  /* 0x00000004fc847825 */ /* 0x004fc600078e021e */
[----:B------:R-:W2:Y:S04]  /*fe90*/  LDL.LU.64 R30, [R1+0x3a8] ;  /* 0x0003a800011e7983 */ /* 0x000ea80000300a00 */
[----:B------:R1:W-:Y:S01]  /*fea0*/  STL.64 [R1+0x9b8], R132 ;  /* 0x0009b88401007387 */ /* 0x0003e20000100a00 */
[----:B---3--:R-:W-:-:S03]  /*feb0*/  IMAD.WIDE R134, R252, 0x4, R26 ;  /* 0x00000004fc867825 */ /* 0x008fc600078e021a */
[----:B------:R-:W3:Y:S04]  /*fec0*/  LDL.LU.64 R26, [R1+0x350] ;  /* 0x00035000011a7983 */ /* 0x000ee80000300a00 */
[----:B------:R-:W-:Y:S01]  /*fed0*/  STL.64 [R1+0x9c0], R134 ;  /* 0x0009c08601007387 */ /* 0x000fe20000100a00 */
[----:B----4-:R-:W-:-:S03]  /*fee0*/  IMAD.WIDE R156, R252, 0x4, R24 ;  /* 0x00000004fc9c7825 */ /* 0x010fc600078e0218 */
[----:B------:R-:W4:Y:S01]  /*fef0*/  LDL.LU.64 R24, [R1+0x348] ;  /* 0x0003480001187983 */ /* 0x000f220000300a00 */
[----:B------:R-:W-:-:S03]  /*ff00*/  IMAD.WIDE R136, R252, 0x4, R22 ;  /* 0x00000004fc887825 */ /* 0x000fc600078e0216 */
[----:B------:R2:W-:Y:S04]  /*ff10*/  STL.64 [R1+0x9c8], R156 ;  /* 0x0009c89c01007387 */ /* 0x0005e80000100a00 */
[----:B------:R-:W4:Y:S04]  /*ff20*/  LDL.LU.64 R22, [R1+0x4a0] ;  /* 0x0004a00001167983 */ /* 0x000f280000300a00 */
[----:B------:R-:W-:Y:S01]  /*ff30*/  STL.64 [R1+0x9d0], R136 ;  /* 0x0009d08801007387 */ /* 0x000fe20000100a00 */
[----:B-1----:R-:W-:Y:S02]  /*ff40*/  VIADD R14, R2, UR7 ;  /* 0x00000007020e7c36 */ /* 0x002fe40008000000 */
[C---:B------:R-:W-:Y:S01]  /*ff50*/  IMAD.WIDE R130, R252.reuse, 0x4, R130 ;  /* 0x00000004fc827825 */ /* 0x040fe200078e0282 */
[----:B------:R-:W-:Y:S01]  /*ff60*/  LOP3.LUT R15, R3, 0x20, RZ, 0xfc, !PT ;  /* 0x00000020030f7812 */ /* 0x000fe200078efcff */
[----:B------:R-:W-:Y:S02]  /*ff70*/  BAR.SYNC.DEFER_BLOCKING 0x0 ;  /* 0x0000000000007b1d */ /* 0x000fe40000010000 */
[----:B--2---:R-:W-:-:S04]  /*ff80*/  IMAD.WIDE R140, R252, 0x4, R30 ;  /* 0x00000004fc8c7825 */ /* 0x004fc800078e021e */
[----:B------:R-:W2:Y:S04]  /*ff90*/  LDL.LU.64 R30, [R1+0x498] ;  /* 0x00049800011e7983 */ /* 0x000ea80000300a00 */
[----:B------:R-:W-:Y:S01]  /*ffa0*/  STL.64 [R1+0x9d8], R140 ;  /* 0x0009d88c01007387 */ /* 0x000fe20000100a00 */
[----:B---3--:R-:W-:-:S03]  /*ffb0*/  IMAD.WIDE R150, R252, 0x4, R26 ;  /* 0x00000004fc967825 */ /* 0x008fc600078e021a */
[----:B------:R-:W3:Y:S04]  /*ffc0*/  LDL.LU.64 R26, [R1+0x420] ;  /* 0x00042000011a7983 */ /* 0x000ee80000300a00 */
[----:B------:R-:W-:Y:S01]  /*ffd0*/  STL.64 [R1+0x9e0], R150 ;  /* 0x0009e09601007387 */ /* 0x000fe20000100a00 */
[----:B----4-:R-:W-:-:S03]  /*ffe0*/  IMAD.WIDE R152, R252, 0x4, R24 ;  /* 0x00000004fc987825 */ /* 0x010fc600078e0218 */
[----:B------:R-:W4:Y:S04]  /*fff0*/  LDL.LU.64 R24, [R1+0x418] ;  /* 0x0004180001187983 */ /* 0x000f280000300a00 */
[----:B------:R-:W-:Y:S01]  /*10000*/  STL.64 [R1+0x9e8], R152 ;  /* 0x0009e89801007387 */ /* 0x000fe20000100a00 */
[----:B------:R-:W-:-:S03]  /*10010*/  IMAD.WIDE R90, R252, 0x4, R22 ;  /* 0x00000004fc5a7825 */ /* 0x000fc600078e0216 */
[----:B------:R-:W4:Y:S04]  /*10020*/  LDL.LU.64 R22, [R1+0x3a0] ;  /* 0x0003a00001167983 */ /* 0x000f280000300a00 */
[----:B------:R-:W-:Y:S01]  /*10030*/  STL.64 [R1+0x9f8], R90 ;  /* 0x0009f85a01007387 */ /* 0x000fe20000100a00 */
[----:B--2---:R-:W-:-:S03]  /*10040*/  IMAD.WIDE R88, R252, 0x4, R30 ;  /* 0x00000004fc587825 */ /* 0x004fc600078e021e */
        /* <DEDUP_REMOVED lines=10> */
[----:B------:R-:W-:Y:S04]  /*100f0*/  STL.64 [R1+0xa18], R62 ;  /* 0x000a183e01007387 */ /* 0x000fe80000100a00 */
[----:B------:R-:W4:Y:S01]  /*10100*/  LDL.LU.64 R40, [R1+0x488] ;  /* 0x0004880001287983 */ /* 0x000f220000300a00 */
[----:B------:R-:W-:-:S05]  /*10110*/  VIADD R12, R14, 0x100000 ;  /* 0x001000000e0c7836 */ /* 0x000fca0000000000 */
[----:B------:R-:W-:Y:S01]  /*10120*/  @!PT LDS RZ, [RZ] ;  /* 0x00000000fffff984 */ /* 0x000fe20000000800 */
[----:B------:R-:W-:Y:S01]  /*10130*/  @!PT LDS RZ, [RZ] ;  /* 0x00000000fffff984 */ /* 0x000fe20000000800 */
[----:B------:R-:W-:Y:S01]  /*10140*/  @!PT LDS RZ, [RZ] ;  /* 0x00000000fffff984 */ /* 0x000fe20000000800 */
[----:B------:R1:W-:Y:S02]  /*10150*/  LDGSTS.E [R12+-0x80000], desc[UR20][R130.64], P4 ;  /* 0x80000000820c7fae */ /* 0x0003e4000a1a1014 */
[----:B-1----:R-:W-:-:S04]  /*10160*/  SEL R12, RZ, 0x4, P5 ;  /* 0x00000004ff0c7807 */ /* 0x002fc80002800000 */
[----:B------:R-:W-:-:S04]  /*10170*/  SEL R12, R12, RZ, P1 ;  /* 0x000000ff0c0c7207 */ /* 0x000fc80000800000 */
[----:B------:R-:W-:Y:S01]  /*10180*/  ISETP.NE.U32.AND P3, PT, R12, RZ, PT ;  /* 0x000000ff0c00720c */ /* 0x000fe20003f65070 */
[----:B------:R-:W-:Y:S01]  /*10190*/  VIADD R12, R14, 0x100000 ;  /* 0x001000000e0c7836 */ /* 0x000fe20000000000 */
[----:B------:R-:W-:-:S11]  /*101a0*/  ISETP.GE.AND P2, PT, R15, UR4, PT ;  /* 0x000000040f007c0c */ /* 0x000fd6000bf46270 */
[----:B------:R1:W-:Y:S02]  /*101b0*/  LDGSTS.E [R12+-0x7fff8], desc[UR20][R132.64], P3 ;  /* 0x80008000840c7fae */ /* 0x0003e400099a1014 */
[----:B-1----:R-:W-:-:S04]  /*101c0*/  SEL R12, RZ, 0x4, P2 ;  /* 0x00000004ff0c7807 */ /* 0x002fc80001000000 */
[----:B------:R-:W-:-:S04]  /*101d0*/  SEL R12, R12, RZ, P1 ;  /* 0x000000ff0c0c7207 */ /* 0x000fc80000800000 */
[----:B------:R-:W-:Y:S02]  /*101e0*/  ISETP.NE.U32.AND P3, PT, R12, RZ, PT ;  /* 0x000000ff0c00720c */ /* 0x000fe40003f65070 */
[----:B------:R-:W-:Y:S01]  /*101f0*/  LOP3.LUT R15, R3, 0x22, RZ, 0xfc, !PT ;  /* 0x00000022030f7812 */ /* 0x000fe200078efcff */
[----:B------:R-:W-:-:S03]  /*10200*/  VIADD R12, R14, 0x100000 ;  /* 0x001000000e0c7836 */ /* 0x000fc60000000000 */
[----:B------:R-:W-:-:S07]  /*10210*/  ISETP.GE.AND P2, PT, R15, UR4, PT ;  /* 0x000000040f007c0c */ /* 0x000fce000bf46270 */
[----:B------:R1:W-:Y:S01]  /*10220*/  LDGSTS.E [R12+-0x7e000], desc[UR20][R134.64], P3 ;  /* 0x82000000860c7fae */ /* 0x0003e200099a1014 */
[----:B--2---:R-:W-:-:S05]  /*10230*/  IMAD.WIDE R82, R252, 0x4, R30 ;  /* 0x00000004fc527825 */ /* 0x004fca00078e021e */
[----:B------:R-:W-:Y:S04]  /*10240*/  STL.64 [R1+0xa20], R82 ;  /* 0x000a205201007387 */ /* 0x000fe80000100a00 */
[----:B------:R-:W2:Y:S01]  /*10250*/  LDL.LU.64 R30, [R1+0x410] ;  /* 0x00041000011e7983 */ /* 0x000ea20000300a00 */
[----:B---3--:R-:W-:-:S05]  /*10260*/  IMAD.WIDE R78, R252, 0x4, R26 ;  /* 0x00000004fc4e7825 */ /* 0x008fca00078e021a */
[----:B------:R-:W-:Y:S04]  /*10270*/  STL.64 [R1+0xa28], R78 ;  /* 0x000a284e01007387 */ /* 0x000fe80000100a00 */
[----:B------:R-:W3:Y:S01]  /*10280*/  LDL.LU.64 R26, [R1+0x408] ;  /* 0x00040800011a7983 */ /* 0x000ee20000300a00 */
[----:B----4-:R-:W-:-:S05]  /*10290*/  IMAD.WIDE R76, R252, 0x4, R24 ;  /* 0x00000004fc4c7825 */ /* 0x010fca00078e0218 */
[----:B------:R-:W-:Y:S01]  /*102a0*/  STL.64 [R1+0xa30], R76 ;  /* 0x000a304c01007387 */ /* 0x000fe20000100a00 */
[----:B------:R-:W-:-:S03]  /*102b0*/  IMAD.WIDE R74, R252, 0x4, R22 ;  /* 0x00000004fc4a7825 */ /* 0x000fc600078e0216 */
[----:B------:R-:W4:Y:S01]  /*102c0*/  LDL.LU.64 R22, [R1+0x390] ;  /* 0x0003900001167983 */ /* 0x000f220000300a00 */
[----:B-1----:R-:W-:-:S04]  /*102d0*/  SEL R12, RZ, 0x4, P2 ;  /* 0x00000004ff0c7807 */ /* 0x002fc80001000000 */
[----:B------:R-:W-:-:S04]  /*102e0*/  SEL R12, R12, RZ, P1 ;  /* 0x000000ff0c0c7207 */ /* 0x000fc80000800000 */
[----:B------:R-:W-:Y:S02]  /*102f0*/  ISETP.NE.U32.AND P3, PT, R12, RZ, PT ;  /* 0x000000ff0c00720c */ /* 0x000fe40003f65070 */
[----:B------:R-:W-:Y:S01]  /*10300*/  LOP3.LUT R15, R3, 0x40, RZ, 0xfc, !PT ;  /* 0x00000040030f7812 */ /* 0x000fe200078efcff */
[----:B------:R-:W-:-:S03]  /*10310*/  VIADD R12, R14, 0x100000 ;  /* 0x001000000e0c7836 */ /* 0x000fc60000000000 */
[----:B------:R-:W-:-:S07]  /*10320*/  ISETP.GE.AND P2, PT, R15, UR4, PT ;  /* 0x000000040f007c0c */ /* 0x000fce000bf46270 */
[----:B------:R1:W-:Y:S02]  /*10330*/  LDGSTS.E [R12+-0x7dff8], desc[UR20][R156.64], P3 ;  /* 0x820080009c0c7fae */ /* 0x0003e400099a1014 */
        /* <DEDUP_REMOVED lines=28> */
[----:B------:R-:W-:Y:S02]  /*10500*/  LOP3.LUT R14, R2, 0x10, RZ, 0x3c, !PT ;  /* 0x00000010020e7812 */ /* 0x000fe400078e3cff */
[----:B-1----:R-:W-:-:S04]  /*10510*/  SEL R12, RZ, 0x4, P2 ;  /* 0x00000004ff0c7807 */ /* 0x002fc80001000000 */
[----:B------:R-:W-:-:S04]  /*10520*/  SEL R12, R12, RZ, P1 ;  /* 0x000000ff0c0c7207 */ /* 0x000fc80000800000 */
[----:B------:R-:W-:Y:S01]  /*10530*/  ISETP.NE.U32.AND P3, PT, R12, RZ, PT ;  /* 0x000000ff0c00720c */ /* 0x000fe20003f65070 */
[----:B------:R-:W-:Y:S01]  /*10540*/  VIADD R14, R14, UR7 ;  /* 0x000000070e0e7c36 */ /* 0x000fe20008000000 */
[----:B------:R-:W-:-:S03]  /*10550*/  LOP3.LUT R15, R3, 0x6, RZ, 0xfc, !PT ;  /* 0x00000006030f7812 */ /* 0x000fc600078efcff */
[----:B------:R-:W-:Y:S01]  /*10560*/  VIADD R12, R14, 0x100000 ;  /* 0x001000000e0c7836 */ /* 0x000fe20000000000 */
[----:B------:R-:W-:-:S07]  /*10570*/  ISETP.GE.AND P2, PT, R15, UR4, PT ;  /* 0x000000040f007c0c */ /* 0x000fce000bf46270 */
[----:B------:R1:W-:Y:S02]  /*10580*/  LDGSTS.E [R12+-0x80000], desc[UR20][R90.64], P3 ;  /* 0x800000005a0c7fae */ /* 0x0003e400099a1014 */
[----:B-1----:R-:W-:-:S04]  /*10590*/  SEL R12, RZ, 0x4, P2 ;  /* 0x00000004ff0c7807 */ /* 0x002fc80001000000 */
[----:B------:R-:W-:-:S04]  /*105a0*/  SEL R12, R12, RZ, P1 ;  /* 0x000000ff0c0c7207 */ /* 0x000fc80000800000 */
[----:B------:R-:W-:Y:S01]  /*105b0*/  ISETP.NE.U32.AND P3, PT, R12, RZ, PT ;  /* 0x000000ff0c00720c */ /* 0x000fe20003f65070 */
[----:B------:R-:W-:Y:S01]  /*105c0*/  IMAD.WIDE R72, R252, 0x4, R40 ;  /* 0x00000004fc487825 */ /* 0x000fe200078e0228 */
[----:B------:R-:W-:-:S03]  /*105d0*/  LOP3.LUT R15, R3, 0x24, RZ, 0xfc, !PT ;  /* 0x00000024030f7812 */ /* 0x000fc600078efcff */
[----:B------:R-:W-:Y:S01]  /*105e0*/  VIADD R12, R14, 0x100000 ;  /* 0x001000000e0c7836 */ /* 0x000fe20000000000 */
[----:B------:R-:W-:Y:S01]  /*105f0*/  ISETP.GE.AND P2, PT, R15, UR4, PT ;  /* 0x000000040f007c0c */ /* 0x000fe2000bf46270 */
[----:B------:R-:W-:Y:S04]  /*10600*/  STL.64 [R1+0xa38], R74 ;  /* 0x000a384a01007387 */ /* 0x000fe80000100a00 */
[----:B------:R-:W-:Y:S04]  /*10610*/  STL.64 [R1+0xa40], R72 ;  /* 0x000a404801007387 */ /* 0x000fe80000100a00 */
[----:B------:R1:W-:Y:S02]  /*10620*/  LDGSTS.E [R12+-0x7fff8], desc[UR20][R88.64], P3 ;  /* 0x80008000580c7fae */ /* 0x0003e400099a1014 */
[----:B-1----:R-:W-:-:S04]  /*10630*/  SEL R12, RZ, 0x4, P2 ;  /* 0x00000004ff0c7807 */ /* 0x002fc80001000000 */
[----:B------:R-:W-:Y:S01]  /*10640*/  SEL R12, R12, RZ, P1 ;  /* 0x000000ff0c0c7207 */ /* 0x000fe20000800000 */
[----:B--2---:R-:W-:-:S05]  /*10650*/  IMAD.WIDE R70, R252, 0x4, R30 ;  /* 0x00000004fc467825 */ /* 0x004fca00078e021e */
[----:B------:R-:W-:Y:S01]  /*10660*/  STL.64 [R1+0xa48], R70 ;  /* 0x000a484601007387 */ /* 0x000fe20000100a00 */
[----:B------:R-:W-:Y:S02]  /*10670*/  ISETP.NE.U32.AND P3, PT, R12, RZ, PT ;  /* 0x000000ff0c00720c */ /* 0x000fe40003f65070 */
[----:B------:R-:W-:Y:S01]  /*10680*/  LOP3.LUT R15, R3, 0x26, RZ, 0xfc, !PT ;  /* 0x00000026030f7812 */ /* 0x000fe200078efcff */
[----:B---3--:R-:W-:-:S05]  /*10690*/  IMAD.WIDE R64, R252, 0x4, R26 ;  /* 0x00000004fc407825 */ /* 0x008fca00078e021a */
[----:B------:R-:W-:Y:S04]  /*106a0*/  STL.64 [R1+0xa50], R64 ;  /* 0x000a504001007387 */ /* 0x000fe80000100a00 */
[----:B------:R-:W2:Y:S01]  /*106b0*/  LDL.LU.64 R40, [R1+0x388] ;  /* 0x0003880001287983 */ /* 0x000ea20000300a00 */
[----:B------:R-:W-:Y:S01]  /*106c0*/  VIADD R12, R14, 0x100000 ;  /* 0x001000000e0c7836 */ /* 0x000fe20000000000 */
[----:B------:R-:W-:-:S04]  /*106d0*/  ISETP.GE.AND P2, PT, R15, UR4, PT ;  /* 0x000000040f007c0c */ /* 0x000fc8000bf46270 */
        /* <DEDUP_REMOVED lines=13> */
[----:B------:R-:W-:Y:S01]  /*107b0*/  ISETP.GE.AND P2, PT, R15, UR4, PT ;  /* 0x000000040f007c0c */ /* 0x000fe2000bf46270 */
[----:B----4-:R-:W-:-:S06]  /*107c0*/  IMAD.WIDE R66, R252, 0x4, R22 ;  /* 0x00000004fc427825 */ /* 0x010fcc00078e0216 */
[----:B------:R1:W-:Y:S04]  /*107d0*/  LDGSTS.E [R12+-0x7c000], desc[UR20][R62.64], P3 ;  /* 0x840000003e0c7fae */ /* 0x0003e800099a1014 */
[----:B------:R-:W-:Y:S04]  /*107e0*/  STL.64 [R1+0xa60], R66 ;  /* 0x000a604201007387 */ /* 0x000fe80000100a00 */
[----:B------:R-:W3:Y:S01]  /*107f0*/  LDL.LU.64 R42, [R1+0x330] ;  /* 0x00033000012a7983 */ /* 0x000ee20000300a00 */
[----:B-1----:R-:W-:-:S03]  /*10800*/  SEL R12, RZ, 0x4, P2 ;  /* 0x00000004ff0c7807 */ /* 0x002fc60001000000 */
[----:B------:R-:W4:Y:S01]  /*10810*/  LDL.LU.64 R30, [R1+0x328] ;  /* 0x00032800011e7983 */ /* 0x000f220000300a00 */
        /* <DEDUP_REMOVED lines=55> */
[----:B------:R-:W-:Y:S02]  /*10b90*/  ISETP.GE.AND P2, PT, R15, UR4, PT ;  /* 0x000000040f007c0c */ /* 0x000fe4000bf46270 */
[----:B------:R-:W-:-:S05]  /*10ba0*/  LOP3.LUT R15, R3, 0xe, RZ, 0xfc, !PT ;  /* 0x0000000e030f7812 */ /* 0x000fca00078efcff */
[----:B------:R1:W-:Y:S02]  /*10bb0*/  LDGSTS.E [R12+-0x7c000], desc[UR20][R66.64], P3 ;  /* 0x84000000420c7fae */ /* 0x0003e400099a1014 */
[----:B-1----:R-:W-:Y:S02]  /*10bc0*/  SEL R12, RZ, 0x4, P2 ;  /* 0x00000004ff0c7807 */ /* 0x002fe40001000000 */
[----:B------:R-:W-:Y:S02]  /*10bd0*/  ISETP.GE.AND P2, PT, R15, UR4, PT ;  /* 0x000000040f007c0c */ /* 0x000fe4000bf46270 */
[----:B------:R-:W-:Y:S02]  /*10be0*/  SEL R12, R12, RZ, P1 ;  /* 0x000000ff0c0c7207 */ /* 0x000fe40000800000 */
[----:B------:R-:W-:Y:S02]  /*10bf0*/  LOP3.LUT R15, R3, 0x2c, RZ, 0xfc, !PT ;  /* 0x0000002c030f7812 */ /* 0x000fe400078efcff */
[----:B------:R-:W-:-:S02]  /*10c00*/  ISETP.NE.U32.AND P5, PT, R12, RZ, PT ;  /* 0x000000ff0c00720c */ /* 0x000fc40003fa5070 */
[----:B------:R-:W-:Y:S02]  /*10c10*/  SEL R12, RZ, 0x4, P2 ;  /* 0x00000004ff0c7807 */ /* 0x000fe40001000000 */
[----:B------:R-:W-:Y:S02]  /*10c20*/  ISETP.GE.AND P2, PT, R15, UR4, PT ;  /* 0x000000040f007c0c */ /* 0x000fe4000bf46270 */
[----:B------:R-:W-:Y:S02]  /*10c30*/  SEL R23, R12, RZ, P1 ;  /* 0x000000ff0c177207 */ /* 0x000fe40000800000 */
[----:B------:R-:W-:Y:S02]  /*10c40*/  SEL R12, RZ, 0x4, P2 ;  /* 0x00000004ff0c7807 */ /* 0x000fe40001000000 */
[----:B------:R-:W-:Y:S02]  /*10c50*/  LOP3.LUT R15, R3, 0x2e, RZ, 0xfc, !PT ;  /* 0x0000002e030f7812 */ /* 0x000fe400078efcff */
[----:B------:R-:W-:-:S02]  /*10c60*/  SEL R12, R12, RZ, P1 ;  /* 0x000000ff0c0c7207 */ /* 0x000fc40000800000 */
[----:B------:R-:W-:Y:S02]  /*10c70*/  ISETP.GE.AND P2, PT, R15, UR4, PT ;  /* 0x000000040f007c0c */ /* 0x000fe4000bf46270 */
[----:B------:R-:W-:Y:S02]  /*10c80*/  LOP3.LUT R15, R3, 0x10, RZ, 0xfc, !PT ;  /* 0x00000010030f7812 */ /* 0x000fe400078efcff */
[----:B------:R-:W-:Y:S02]  /*10c90*/  ISETP.NE.U32.AND P4, PT, R12, RZ, PT ;  /* 0x000000ff0c00720c */ /* 0x000fe40003f85070 */
[----:B------:R-:W-:Y:S02]  /*10ca0*/  SEL R12, RZ, 0x4, P2 ;  /* 0x00000004ff0c7807 */ /* 0x000fe40001000000 */
[----:B------:R-:W-:Y:S02]  /*10cb0*/  ISETP.GE.AND P2, PT, R15, UR4, PT ;  /* 0x000000040f007c0c */ /* 0x000fe4000bf46270 */
[----:B------:R-:W-:-:S02]  /*10cc0*/  LOP3.LUT R15, R3, 0x12, RZ, 0xfc, !PT ;  /* 0x00000012030f7812 */ /* 0x000fc400078efcff */
[----:B------:R-:W-:Y:S02]  /*10cd0*/  SEL R14, RZ, 0x4, P2 ;  /* 0x00000004ff0e7807 */ /* 0x000fe40001000000 */
[----:B------:R-:W-:Y:S02]  /*10ce0*/  ISETP.GE.AND P2, PT, R15, UR4, PT ;  /* 0x000000040f007c0c */ /* 0x000fe4000bf46270 */
[C---:B------:R-:W-:Y:S02]  /*10cf0*/  LOP3.LUT R22, R3.reuse, 0x30, RZ, 0xfc, !PT ;  /* 0x0000003003167812 */ /* 0x040fe400078efcff */
[----:B------:R-:W-:Y:S02]  /*10d00*/  SEL R15, RZ, 0x4, P2 ;  /* 0x00000004ff0f7807 */ /* 0x000fe40001000000 */
[----:B------:R-:W-:Y:S02]  /*10d10*/  ISETP.GE.AND P2, PT, R22, UR4, PT ;  /* 0x0000000416007c0c */ /* 0x000fe4000bf46270 */
[----:B------:R-:W-:-:S02]  /*10d20*/  LOP3.LUT R27, R3, 0x4a, RZ, 0xfc, !PT ;  /* 0x0000004a031b7812 */ /* 0x000fc400078efcff */
[----:B------:R-:W-:Y:S02]  /*10d30*/  SEL R12, R12, RZ, P1 ;  /* 0x000000ff0c0c7207 */ /* 0x000fe40000800000 */
[----:B------:R-:W-:Y:S02]  /*10d40*/  SEL R22, RZ, 0x4, P2 ;  /* 0x00000004ff167807 */ /* 0x000fe40001000000 */
[----:B------:R-:W-:Y:S02]  /*10d50*/  ISETP.GE.AND P2, PT, R27, UR4, PT ;  /* 0x000000041b007c0c */ /* 0x000fe4000bf46270 */
[----:B------:R-:W-:Y:S01]  /*10d60*/  ISETP.NE.U32.AND P3, PT, R12, RZ, PT ;  /* 0x000000ff0c00720c */ /* 0x000fe20003f65070 */
[----:B------:R-:W4:Y:S01]  /*10d70*/  LDL.LU.64 R26, [R1+0x480] ;  /* 0x00048000011a7983 */ /* 0x000f220000300a00 */
[----:B------:R-:W-:Y:S02]  /*10d80*/  LOP3.LUT R24, R3, 0x32, RZ, 0xfc, !PT ;  /* 0x0000003203187812 */ /* 0x000fe400078efcff */
[----:B------:R-:W-:-:S02]  /*10d90*/  SEL R12, RZ, 0x4, P2 ;  /* 0x00000004ff0c7807 */ /* 0x000fc40001000000 */
[----:B------:R-:W-:Y:S02]  /*10da0*/  ISETP.GE.AND P2, PT, R24, UR4, PT ;  /* 0x0000000418007c0c */ /* 0x000fe4000bf46270 */
[----:B------:R-:W-:Y:S02]  /*10db0*/  SEL R12, R12, RZ, P1 ;  /* 0x000000ff0c0c7207 */ /* 0x000fe40000800000 */
[----:B------:R-:W-:Y:S02]  /*10dc0*/  SEL R24, RZ, 0x4, P2 ;  /* 0x00000004ff187807 */ /* 0x000fe40001000000 */
[----:B------:R-:W-:Y:S01]  /*10dd0*/  ISETP.NE.U32.AND P2, PT, R12, RZ, PT ;  /* 0x000000ff0c00720c */ /* 0x000fe20003f45070 */
[----:B--2---:R-:W-:Y:S01]  /*10de0*/  IMAD.WIDE R58, R252, 0x4, R40 ;  /* 0x00000004fc3a7825 */ /* 0x004fe200078e0228 */
[----:B------:R-:W-:-:S03]  /*10df0*/  LOP3.LUT R41, R3, 0x68, RZ, 0xfc, !PT ;  /* 0x0000006803297812 */ /* 0x000fc600078efcff */
[----:B------:R-:W-:Y:S01]  /*10e00*/  VIADD R12, R25, 0x100000 ;  /* 0x00100000190c7836 */ /* 0x000fe20000000000 */
[----:B------:R-:W-:Y:S07]  /*10e10*/  STL.64 [R1+0xa68], R58 ;  /* 0x000a683a01007387 */ /* 0x000fee0000100a00 */
[----:B------:R1:W-:Y:S01]  /*10e20*/  LDGSTS.E [R12+-0x7bff8], desc[UR20][R58.64], P2 ;  /* 0x840080003a0c7fae */ /* 0x0003e200091a1014 */
[----:B------:R-:W-:-:S03]  /*10e30*/  ISETP.GE.AND P2, PT, R41, UR4, PT ;  /* 0x0000000429007c0c */ /* 0x000fc6000bf46270 */
[----:B------:R-:W2:Y:S01]  /*10e40*/  LDL.LU.64 R40, [R1+0x478] ;  /* 0x0004780001287983 */ /* 0x000ea20000300a00 */
[----:B-1----:R-:W-:-:S04]  /*10e50*/  SEL R12, RZ, 0x4, P2 ;  /* 0x00000004ff0c7807 */ /* 0x002fc80001000000 */
[----:B------:R-:W-:-:S04]  /*10e60*/  SEL R12, R12, RZ, P1 ;  /* 0x000000ff0c0c7207 */ /* 0x000fc80000800000 */
[----:B------:R-:W-:Y:S01]  /*10e70*/  ISETP.NE.U32.AND P2, PT, R12, RZ, PT ;  /* 0x000000ff0c00720c */ /* 0x000fe20003f45070 */
[----:B---3--:R-:W-:Y:S01]  /*10e80*/  IMAD.WIDE R56, R252, 0x4, R42 ;  /* 0x00000004fc387825 */ /* 0x008fe200078e022a */
[----:B------:R-:W-:-:S03]  /*10e90*/  LOP3.LUT R43, R3, 0x6a, RZ, 0xfc, !PT ;  /* 0x0000006a032b7812 */ /* 0x000fc600078efcff */
[----:B------:R-:W-:Y:S01]  /*10ea0*/  VIADD R12, R25, 0x100000 ;  /* 0x00100000190c7836 */ /* 0x000fe20000000000 */
[----:B------:R-:W-:Y:S01]  /*10eb0*/  STL.64 [R1+0xa70], R56 ;  /* 0x000a703801007387 */ /* 0x000fe20000100a00 */
[----:B----4-:R-:W-:-:S06]  /*10ec0*/  IMAD.WIDE R30, R252, 0x4, R30 ;  /* 0x00000004fc1e7825 */ /* 0x010fcc00078e021e */
[----:B------:R1:W-:Y:S01]  /*10ed0*/  LDGSTS.E [R12+-0x7a000], desc[UR20][R56.64], P2 ;  /* 0x86000000380c7fae */ /* 0x0003e200091a1014 */
[----:B------:R-:W-:-:S03]  /*10ee0*/  ISETP.GE.AND P2, PT, R43, UR4, PT ;  /* 0x000000042b007c0c */ /* 0x000fc6000bf46270 */
[----:B------:R-:W3:Y:S04]  /*10ef0*/  LDL.LU.64 R42, [R1+0x400] ;  /* 0x00040000012a7983 */ /* 0x000ee80000300a00 */
[----:B------:R-:W4:Y:S04]  /*10f00*/  LDL.LU.64 R50, [R1+0x3f8] ;  /* 0x0003f80001327983 */ /* 0x000f280000300a00 */
[----:B------:R-:W-:Y:S04]  /*10f10*/  STL.64 [R1+0xa78], R30 ;  /* 0x000a781e01007387 */ /* 0x000fe80000100a00 */
[----:B------:R-:W4:Y:S01]  /*10f20*/  LDL.LU.64 R48, [R1+0x380] ;  /* 0x0003800001307983 */ /* 0x000f220000300a00 */
[----:B-1----:R-:W-:-:S04]  /*10f30*/  SEL R12, RZ, 0x4, P2 ;  /* 0x00000004ff0c7807 */ /* 0x002fc80001000000 */
[----:B------:R-:W-:-:S04]  /*10f40*/  SEL R12, R12, RZ, P1 ;  /* 0x000000ff0c0c7207 */ /* 0x000fc80000800000 */
[----:B------:R-:W-:Y:S01]  /*10f50*/  ISETP.NE.U32.AND P2, PT, R12, RZ, PT ;  /* 0x000000ff0c00720c */ /* 0x000fe20003f45070 */
[----:B------:R-:W-:Y:S02]  /*10f60*/  VIADD R12, R25, 0x100000 ;  /* 0x00100000190c7836 */ /* 0x000fe40000000000 */
[----:B------:R-:W-:Y:S01]  /*10f70*/  IMAD.WIDE R26, R252, 0x4, R26 ;  /* 0x00000004fc1a7825 */ /* 0x000fe200078e021a */
[----:B------:R-:W-:-:S09]  /*10f80*/  LOP3.LUT R45, R2, 0x30, RZ, 0x3c, !PT ;  /* 0x00000030022d7812 */ /* 0x000fd200078e3cff */
[----:B------:R1:W-:Y:S04]  /*10f90*/  LDGSTS.E [R12+-0x79ff8], desc[UR20][R30.64], P2 ;  /* 0x860080001e0c7fae */ /* 0x0003e800091a1014 */
[----:B------:R-:W-:Y:S04]  /*10fa0*/  STL.64 [R1+0xa80], R26 ;  /* 0x000a801a01007387 */ /* 0x000fe80000100a00 */
[----:B------:R-:W4:Y:S01]  /*10fb0*/  LDL.LU.64 R46, [R1+0x378] ;  /* 0x00037800012e7983 */ /* 0x000f220000300a00 */
[----:B--2---:R-:W-:-:S05]  /*10fc0*/  IMAD.WIDE R40, R252, 0x4, R40 ;  /* 0x00000004fc287825 */ /* 0x004fca00078e0228 */
[----:B------:R-:W-:Y:S04]  /*10fd0*/  STL.64 [R1+0xa88], R40 ;  /* 0x000a882801007387 */ /* 0x000fe80000100a00 */
[----:B------:R-:W2:Y:S01]  /*10fe0*/  LDL.LU.64 R52, [R1+0x320] ;  /* 0x0003200001347983 */ /* 0x000ea20000300a00 */
[----:B---3--:R-:W-:-:S04]  /*10ff0*/  IMAD.WIDE R42, R252, 0x4, R42 ;  /* 0x00000004fc2a7825 */ /* 0x008fc800078e022a */
[C---:B----4-:R-:W-:Y:S01]  /*11000*/  IMAD.WIDE R68, R252.reuse, 0x4, R50 ;  /* 0x00000004fc447825 */ /* 0x050fe200078e0232 */
[----:B------:R-:W-:Y:S04]  /*11010*/  STL.64 [R1+0xa90], R42 ;  /* 0x000a902a01007387 */ /* 0x000fe80000100a00 */
[----:B------:R-:W-:Y:S01]  /*11020*/  STL.64 [R1+0xa98], R68 ;  /* 0x000a984401007387 */ /* 0x000fe20000100a00 */
[----:B------:R-:W-:-:S03]  /*11030*/  IMAD.WIDE R80, R252, 0x4, R48 ;  /* 0x00000004fc507825 */ /* 0x000fc600078e0230 */
[----:B------:R-:W3:Y:S04]  /*11040*/  LDL.LU.64 R50, [R1+0x10] ;  /* 0x0000100001327983 */ /* 0x000ee80000300a00 */
[----:B------:R-:W-:Y:S04]  /*11050*/  STL.64 [R1+0xaa0], R80 ;  /* 0x000aa05001007387 */ /* 0x000fe80000100a00 */
[----:B------:R-:W4:Y:S04]  /*11060*/  LDL.LU.64 R138, [R1+0x470] ;  /* 0x00047000018a7983 */ /* 0x000f280000300a00 */
[----:B------:R-:W4:Y:S01]  /*11070*/  LDL.LU.64 R48, [R1+0x468] ;  /* 0x0004680001307983 */ /* 0x000f220000300a00 */
[----:B------:R-:W-:Y:S01]  /*11080*/  LOP3.LUT R25, R3, 0x14, RZ, 0xfc, !PT ;  /* 0x0000001403197812 */ /* 0x000fe200078efcff */
[----:B------:R-:W-:Y:S01]  /*11090*/  VIADD R45, R45, UR7 ;  /* 0x000000072d2d7c36 */ /* 0x000fe20008000000 */
[----:B-1----:R-:W-:-:S02]  /*110a0*/  SEL R12, R14, RZ, P1 ;  /* 0x000000ff0e0c7207 */ /* 0x002fc40000800000 */
[----:B------:R-:W-:Y:S02]  /*110b0*/  ISETP.GE.AND P6, PT, R25, UR4, PT ;  /* 0x0000000419007c0c */ /* 0x000fe4000bfc6270 */
[----:B------:R-:W-:Y:S01]  /*110c0*/  ISETP.NE.U32.AND P2, PT, R12, RZ, PT ;  /* 0x000000ff0c00720c */ /* 0x000fe20003f45070 */
[----:B------:R-:W-:Y:S01]  /*110d0*/  VIADD R12, R45, 0x100000 ;  /* 0x001000002d0c7836 */ /* 0x000fe20000000000 */
[----:B------:R-:W-:Y:S02]  /*110e0*/  LOP3.LUT R25, R3, 0x16, RZ, 0xfc, !PT ;  /* 0x0000001603197812 */ /* 0x000fe400078efcff */
[----:B------:R-:W-:Y:S02]  /*110f0*/  SEL R44, RZ, 0x4, P6 ;  /* 0x00000004ff2c7807 */ /* 0x000fe40003000000 */
[----:B------:R-:W-:Y:S01]  /*11100*/  ISETP.GE.AND P6, PT, R25, UR4, PT ;  /* 0x0000000419007c0c */ /* 0x000fe2000bfc6270 */
[----:B------:R1:W-:Y:S02]  /*11110*/  LDGSTS.E [R12+-0x80000], desc[UR20][R26.64], P5 ;  /* 0x800000001a0c7fae */ /* 0x0003e4000a9a1014 */
[----:B-1----:R-:W-:-:S02]  /*11120*/  SEL R12, R15, RZ, P1 ;  /* 0x000000ff0f0c7207 */ /* 0x002fc40000800000 */
[----:B------:R-:W-:Y:S02]  /*11130*/  SEL R15, RZ, 0x4, P6 ;  /* 0x00000004ff0f7807 */ /* 0x000fe40003000000 */
[----:B------:R-:W-:Y:S02]  /*11140*/  ISETP.NE.U32.AND P6, PT, R23, RZ, PT ;  /* 0x000000ff1700720c */ /* 0x000fe40003fc5070 */
[----:B------:R-:W-:Y:S01]  /*11150*/  ISETP.NE.U32.AND P5, PT, R12, RZ, PT ;  /* 0x000000ff0c00720c */ /* 0x000fe20003fa5070 */
[----:B------:R-:W-:Y:S01]  /*11160*/  VIADD R12, R45, 0x100000 ;  /* 0x001000002d0c7836 */ /* 0x000fe20000000000 */
[----:B------:R-:W-:-:S09]  /*11170*/  LOP3.LUT R25, R3, 0x4c, RZ, 0xfc, !PT ;  /* 0x0000004c03197812 */ /* 0x000fd200078efcff */
[----:B------:R1:W-:Y:S02]  /*11180*/  LDGSTS.E [R12+-0x7fff8], desc[UR20][R40.64], P6 ;  /* 0x80008000280c7fae */ /* 0x0003e4000b1a1014 */
[----:B-1----:R-:W-:-:S04]  /*11190*/  SEL R12, R22, RZ, P1 ;  /* 0x000000ff160c7207 */ /* 0x002fc80000800000 */
[----:B------:R-:W-:Y:S01]  /*111a0*/  ISETP.NE.U32.AND P6, PT, R12, RZ, PT ;  /* 0x000000ff0c00720c */ /* 0x000fe20003fc5070 */
[----:B------:R-:W-:-:S05]  /*111b0*/  VIADD R12, R45, 0x100000 ;  /* 0x001000002d0c7836 */ /* 0x000fca0000000000 */
[----:B------:R-:W-:Y:S04]  /*111c0*/  LDGSTS.E [R12+-0x7e000], desc[UR20][R42.64], P4 ;  /* 0x820000002a0c7fae */ /* 0x000fe8000a1a1014 */
[----:B------:R1:W-:Y:S01]  /*111d0*/  LDGSTS.E [R12+-0x7dff8], desc[UR20][R68.64], P3 ;  /* 0x82008000440c7fae */ /* 0x0003e200099a1014 */
[----:B------:R-:W-:-:S04]  /*111e0*/  ISETP.GE.AND P3, PT, R25, UR4, PT ;  /* 0x0000000419007c0c */ /* 0x000fc8000bf66270 */
[----:B-1----:R-:W-:-:S04]  /*111f0*/  SEL R12, RZ, 0x4, P3 ;  /* 0x00000004ff0c7807 */ /* 0x002fc80001800000 */
[----:B------:R-:W-:-:S04]  /*11200*/  SEL R12, R12, RZ, P1 ;  /* 0x000000ff0c0c7207 */ /* 0x000fc80000800000 */
[----:B------:R-:W-:Y:S01]  /*11210*/  ISETP.NE.U32.AND P3, PT, R12, RZ, PT ;  /* 0x000000ff0c00720c */ /* 0x000fe20003f65070 */
[----:B------:R-:W-:Y:S01]  /*11220*/  VIADD R12, R45, 0x100000 ;  /* 0x001000002d0c7836 */ /* 0x000fe20000000000 */
[----:B------:R-:W-:-:S11]  /*11230*/  LOP3.LUT R25, R3, 0x4e, RZ, 0xfc, !PT ;  /* 0x0000004e03197812 */ /* 0x000fd600078efcff */
[----:B------:R1:W-:Y:S01]  /*11240*/  LDGSTS.E [R12+-0x7c000], desc[UR20][R80.64], P3 ;  /* 0x84000000500c7fae */ /* 0x0003e200099a1014 */
[----:B------:R-:W-:-:S04]  /*11250*/  ISETP.GE.AND P3, PT, R25, UR4, PT ;  /* 0x0000000419007c0c */ /* 0x000fc8000bf66270 */
[----:B-1----:R-:W-:-:S04]  /*11260*/  SEL R12, RZ, 0x4, P3 ;  /* 0x00000004ff0c7807 */ /* 0x002fc80001800000 */
[----:B------:R-:W-:-:S04]  /*11270*/  SEL R12, R12, RZ, P1 ;  /* 0x000000ff0c0c7207 */ /* 0x000fc80000800000 */
[----:B------:R-:W-:Y:S01]  /*11280*/  ISETP.NE.U32.AND P3, PT, R12, RZ, PT ;  /* 0x000000ff0c00720c */ /* 0x000fe20003f65070 */
[----:B------:R-:W-:Y:S01]  /*11290*/  VIADD R12, R45, 0x100000 ;  /* 0x001000002d0c7836 */ /* 0x000fe20000000000 */
[----:B------:R-:W-:Y:S02]  /*112a0*/  SEL R14, R24, RZ, P1 ;  /* 0x000000ff180e7207 */ /* 0x000fe40000800000 */
[C---:B------:R-:W-:Y:S02]  /*112b0*/  LOP3.LUT R55, R3.reuse, 0x6e, RZ, 0xfc, !PT ;  /* 0x0000006e03377812 */ /* 0x040fe400078efcff */
[----:B------:R-:W-:Y:S02]  /*112c0*/  ISETP.NE.U32.AND P4, PT, R14, RZ, PT ;  /* 0x000000ff0e00720c */ /* 0x000fe40003f85070 */
[----:B------:R-:W-:Y:S01]  /*112d0*/  SEL R14, R44, RZ, P1 ;  /* 0x000000ff2c0e7207 */ /* 0x000fe20000800000 */
[----:B------:R-:W-:Y:S01]  /*112e0*/  IMAD.WIDE R24, R252, 0x4, R46 ;  /* 0x00000004fc187825 */ /* 0x000fe200078e022e */
[----:B------:R-:W-:-:S04]  /*112f0*/  LOP3.LUT R47, R3, 0x6c, RZ, 0xfc, !PT ;  /* 0x0000006c032f7812 */ /* 0x000fc800078efcff */
[----:B------:R1:W-:Y:S01]  /*11300*/  LDGSTS.E [R12+-0x7bff8], desc[UR20][R24.64], P3 ;  /* 0x84008000180c7fae */ /* 0x0003e200099a1014 */
[----:B------:R-:W-:-:S03]  /*11310*/  ISETP.GE.AND P3, PT, R47, UR4, PT ;  /* 0x000000042f007c0c */ /* 0x000fc6000bf66270 */
[----:B------:R-:W-:Y:S04]  /*11320*/  STL.64 [R1+0xaa8], R24 ;  /* 0x000aa81801007387 */ /* 0x000fe80000100a00 */
[----:B------:R-:W4:Y:S01]  /*11330*/  LDL.LU.64 R46, [R1+0x3f0] ;  /* 0x0003f000012e7983 */ /* 0x000f220000300a00 */
[----:B--2---:R-:W-:-:S03]  /*11340*/  IMAD.WIDE R22, R252, 0x4, R52 ;  /* 0x00000004fc167825 */ /* 0x004fc600078e0234 */
[----:B------:R-:W2:Y:S01]  /*11350*/  LDL.LU.64 R52, [R1+0x3e0] ;  /* 0x0003e00001347983 */ /* 0x000ea20000300a00 */
[----:B-1----:R-:W-:-:S04]  /*11360*/  SEL R12, RZ, 0x4, P3 ;  /* 0x00000004ff0c7807 */ /* 0x002fc80001800000 */
[----:B------:R-:W-:-:S04]  /*11370*/  SEL R12, R12, RZ, P1 ;  /* 0x000000ff0c0c7207 */ /* 0x000fc80000800000 */
[----:B------:R-:W-:Y:S01]  /*11380*/  ISETP.NE.U32.AND P3, PT, R12, RZ, PT ;  /* 0x000000ff0c00720c */ /* 0x000fe20003f65070 */
[----:B------:R-:W-:Y:S01]  /*11390*/  VIADD R12, R45, 0x100000 ;  /* 0x001000002d0c7836 */ /* 0x000fe20000000000 */
[----:B------:R-:W-:Y:S11]  /*113a0*/  STL.64 [R1+0xab0], R22 ;  /* 0x000ab01601007387 */ /* 0x000ff60000100a00 */
[----:B------:R1:W-:Y:S01]  /*113b0*/  LDGSTS.E [R12+-0x7a000], desc[UR20][R22.64], P3 ;  /* 0x86000000160c7fae */ /* 0x0003e200099a1014 */
[----:B------:R-:W-:-:S04]  /*113c0*/  ISETP.GE.AND P3, PT, R55, UR4, PT ;  /* 0x0000000437007c0c */ /* 0x000fc8000bf66270 */
[----:B-1----:R-:W-:Y:S01]  /*113d0*/  SEL R12, RZ, 0x4, P3 ;  /* 0x00000004ff0c7807 */ /* 0x002fe20001800000 */
[----:B---3--:R-:W-:Y:S02]  /*113e0*/  IMAD.WIDE R206, R252, 0x4, R50 ;  /* 0x00000004fcce7825 */ /* 0x008fe400078e0232 */
[----:B------:R-:W3:Y:S01]  /*113f0*/  LDL.LU.64 R50, [R1+0x370] ;  /* 0x0003700001327983 */ /* 0x000ee20000300a00 */
[----:B------:R-:W-:-:S04]  /*11400*/  SEL R12, R12, RZ, P1 ;  /* 0x000000ff0c0c7207 */ /* 0x000fc80000800000 */
[----:B------:R-:W-:Y:S01]  /*11410*/  ISETP.NE.U32.AND P3, PT, R12, RZ, PT ;  /* 0x000000ff0c00720c */ /* 0x000fe20003f65070 */
[----:B------:R-:W-:Y:S01]  /*11420*/  VIADD R12, R45, 0x100000 ;  /* 0x001000002d0c7836 */ /* 0x000fe20000000000 */
[----:B------:R-:W-:Y:S01]  /*11430*/  STL.64 [R1+0xab8], R206 ;  /* 0x000ab8ce01007387 */ /* 0x000fe20000100a00 */
[----:B----4-:R-:W-:-:S03]  /*11440*/  IMAD.WIDE R208, R252, 0x4, R138 ;  /* 0x00000004fcd07825 */ /* 0x010fc600078e028a */
[----:B------:R-:W4:Y:S01]  /*11450*/  LDL.LU.64 R146, [R1+0x368] ;  /* 0x0003680001927983 */ /* 0x000f220000300a00 */
[----:B------:R-:W-:-:S03]  /*11460*/  IMAD.WIDE R44, R252, 0x4, R48 ;  /* 0x00000004fc2c7825 */ /* 0x000fc600078e0230 */
[----:B------:R-:W-:Y:S04]  /*11470*/  STL.64 [R1+0xac0], R208 ;  /* 0x000ac0d001007387 */ /* 0x000fe80000100a00 */
[----:B------:R-:W-:Y:S04]  /*11480*/  STL.64 [R1+0xac8], R44 ;  /* 0x000ac82c01007387 */ /* 0x000fe80000100a00 */
[----:B------:R-:W4:Y:S01]  /*11490*/  LDL.LU.64 R144, [R1] ;  /* 0x0000000001907983 */ /* 0x000f220000300a00 */
[----:B------:R-:W-:-:S03]  /*114a0*/  LOP3.LUT R55, R2, 0x40, RZ, 0x3c, !PT ;  /* 0x0000004002377812 */ /* 0x000fc600078e3cff */
[----:B------:R1:W-:Y:S02]  /*114b0*/  LDGSTS.E [R12+-0x79ff8], desc[UR20][R206.64], P3 ;  /* 0x86008000ce0c7fae */ /* 0x0003e400099a1014 */
[----:B------:R-:W-:Y:S01]  /*114c0*/  VIADD R55, R55, UR7 ;  /* 0x0000000737377c36 */ /* 0x000fe20008000000 */
[----:B------:R-:W-:-:S03]  /*114d0*/  LOP3.LUT R49, R3, 0x50, RZ, 0xfc, !PT ;  /* 0x0000005003317812 */ /* 0x000fc600078efcff */
[----:B-1----:R-:W-:-:S05]  /*114e0*/  VIADD R12, R55, 0x100000 ;  /* 0x00100000370c7836 */ /* 0x002fca0000000000 */
[----:B------:R-:W-:Y:S04]  /*114f0*/  LDGSTS.E [R12+-0x80000], desc[UR20][R208.64], P2 ;  /* 0x80000000d00c7fae */ /* 0x000fe800091a1014 */
[----:B------:R-:W-:Y:S01]  /*11500*/  LDGSTS.E [R12+-0x7fff8], desc[UR20][R44.64], P5 ;  /* 0x800080002c0c7fae */ /* 0x000fe2000a9a1014 */
[----:B------:R-:W-:Y:S02]  /*11510*/  ISETP.GE.AND P5, PT, R49, UR4, PT ;  /* 0x0000000431007c0c */ /* 0x000fe4000bfa6270 */
[----:B------:R-:W-:Y:S02]  /*11520*/  ISETP.NE.U32.AND P3, PT, R14, RZ, PT ;  /* 0x000000ff0e00720c */ /* 0x000fe40003f65070 */
[----:B------:R-:W-:Y:S02]  /*11530*/  LOP3.LUT R49, R3, 0x52, RZ, 0xfc, !PT ;  /* 0x0000005203317812 */ /* 0x000fe400078efcff */
[----:B------:R-:W-:-:S04]  /*11540*/  SEL R14, R15, RZ, P1 ;  /* 0x000000ff0f0e7207 */ /* 0x000fc80000800000 */
[----:B------:R-:W-:Y:S01]  /*11550*/  ISETP.NE.U32.AND P2, PT, R14, RZ, PT ;  /* 0x000000ff0e00720c */ /* 0x000fe20003f45070 */
[----:B------:R-:W-:-:S05]  /*11560*/  IMAD.WIDE R46, R252, 0x4, R46 ;  /* 0x00000004fc2e7825 */ /* 0x000fca00078e022e */
[----:B------:R-:W-:Y:S04]  /*11570*/  STL.64 [R1+0xad0], R46 ;  /* 0x000ad02e01007387 */ /* 0x000fe80000100a00 */
[----:B------:R-:W-:Y:S01]  /*11580*/  LDGSTS.E [R12+-0x7e000], desc[UR20][R46.64], P6 ;  /* 0x820000002e0c7fae */ /* 0x000fe2000b1a1014 */
[----:B--2---:R-:W-:-:S05]  /*11590*/  IMAD.WIDE R138, R252, 0x4, R52 ;  /* 0x00000004fc8a7825 */ /* 0x004fca00078e0234 */
[----:B------:R-:W-:Y:S04]  /*115a0*/  STL.64 [R1+0xad8], R138 ;  /* 0x000ad88a01007387 */ /* 0x000fe80000100a00 */
[----:B------:R-:W2:Y:S04]  /*115b0*/  LDL.LU.64 R52, [R1+0x460] ;  /* 0x0004600001347983 */ /* 0x000ea80000300a00 */
[----:B------:R1:W-:Y:S02]  /*115c0*/  LDGSTS.E [R12+-0x7dff8], desc[UR20][R138.64], P4 ;  /* 0x820080008a0c7fae */ /* 0x0003e4000a1a1014 */
[----:B-1----:R-:W-:-:S04]  /*115d0*/  SEL R12, RZ, 0x4, P5 ;  /* 0x00000004ff0c7807 */ /* 0x002fc80002800000 */
[----:B------:R-:W-:-:S04]  /*115e0*/  SEL R12, R12, RZ, P1 ;  /* 0x000000ff0c0c7207 */ /* 0x000fc80000800000 */
[----:B------:R-:W-:Y:S01]  /*115f0*/  ISETP.NE.U32.AND P5, PT, R12, RZ, PT ;  /* 0x000000ff0c00720c */ /* 0x000fe20003fa5070 */
[----:B------:R-:W-:Y:S01]  /*11600*/  VIADD R12, R55, 0x100000 ;  /* 0x00100000370c7836 */ /* 0x000fe20000000000 */
[----:B------:R-:W-:Y:S01]  /*11610*/  ISETP.GE.AND P4, PT, R49, UR4, PT ;  /* 0x0000000431007c0c */ /* 0x000fe2000bf86270 */
[C---:B---3--:R-:W-:Y:S01]  /*11620*/  IMAD.WIDE R142, R252.reuse, 0x4, R50 ;  /* 0x00000004fc8e7825 */ /* 0x048fe200078e0232 */
[----:B------:R-:W-:Y:S01]  /*11630*/  LOP3.LUT R51, R3, 0x70, RZ, 0xfc, !PT ;  /* 0x0000007003337812 */ /* 0x000fe200078efcff */
[----:B------:R-:W3:Y:S04]  /*11640*/  LDL.LU.64 R48, [R1+0x458] ;  /* 0x0004580001307983 */ /* 0x000ee80000300a00 */
[----:B------:R-:W-:Y:S04]  /*11650*/  STL.64 [R1+0xae8], R142 ;  /* 0x000ae88e01007387 */ /* 0x000fe80000100a00 */
[----:B------:R1:W-:Y:S01]  /*11660*/  LDGSTS.E [R12+-0x7c000], desc[UR20][R142.64], P5 ;  /* 0x840000008e0c7fae */ /* 0x0003e2000a9a1014 */
[----:B----4-:R-:W-:Y:S01]  /*11670*/  IMAD.WIDE R14, R252, 0x4, R146 ;  /* 0x00000004fc0e7825 */ /* 0x010fe200078e0292 */
[----:B-1----:R-:W-:-:S02]  /*11680*/  SEL R12, RZ, 0x4, P4 ;  /* 0x00000004ff0c7807 */ /* 0x002fc40002000000 */
[----:B------:R-:W-:Y:S01]  /*11690*/  ISETP.GE.AND P4, PT, R51, UR4, PT ;  /* 0x0000000433007c0c */ /* 0x000fe2000bf86270 */
[----:B------:R-:W-:Y:S01]  /*116a0*/  IMAD.WIDE R180, R252, 0x4, R144 ;  /* 0x00000004fcb47825 */ /* 0x000fe200078e0290 */
[----:B------:R-:W4:Y:S04]  /*116b0*/  LDL.LU.64 R50, [R1+0x3d8] ;  /* 0x0003d80001327983 */ /* 0x000f280000300a00 */
[----:B------:R1:W-:Y:S04]  /*116c0*/  STL.64 [R1+0xaf0], R14 ;  /* 0x000af00e01007387 */ /* 0x0003e80000100a00 */
[----:B------:R-:W4:Y:S01]  /*116d0*/  LDL.LU.64 R144, [R1+0x3d0] ;  /* 0x0003d00001907983 */ /* 0x000f220000300a00 */
[----:B------:R-:W-:-:S04]  /*116e0*/  SEL R12, R12, RZ, P1 ;  /* 0x000000ff0c0c7207 */ /* 0x000fc80000800000 */
[----:B------:R-:W-:Y:S01]  /*116f0*/  ISETP.NE.U32.AND P5, PT, R12, RZ, PT ;  /* 0x000000ff0c00720c */ /* 0x000fe20003fa5070 */
[----:B------:R-:W-:Y:S02]  /*11700*/  VIADD R12, R55, 0x100000 ;  /* 0x00100000370c7836 */ /* 0x000fe40000000000 */
[----:B------:R-:W-:Y:S01]  /*11710*/  IMAD.WIDE R210, R252, 0x4, R250 ;  /* 0x00000004fcd27825 */ /* 0x000fe200078e02fa */
[----:B------:R-:W-:Y:S09]  /*11720*/  STL.64 [R1+0xaf8], R180 ;  /* 0x000af8b401007387 */ /* 0x000ff20000100a00 */
[----:B------:R1:W-:Y:S02]  /*11730*/  LDGSTS.E [R12+-0x7bff8], desc[UR20][R14.64], P5 ;  /* 0x840080000e0c7fae */ /* 0x0003e4000a9a1014 */
[----:B-1----:R-:W-:-:S04]  /*11740*/  SEL R12, RZ, 0x4, P4 ;  /* 0x00000004ff0c7807 */ /* 0x002fc80002000000 */
[----:B------:R-:W-:Y:S01]  /*11750*/  SEL R12, R12, RZ, P1 ;  /* 0x000000ff0c0c7207 */ /* 0x000fe20000800000 */
[----:B------:R-:W-:Y:S03]  /*11760*/  STL.64 [R1+0xb00], R210 ;  /* 0x000b00d201007387 */ /* 0x000fe60000100a00 */
[----:B------:R-:W-:Y:S01]  /*11770*/  ISETP.NE.U32.AND P5, PT, R12, RZ, PT ;  /* 0x000000ff0c00720c */ /* 0x000fe20003fa5070 */
[----:B------:R-:W4:Y:S01]  /*11780*/  LDL.LU.64 R146, [R1+0x360] ;  /* 0x0003600001927983 */ /* 0x000f220000300a00 */
[----:B------:R-:W-:Y:S01]  /*11790*/  LOP3.LUT R54, R3, 0x72, RZ, 0xfc, !PT ;  /* 0x0000007203367812 */ /* 0x000fe200078efcff */
[----:B------:R-:W-:-:S03]  /*117a0*/  VIADD R12, R55, 0x100000 ;  /* 0x00100000370c7836 */ /* 0x000fc60000000000 */
[----:B------:R-:W-:-:S07]  /*117b0*/  ISETP.GE.AND P4, PT, R54, UR4, PT ;  /* 0x0000000436007c0c */ /* 0x000fce000bf86270 */
[----:B------:R1:W-:Y:S02]  /*117c0*/  LDGSTS.E [R12+-0x7a000], desc[UR20][R180.64], P5 ;  /* 0x86000000b40c7fae */ /* 0x0003e4000a9a1014 */
[----:B-1----:R-:W-:-:S04]  /*117d0*/  SEL R12, RZ, 0x4, P4 ;  /* 0x00000004ff0c7807 */ /* 0x002fc80002000000 */
[----:B------:R-:W-:-:S04]  /*117e0*/  SEL R12, R12, RZ, P1 ;  /* 0x000000ff0c0c7207 */ /* 0x000fc80000800000 */
[----:B------:R-:W-:Y:S01]  /*117f0*/  ISETP.NE.U32.AND P4, PT, R12, RZ, PT ;  /* 0x000000ff0c00720c */ /* 0x000fe20003f85070 */
[----:B------:R-:W-:Y:S01]  /*11800*/  VIADD R12, R55, 0x100000 ;  /* 0x00100000370c7836 */ /* 0x000fe20000000000 */
[----:B------:R-:W-:Y:S01]  /*11810*/  LOP3.LUT R158, R2, 0x50, RZ, 0x3c, !PT ;  /* 0x00000050029e7812 */ /* 0x000fe200078e3cff */
[----:B--2---:R-:W-:-:S10]  /*11820*/  IMAD.WIDE R212, R252, 0x4, R52 ;  /* 0x00000004fcd47825 */ /* 0x004fd400078e0234 */
[----:B------:R1:W-:Y:S04]  /*11830*/  LDGSTS.E [R12+-0x79ff8], desc[UR20][R210.64], P4 ;  /* 0x86008000d20c7fae */ /* 0x0003e8000a1a1014 */
[----:B------:R-:W-:Y:S04]  /*11840*/  STL.64 [R1+0xb08], R212 ;  /* 0x000b08d401007387 */ /* 0x000fe80000100a00 */
[----:B------:R-:W2:Y:S01]  /*11850*/  LDL.LU.64 R54, [R1+0x358] ;  /* 0x0003580001367983 */ /* 0x000ea20000300a00 */
[----:B---3--:R-:W-:-:S05]  /*11860*/  IMAD.WIDE R48, R252, 0x4, R48 ;  /* 0x00000004fc307825 */ /* 0x008fca00078e0230 */
[----:B------:R-:W-:Y:S01]  /*11870*/  STL.64 [R1+0xb10], R48 ;  /* 0x000b103001007387 */ /* 0x000fe20000100a00 */
[----:B----4-:R-:W-:-:S05]  /*11880*/  IMAD.WIDE R50, R252, 0x4, R50 ;  /* 0x00000004fc327825 */ /* 0x010fca00078e0232 */
[----:B------:R-:W-:Y:S01]  /*11890*/  STL.64 [R1+0xb18], R50 ;  /* 0x000b183201007387 */ /* 0x000fe20000100a00 */
[----:B------:R-:W-:-:S03]  /*118a0*/  IMAD.WIDE R144, R252, 0x4, R144 ;  /* 0x00000004fc907825 */ /* 0x000fc600078e0290 */
[----:B------:R-:W3:Y:S04]  /*118b0*/  LDL R4, [R1+0x264] ;  /* 0x0002640001047983 */ /* 0x000ee80000100800 */
[----:B------:R-:W-:Y:S04]  /*118c0*/  STL.64 [R1+0xb20], R144 ;  /* 0x000b209001007387 */ /* 0x000fe80000100a00 */
[----:B------:R-:W4:Y:S01]  /*118d0*/  LDL.LU.64 R216, [R1+0x450] ;  /* 0x0004500001d87983 */ /* 0x000f220000300a00 */
[----:B------:R-:W-:Y:S01]  /*118e0*/  VIADD R158, R158, UR7 ;  /* 0x000000079e9e7c36 */ /* 0x000fe20008000000 */
[----:B------:R-:W-:-:S03]  /*118f0*/  LOP3.LUT R53, R3, 0x34, RZ, 0xfc, !PT ;  /* 0x0000003403357812 */ /* 0x000fc600078efcff */
[----:B-1----:R-:W-:-:S05]  /*11900*/  VIADD R12, R158, 0x100000 ;  /* 0x001000009e0c7836 */ /* 0x002fca0000000000 */
[----:B------:R-:W-:Y:S01]  /*11910*/  LDGSTS.E [R12+-0x80000], desc[UR20][R212.64], P3 ;  /* 0x80000000d40c7fae */ /* 0x000fe200099a1014 */
[----:B------:R-:W-:-:S03]  /*11920*/  ISETP.GE.AND P3, PT, R53, UR4, PT ;  /* 0x0000000435007c0c */ /* 0x000fc6000bf66270 */
        /* <DEDUP_REMOVED lines=19> */
[----:B------:R-:W-:-:S04]  /*11a60*/  IMAD.WIDE R146, R252, 0x4, R146 ;  /* 0x00000004fc927825 */ /* 0x000fc800078e0292 */
[----:B------:R-:W-:Y:S01]  /*11a70*/  VIADD R12, R158, 0x100000 ;  /* 0x001000009e0c7836 */ /* 0x000fe20000000000 */
[----:B------:R-:W-:-:S05]  /*11a80*/  ISETP.GE.AND P2, PT, R53, UR4, PT ;  /* 0x0000000435007c0c */ /* 0x000fca000bf46270 */
[----:B------:R1:W-:Y:S01]  /*11a90*/  LDGSTS.E [R12+-0x7c000], desc[UR20][R146.64], P3 ;  /* 0x84000000920c7fae */ /* 0x0003e200099a1014 */
[----:B------:R-:W-:Y:S02]  /*11aa0*/  LOP3.LUT R53, R3, 0x74, RZ, 0xfc, !PT ;  /* 0x0000007403357812 */ /* 0x000fe400078efcff */
[----:B-1----:R-:W-:-:S04]  /*11ab0*/  SEL R12, RZ, 0x4, P2 ;  /* 0x00000004ff0c7807 */ /* 0x002fc80001000000 */
[----:B------:R-:W-:Y:S01]  /*11ac0*/  SEL R12, R12, RZ, P1 ;  /* 0x000000ff0c0c7207 */ /* 0x000fe20000800000 */
[----:B------:R-:W-:Y:S01]  /*11ad0*/  STL.64 [R1+0xb28], R146 ;  /* 0x000b289201007387 */ /* 0x000fe20000100a00 */
[----:B------:R-:W-:Y:S02]  /*11ae0*/  ISETP.GE.AND P2, PT, R53, UR4, PT ;  /* 0x0000000435007c0c */ /* 0x000fe4000bf46270 */
[----:B------:R-:W-:Y:S01]  /*11af0*/  ISETP.NE.U32.AND P3, PT, R12, RZ, PT ;  /* 0x000000ff0c00720c */ /* 0x000fe20003f65070 */
[----:B------:R-:W3:Y:S01]  /*11b00*/  LDL.LU.64 R52, [R1+0x448] ;  /* 0x0004480001347983 */ /* 0x000ee20000300a00 */
[----:B------:R-:W-:Y:S02]  /*11b10*/  VIADD R12, R158, 0x100000 ;  /* 0x001000009e0c7836 */ /* 0x000fe40000000000 */
[----:B------:R-:W-:Y:S01]  /*11b20*/  IMAD.WIDE R184, R252, 0x4, R242 ;  /* 0x00000004fcb87825 */ /* 0x000fe200078e02f2 */
[----:B------:R-:W-:-:S03]  /*11b30*/  LOP3.LUT R159, R3, 0x18, RZ, 0xfc, !PT ;  /* 0x00000018039f7812 */ /* 0x000fc600078efcff */
[----:B------:R-:W-:-:S04]  /*11b40*/  IMAD.WIDE R214, R252, 0x4, R240 ;  /* 0x00000004fcd67825 */ /* 0x000fc800078e02f0 */
[----:B--2---:R-:W-:-:S05]  /*11b50*/  IMAD.WIDE R182, R252, 0x4, R54 ;  /* 0x00000004fcb67825 */ /* 0x004fca00078e0236 */
[----:B------:R1:W-:Y:S01]  /*11b60*/  LDGSTS.E [R12+-0x7bff8], desc[UR20][R182.64], P3 ;  /* 0x84008000b60c7fae */ /* 0x0003e200099a1014 */
[----:B------:R-:W-:Y:S02]  /*11b70*/  LOP3.LUT R55, R3, 0x76, RZ, 0xfc, !PT ;  /* 0x0000007603377812 */ /* 0x000fe400078efcff */
[----:B-1----:R-:W-:-:S04]  /*11b80*/  SEL R12, RZ, 0x4, P2 ;  /* 0x00000004ff0c7807 */ /* 0x002fc80001000000 */
[----:B------:R-:W-:Y:S01]  /*11b90*/  SEL R12, R12, RZ, P1 ;  /* 0x000000ff0c0c7207 */ /* 0x000fe20000800000 */
[----:B------:R-:W-:Y:S01]  /*11ba0*/  STL.64 [R1+0xb30], R182 ;  /* 0x000b30b601007387 */ /* 0x000fe20000100a00 */
[----:B------:R-:W-:Y:S02]  /*11bb0*/  ISETP.GE.AND P2, PT, R55, UR4, PT ;  /* 0x0000000437007c0c */ /* 0x000fe4000bf46270 */
[----:B------:R-:W-:Y:S01]  /*11bc0*/  ISETP.NE.U32.AND P3, PT, R12, RZ, PT ;  /* 0x000000ff0c00720c */ /* 0x000fe20003f65070 */
[----:B------:R-:W2:Y:S01]  /*11bd0*/  LDL.LU.64 R54, [R1+0x3c8] ;  /* 0x0003c80001367983 */ /* 0x000ea20000300a00 */
[----:B------:R-:W-:-:S11]  /*11be0*/  VIADD R12, R158, 0x100000 ;  /* 0x001000009e0c7836 */ /* 0x000fd60000000000 */
[----:B------:R1:W-:Y:S02]  /*11bf0*/  LDGSTS.E [R12+-0x7a000], desc[UR20][R184.64], P3 ;  /* 0x86000000b80c7fae */ /* 0x0003e400099a1014 */
[----:B-1----:R-:W-:-:S04]  /*11c00*/  SEL R12, RZ, 0x4, P2 ;  /* 0x00000004ff0c7807 */ /* 0x002fc80001000000 */
[----:B------:R-:W-:Y:S01]  /*11c10*/  SEL R12, R12, RZ, P1 ;  /* 0x000000ff0c0c7207 */ /* 0x000fe20000800000 */
[----:B------:R-:W-:Y:S01]  /*11c20*/  STL.64 [R1+0xb38], R184 ;  /* 0x000b38b801007387 */ /* 0x000fe20000100a00 */
[----:B------:R-:W-:Y:S02]  /*11c30*/  ISETP.GE.AND P2, PT, R159, UR4, PT ;  /* 0x000000049f007c0c */ /* 0x000fe4000bf46270 */
[----:B------:R-:W-:Y:S01]  /*11c40*/  ISETP.NE.U32.AND P3, PT, R12, RZ, PT ;  /* 0x000000ff0c00720c */ /* 0x000fe20003f65070 */
[----:B------:R-:W-:Y:S02]  /*11c50*/  VIADD R12, R158, 0x100000 ;  /* 0x001000009e0c7836 */ /* 0x000fe40000000000 */
[----:B------:R-:W2:Y:S04]  /*11c60*/  LDL.LU.64 R158, [R1+0x3c0] ;  /* 0x0003c000019e7983 */ /* 0x000ea80000300a00 */
[----:B------:R-:W-:Y:S04]  /*11c70*/  STL.64 [R1+0xb40], R214 ;  /* 0x000b40d601007387 */ /* 0x000fe80000100a00 */
[----:B------:R-:W2:Y:S01]  /*11c80*/  LDL.LU.64 R10, [R1+0x48] ;  /* 0x00004800010a7983 */ /* 0x000ea20000300a00 */
[----:B----4-:R-:W-:-:S03]  /*11c90*/  IMAD.WIDE R216, R252, 0x4, R216 ;  /* 0x00000004fcd87825 */ /* 0x010fc600078e02d8 */
[----:B------:R1:W-:Y:S04]  /*11ca0*/  LDGSTS.E [R12+-0x79ff8], desc[UR20][R214.64], P3 ;  /* 0x86008000d60c7fae */ /* 0x0003e800099a1014 */
[----:B------:R-:W-:Y:S04]  /*11cb0*/  STL.64 [R1+0xb48], R216 ;  /* 0x000b48d801007387 */ /* 0x000fe80000100a00 */
[----:B------:R-:W4:Y:S01]  /*11cc0*/  LDL.LU.64 R8, [R1+0x38] ;  /* 0x0000380001087983 */ /* 0x000f220000300a00 */
[----:B-1----:R-:W-:-:S03]  /*11cd0*/  SEL R12, RZ, 0x4, P2 ;  /* 0x00000004ff0c7807 */ /* 0x002fc60001000000 */
[----:B------:R-:W4:Y:S01]  /*11ce0*/  LDL R0, [R1+0x268] ;  /* 0x0002680001007983 */ /* 0x000f220000100800 */
[----:B------:R-:W-:-:S03]  /*11cf0*/  SEL R12, R12, RZ, P1 ;  /* 0x000000ff0c0c7207 */ /* 0x000fc60000800000 */
[----:B------:R-:W4:Y:S01]  /*11d00*/  LDL.LU.64 R132, [R1+0x440] ;  /* 0x0004400001847983 */ /* 0x000f220000300a00 */
[----:B------:R-:W-:Y:S02]  /*11d10*/  ISETP.NE.U32.AND P3, PT, R12, RZ, PT ;  /* 0x000000ff0c00720c */ /* 0x000fe40003f65070 */
[----:B------:R-:W-:Y:S01]  /*11d20*/  LOP3.LUT R7, R3, 0x1a, RZ, 0xfc, !PT ;  /* 0x0000001a03077812 */ /* 0x000fe200078efcff */
[----:B---3--:R-:W-:Y:S01]  /*11d30*/  VIADD R12, R4, 0x100000 ;  /* 0x00100000040c7836 */ /* 0x008fe20000000000 */
[----:B------:R-:W3:Y:S02]  /*11d40*/  LDL.LU.64 R156, [R1+0x438] ;  /* 0x00043800019c7983 */ /* 0x000ee40000300a00 */
[----:B------:R-:W-:-:S07]  /*11d50*/  ISETP.GE.AND P2, PT, R7, UR4, PT ;  /* 0x0000000407007c0c */ /* 0x000fce000bf46270 */
[----:B------:R1:W-:Y:S04]  /*11d60*/  LDGSTS.E [R12+-0x80000], desc[UR20][R216.64], P3 ;  /* 0x80000000d80c7fae */ /* 0x0003e800099a1014 */
[----:B------:R-:W3:Y:S01]  /*11d70*/  LDL.LU.64 R134, [R1+0x3b8] ;  /* 0x0003b80001867983 */ /* 0x000ee20000300a00 */
[----:B-1----:R-:W-:-:S04]  /*11d80*/  SEL R12, RZ, 0x4, P2 ;  /* 0x00000004ff0c7807 */ /* 0x002fc80001000000 */
[----:B------:R-:W-:-:S04]  /*11d90*/  SEL R12, R12, RZ, P1 ;  /* 0x000000ff0c0c7207 */ /* 0x000fc80000800000 */
[----:B------:R-:W-:Y:S02]  /*11da0*/  ISETP.NE.U32.AND P3, PT, R12, RZ, PT ;  /* 0x000000ff0c00720c */ /* 0x000fe40003f65070 */
[----:B------:R-:W-:Y:S01]  /*11db0*/  LOP3.LUT R7, R3, 0x38, RZ, 0xfc, !PT ;  /* 0x0000003803077812 */ /* 0x000fe200078efcff */
[----:B------:R-:W-:-:S03]  /*11dc0*/  VIADD R12, R4, 0x100000 ;  /* 0x00100000040c7836 */ /* 0x000fc60000000000 */
[----:B------:R-:W-:Y:S02]  /*11dd0*/  ISETP.GE.AND P2, PT, R7, UR4, PT ;  /* 0x0000000407007c0c */ /* 0x000fe4000bf46270 */
[----:B------:R-:W-:Y:S01]  /*11de0*/  LOP3.LUT R7, R3, 0x3a, RZ, 0xfc, !PT ;  /* 0x0000003a03077812 */ /* 0x000fe200078efcff */
[----:B------:R-:W-:-:S05]  /*11df0*/  IMAD.WIDE R52, R252, 0x4, R52 ;  /* 0x00000004fc347825 */ /* 0x000fca00078e0234 */
[----:B------:R1:W-:Y:S02]  /*11e00*/  LDGSTS.E [R12+-0x7fff8], desc[UR20][R52.64], P3 ;  /* 0x80008000340c7fae */ /* 0x0003e400099a1014 */
[----:B-1----:R-:W-:-:S04]  /*11e10*/  SEL R12, RZ, 0x4, P2 ;  /* 0x00000004ff0c7807 */ /* 0x002fc80001000000 */
[----:B------:R-:W-:-:S04]  /*11e20*/  SEL R12, R12, RZ, P1 ;  /* 0x000000ff0c0c7207 */ /* 0x000fc80000800000 */
[----:B------:R-:W-:Y:S01]  /*11e30*/  ISETP.NE.U32.AND P3, PT, R12, RZ, PT ;  /* 0x000000ff0c00720c */ /* 0x000fe20003f65070 */
[----:B------:R-:W-:Y:S01]  /*11e40*/  VIADD R12, R4, 0x100000 ;  /* 0x00100000040c7836 */ /* 0x000fe20000000000 */
[----:B------:R-:W-:Y:S02]  /*11e50*/  ISETP.GE.AND P2, PT, R7, UR4, PT ;  /* 0x0000000407007c0c */ /* 0x000fe4000bf46270 */
[----:B------:R-:W-:Y:S01]  /*11e60*/  LOP3.LUT R7, R3, 0x58, RZ, 0xfc, !PT ;  /* 0x0000005803077812 */ /* 0x000fe200078efcff */
[----:B------:R-:W-:-:S04]  /*11e70*/  IMAD.WIDE R244, R252, 0x4, R244 ;  /* 0x00000004fcf47825 */ /* 0x000fc800078e02f4 */
[----:B--2---:R-:W-:-:S05]  /*11e80*/  IMAD.WIDE R54, R252, 0x4, R54 ;  /* 0x00000004fc367825 */ /* 0x004fca00078e0236 */
[----:B------:R1:W-:Y:S02]  /*11e90*/  LDGSTS.E [R12+-0x7e000], desc[UR20][R54.64], P3 ;  /* 0x82000000360c7fae */ /* 0x0003e400099a1014 */
[----:B-1----:R-:W-:-:S04]  /*11ea0*/  SEL R12, RZ, 0x4, P2 ;  /* 0x00000004ff0c7807 */ /* 0x002fc80001000000 */
[----:B------:R-:W-:-:S04]  /*11eb0*/  SEL R12, R12, RZ, P1 ;  /* 0x000000ff0c0c7207 */ /* 0x000fc80000800000 */
[----:B------:R-:W-:Y:S01]  /*11ec0*/  ISETP.NE.U32.AND P3, PT, R12, RZ, PT ;  /* 0x000000ff0c00720c */ /* 0x000fe20003f65070 */
[----:B------:R-:W-:Y:S01]  /*11ed0*/  VIADD R12, R4, 0x100000 ;  /* 0x00100000040c7836 */ /* 0x000fe20000000000 */
[----:B------:R-:W-:Y:S01]  /*11ee0*/  ISETP.GE.AND P2, PT, R7, UR4, PT ;  /* 0x0000000407007c0c */ /* 0x000fe2000bf46270 */
[----:B------:R-:W-:-:S10]  /*11ef0*/  IMAD.WIDE R158, R252, 0x4, R158 ;  /* 0x00000004fc9e7825 */ /* 0x000fd400078e029e */
[----:B------:R1:W-:Y:S02]  /*11f00*/  LDGSTS.E [R12+-0x7dff8], desc[UR20][R158.64], P3 ;  /* 0x820080009e0c7fae */ /* 0x0003e400099a1014 */
[----:B-1----:R-:W-:-:S04]  /*11f10*/  SEL R12, RZ, 0x4, P2 ;  /* 0x00000004ff0c7807 */ /* 0x002fc80001000000 */
[----:B------:R-:W-:-:S04]  /*11f20*/  SEL R12, R12, RZ, P1 ;  /* 0x000000ff0c0c7207 */ /* 0x000fc80000800000 */
[----:B------:R-:W-:Y:S02]  /*11f30*/  ISETP.NE.U32.AND P3, PT, R12, RZ, PT ;  /* 0x000000ff0c00720c */ /* 0x000fe40003f65070 */
[----:B------:R-:W-:Y:S01]  /*11f40*/  LOP3.LUT R7, R3, 0x5a, RZ, 0xfc, !PT ;  /* 0x0000005a03077812 */ /* 0x000fe200078efcff */
[----:B------:R-:W-:Y:S02]  /*11f50*/  IMAD.WIDE R240, R252, 0x4, R10 ;  /* 0x00000004fcf07825 */ /* 0x000fe400078e020a */
[----:B------:R-:W2:Y:S02]  /*11f60*/  LDL.LU.64 R10, [R1+0x30] ;  /* 0x00003000010a7983 */ /* 0x000ea40000300a00 */
[----:B------:R-:W-:Y:S01]  /*11f70*/  VIADD R12, R4, 0x100000 ;  /* 0x00100000040c7836 */ /* 0x000fe20000000000 */
[----:B------:R-:W-:-:S05]  /*11f80*/  ISETP.GE.AND P2, PT, R7, UR4, PT ;  /* 0x0000000407007c0c */ /* 0x000fca000bf46270 */
[----:B------:R1:W-:Y:S02]  /*11f90*/  LDGSTS.E [R12+-0x7c000], desc[UR20][R240.64], P3 ;  /* 0x84000000f00c7fae */ /* 0x0003e400099a1014 */
[----:B-1----:R-:W-:-:S04]  /*11fa0*/  SEL R12, RZ, 0x4, P2 ;  /* 0x00000004ff0c7807 */ /* 0x002fc80001000000 */
[----:B------:R-:W-:-:S04]  /*11fb0*/  SEL R12, R12, RZ, P1 ;  /* 0x000000ff0c0c7207 */ /* 0x000fc80000800000 */
[----:B------:R-:W-:Y:S02]  /*11fc0*/  ISETP.NE.U32.AND P3, PT, R12, RZ, PT ;  /* 0x000000ff0c00720c */ /* 0x000fe40003f65070 */
[----:B------:R-:W-:Y:S01]  /*11fd0*/  LOP3.LUT R7, R3, 0x78, RZ, 0xfc, !PT ;  /* 0x0000007803077812 */ /* 0x000fe200078efcff */
[----:B----4-:R-:W-:Y:S02]  /*11fe0*/  IMAD.WIDE R242, R252, 0x4, R8 ;  /* 0x00000004fcf27825 */ /* 0x010fe400078e0208 */
[----:B------:R-:W4:Y:S02]  /*11ff0*/  LDL.LU.64 R8, [R1+0x20] ;  /* 0x0000200001087983 */ /* 0x000f240000300a00 */
[----:B------:R-:W-:Y:S01]  /*12000*/  VIADD R12, R4, 0x100000 ;  /* 0x00100000040c7836 */ /* 0x000fe20000000000 */
[----:B------:R-:W-:-:S05]  /*12010*/  ISETP.GE.AND P2, PT, R7, UR4, PT ;  /* 0x0000000407007c0c */ /* 0x000fca000bf46270 */
        /* <DEDUP_REMOVED lines=12> */
[----:B------:R-:W-:-:S03]  /*120e0*/  IMAD.WIDE R246, R252, 0x4, R246 ;  /* 0x00000004fcf67825 */ /* 0x000fc600078e02f6 */
[----:B------:R-:W-:Y:S01]  /*120f0*/  ISETP.GE.AND P2, PT, R7, UR4, PT ;  /* 0x0000000407007c0c */ /* 0x000fe2000bf46270 */
[----:B------:R-:W-:Y:S01]  /*12100*/  VIADD R12, R4, 0x100000 ;  /* 0x00100000040c7836 */ /* 0x000fe20000000000 */
[----:B------:R-:W-:-:S05]  /*12110*/  LOP3.LUT R7, R3, 0x1e, RZ, 0xfc, !PT ;  /* 0x0000001e03077812 */ /* 0x000fca00078efcff */
[----:B------:R1:W-:Y:S02]  /*12120*/  LDGSTS.E [R12+-0x79ff8], desc[UR20][R246.64], P3 ;  /* 0x86008000f60c7fae */ /* 0x0003e400099a1014 */
[----:B-1----:R-:W-:Y:S02]  /*12130*/  SEL R12, RZ, 0x4, P2 ;  /* 0x00000004ff0c7807 */ /* 0x002fe40001000000 */
[----:B------:R-:W-:Y:S02]  /*12140*/  ISETP.GE.AND P2, PT, R7, UR4, PT ;  /* 0x0000000407007c0c */ /* 0x000fe4000bf46270 */
[----:B------:R-:W4:Y:S01]  /*12150*/  LDL.LU.64 R6, [R1+0x28] ;  /* 0x0000280001067983 */ /* 0x000f220000300a00 */
[----:B------:R-:W-:-:S04]  /*12160*/  SEL R12, R12, RZ, P1 ;  /* 0x000000ff0c0c7207 */ /* 0x000fc80000800000 */
[----:B------:R-:W-:Y:S01]  /*12170*/  ISETP.NE.U32.AND P3, PT, R12, RZ, PT ;  /* 0x000000ff0c00720c */ /* 0x000fe20003f65070 */
[----:B------:R-:W-:-:S04]  /*12180*/  IMAD.WIDE R250, R252, 0x4, R132 ;  /* 0x00000004fcfa7825 */ /* 0x000fc800078e0284 */
[----:B------:R-:W-:-:S08]  /*12190*/  VIADD R12, R0, 0x100000 ;  /* 0x00100000000c7836 */ /* 0x000fd00000000000 */
[----:B------:R1:W-:Y:S02]  /*121a0*/  LDGSTS.E [R12+-0x80000], desc[UR20][R250.64], P3 ;  /* 0x80000000fa0c7fae */ /* 0x0003e400099a1014 */
[----:B-1----:R-:W-:-:S04]  /*121b0*/  SEL R12, RZ, 0x4, P2 ;  /* 0x00000004ff0c7807 */ /* 0x002fc80001000000 */
[----:B------:R-:W-:-:S04]  /*121c0*/  SEL R12, R12, RZ, P1 ;  /* 0x000000ff0c0c7207 */ /* 0x000fc80000800000 */
[----:B------:R-:W-:Y:S02]  /*121d0*/  ISETP.NE.U32.AND P3, PT, R12, RZ, PT ;  /* 0x000000ff0c00720c */ /* 0x000fe40003f65070 */
[----:B------:R-:W-:Y:S01]  /*121e0*/  LOP3.LUT R133, R3, 0x3c, RZ, 0xfc, !PT ;  /* 0x0000003c03857812 */ /* 0x000fe200078efcff */
[----:B---3--:R-:W-:-:S04]  /*121f0*/  IMAD.WIDE R14, R252, 0x4, R156 ;  /* 0x00000004fc0e7825 */ /* 0x008fc800078e029c */
[----:B------:R-:W-:Y:S01]  /*12200*/  VIADD R12, R0, 0x100000 ;  /* 0x00100000000c7836 */ /* 0x000fe20000000000 */
[----:B------:R-:W-:-:S05]  /*12210*/  ISETP.GE.AND P2, PT, R133, UR4, PT ;  /* 0x0000000485007c0c */ /* 0x000fca000bf46270 */
[----:B------:R1:W-:Y:S02]  /*12220*/  LDGSTS.E [R12+-0x7fff8], desc[UR20][R14.64], P3 ;  /* 0x800080000e0c7fae */ /* 0x0003e400099a1014 */
[----:B-1----:R-:W-:-:S04]  /*12230*/  SEL R12, RZ, 0x4, P2 ;  /* 0x00000004ff0c7807 */ /* 0x002fc80001000000 */
[----:B------:R-:W-:-:S04]  /*12240*/  SEL R12, R12, RZ, P1 ;  /* 0x000000ff0c0c7207 */ /* 0x000fc80000800000 */
[----:B------:R-:W-:Y:S01]  /*12250*/  ISETP.NE.U32.AND P3, PT, R12, RZ, PT ;  /* 0x000000ff0c00720c */ /* 0x000fe20003f65070 */
[----:B------:R1:W-:Y:S01]  /*12260*/  STL.64 [R1], R14 ;  /* 0x0000000e01007387 */ /* 0x0003e20000100a00 */
[----:B------:R-:W-:Y:S01]  /*12270*/  LOP3.LUT R133, R3, 0x3e, RZ, 0xfc, !PT ;  /* 0x0000003e03857812 */ /* 0x000fe200078efcff */
[----:B------:R-:W-:-:S03]  /*12280*/  VIADD R12, R0, 0x100000 ;  /* 0x00100000000c7836 */ /* 0x000fc60000000000 */
[----:B------:R-:W-:Y:S01]  /*12290*/  ISETP.GE.AND P2, PT, R133, UR4, PT ;  /* 0x0000000485007c0c */ /* 0x000fe2000bf46270 */
[----:B-1----:R-:W-:-:S06]  /*122a0*/  IMAD.WIDE R14, R252, 0x4, R134 ;  /* 0x00000004fc0e7825 */ /* 0x002fcc00078e0286 */
[----:B------:R1:W-:Y:S02]  /*122b0*/  LDGSTS.E [R12+-0x7e000], desc[UR20][R14.64], P3 ;  /* 0x820000000e0c7fae */ /* 0x0003e400099a1014 */
[----:B-1----:R-:W-:-:S04]  /*122c0*/  SEL R12, RZ, 0x4, P2 ;  /* 0x00000004ff0c7807 */ /* 0x002fc80001000000 */
[----:B------:R-:W-:-:S04]  /*122d0*/  SEL R12, R12, RZ, P1 ;  /* 0x000000ff0c0c7207 */ /* 0x000fc80000800000 */
[----:B------:R-:W-:Y:S02]  /*122e0*/  ISETP.NE.U32.AND P3, PT, R12, RZ, PT ;  /* 0x000000ff0c00720c */ /* 0x000fe40003f65070 */
[----:B------:R-:W-:Y:S01]  /*122f0*/  LOP3.LUT R133, R3, 0x5c, RZ, 0xfc, !PT ;  /* 0x0000005c03857812 */ /* 0x000fe200078efcff */
[----:B------:R-:W-:-:S03]  /*12300*/  VIADD R12, R0, 0x100000 ;  /* 0x00100000000c7836 */ /* 0x000fc60000000000 */
[----:B------:R-:W-:Y:S01]  /*12310*/  ISETP.GE.AND P2, PT, R133, UR4, PT ;  /* 0x0000000485007c0c */ /* 0x000fe2000bf46270 */
[----:B------:R-:W-:Y:S01]  /*12320*/  STL.64 [R1+0x10], R14 ;  /* 0x0000100e01007387 */ /* 0x000fe20000100a00 */
[----:B--2---:R-:W-:-:S05]  /*12330*/  IMAD.WIDE R10, R252, 0x4, R10 ;  /* 0x00000004fc0a7825 */ /* 0x004fca00078e020a */
[----:B------:R1:W-:Y:S02]  /*12340*/  LDGSTS.E [R12+-0x7dff8], desc[UR20][R10.64], P3 ;  /* 0x820080000a0c7fae */ /* 0x0003e400099a1014 */
[----:B-1----:R-:W-:-:S04]  /*12350*/  SEL R12, RZ, 0x4, P2 ;  /* 0x00000004ff0c7807 */ /* 0x002fc80001000000 */
[----:B------:R-:W-:-:S04]  /*12360*/  SEL R12, R12, RZ, P1 ;  /* 0x000000ff0c0c7207 */ /* 0x000fc80000800000 */
[----:B------:R-:W-:Y:S01]  /*12370*/  ISETP.NE.U32.AND P3, PT, R12, RZ, PT ;  /* 0x000000ff0c00720c */ /* 0x000fe20003f65070 */
[----:B------:R1:W-:Y:S01]  /*12380*/  STL.64 [R1+0x18], R10 ;  /* 0x0000180a01007387 */ /* 0x0003e20000100a00 */
[----:B------:R-:W-:Y:S02]  /*12390*/  VIADD R12, R0, 0x100000 ;  /* 0x00100000000c7836 */ /* 0x000fe40000000000 */
[----:B----4-:R-:W-:Y:S01]  /*123a0*/  IMAD.WIDE R8, R252, 0x4, R8 ;  /* 0x00000004fc087825 */ /* 0x010fe200078e0208 */
[----:B-1----:R-:W-:-:S08]  /*123b0*/  LOP3.LUT R11, R3, 0x5e, RZ, 0xfc, !PT ;  /* 0x0000005e030b7812 */ /* 0x002fd000078efcff */
[----:B------:R1:W-:Y:S01]  /*123c0*/  LDGSTS.E [R12+-0x7c000], desc[UR20][R8.64], P3 ;  /* 0x84000000080c7fae */ /* 0x0003e200099a1014 */
[----:B------:R-:W-:-:S03]  /*123d0*/  ISETP.GE.AND P2, PT, R11, UR4, PT ;  /* 0x000000040b007c0c */ /* 0x000fc6000bf46270 */
[----:B------:R2:W-:Y:S01]  /*123e0*/  STL.64 [R1+0x20], R8 ;  /* 0x0000200801007387 */ /* 0x0005e20000100a00 */
[----:B------:R-:W3:Y:S01]  /*123f0*/  LDC R11, c[0x0][0x3a0] ;  /* 0x0000e800ff0b7b82 */ /* 0x000ee20000000800 */
[----:B-1----:R-:W-:-:S04]  /*12400*/  SEL R12, RZ, 0x4, P2 ;  /* 0x00000004ff0c7807 */ /* 0x002fc80001000000 */
[----:B------:R-:W-:-:S04]  /*12410*/  SEL R12, R12, RZ, P1 ;  /* 0x000000ff0c0c7207 */ /* 0x000fc80000800000 */
[----:B------:R-:W-:Y:S02]  /*12420*/  ISETP.NE.U32.AND P3, PT, R12, RZ, PT ;  /* 0x000000ff0c00720c */ /* 0x000fe40003f65070 */
[----:B--2---:R-:W-:Y:S01]  /*12430*/  LOP3.LUT R9, R3, 0x7c, RZ, 0xfc, !PT ;  /* 0x0000007c03097812 */ /* 0x004fe200078efcff */
[----:B------:R-:W-:-:S03]  /*12440*/  VIADD R12, R0, 0x100000 ;  /* 0x00100000000c7836 */ /* 0x000fc60000000000 */
[----:B------:R-:W-:Y:S01]  /*12450*/  ISETP.GE.AND P2, PT, R9, UR4, PT ;  /* 0x0000000409007c0c */ /* 0x000fe2000bf46270 */
[----:B------:R-:W-:-:S06]  /*12460*/  IMAD.WIDE R6, R252, 0x4, R6 ;  /* 0x00000004fc067825 */ /* 0x000fcc00078e0206 */
[----:B------:R1:W-:Y:S02]  /*12470*/  LDGSTS.E [R12+-0x7bff8], desc[UR20][R6.64], P3 ;  /* 0x84008000060c7fae */ /* 0x0003e400099a1014 */
[----:B-1----:R-:W-:-:S04]  /*12480*/  SEL R12, RZ, 0x4, P2 ;  /* 0x00000004ff0c7807 */ /* 0x002fc80001000000 */
[----:B------:R-:W-:-:S04]  /*12490*/  SEL R12, R12, RZ, P1 ;  /* 0x000000ff0c0c7207 */ /* 0x000fc80000800000 */
[----:B------:R-:W-:Y:S01]  /*124a0*/  ISETP.NE.U32.AND P3, PT, R12, RZ, PT ;  /* 0x000000ff0c00720c */ /* 0x000fe20003f65070 */
[----:B------:R1:W-:Y:S01]  /*124b0*/  STL.64 [R1+0x30], R6 ;  /* 0x0000300601007387 */ /* 0x0003e20000100a00 */
[----:B------:R-:W-:Y:S02]  /*124c0*/  VIADD R12, R0, 0x100000 ;  /* 0x00100000000c7836 */ /* 0x000fe40000000000 */
[----:B-1----:R-:W-:-:S05]  /*124d0*/  IMAD.WIDE R6, R252, 0x4, R148 ;  /* 0x00000004fc067825 */ /* 0x002fca00078e0294 */
[----:B------:R1:W-:Y:S04]  /*124e0*/  STL.64 [R1+0x28], R6 ;  /* 0x0000280601007387 */ /* 0x0003e80000100a00 */
[----:B------:R1:W-:Y:S04]  /*124f0*/  LDGSTS.E [R12+-0x7a000], desc[UR20][R6.64], P3 ;  /* 0x86000000060c7fae */ /* 0x0003e800099a1014 */
[----:B------:R-:W2:Y:S04]  /*12500*/  LDL.LU.64 R72, [R1+0x4c8] ;  /* 0x0004c80001487983 */ /* 0x000ea80000300a00 */
[----:B------:R-:W4:Y:S01]  /*12510*/  LDL.LU.64 R74, [R1+0x4c0] ;  /* 0x0004c000014a7983 */ /* 0x000f220000300a00 */
[----:B-1----:R-:W1:Y:S03]  /*12520*/  S2R R7, SR_TID.X ;  /* 0x0000000000077919 */ /* 0x002e660000002100 */
[----:B------:R-:W4:Y:S04]  /*12530*/  LDL.LU.64 R76, [R1+0x4b8] ;  /* 0x0004b800014c7983 */ /* 0x000f280000300a00 */
[----:B------:R-:W4:Y:S04]  /*12540*/  LDL.LU.64 R78, [R1+0x318] ;  /* 0x00031800014e7983 */ /* 0x000f280000300a00 */
[----:B------:R-:W4:Y:S01]  /*12550*/  LDL.LU.64 R82, [R1+0x310] ;  /* 0x0003100001527983 */ /* 0x000f220000300a00 */
[----:B------:R-:W-:-:S02]  /*12560*/  LOP3.LUT R9, R3, 0x7e, RZ, 0xfc, !PT ;  /* 0x0000007e03097812 */ /* 0x000fc400078efcff */
[----:B-1----:R-:W-:-:S04]  /*12570*/  LOP3.LUT R7, R7, 0x7f, RZ, 0xc0, !PT ;  /* 0x0000007f07077812 */ /* 0x002fc800078ec0ff */
[----:B------:R-:W-:Y:S02]  /*12580*/  ISETP.GE.AND P3, PT, R7, UR4, PT ;  /* 0x0000000407007c0c */ /* 0x000fe4000bf66270 */
[----:B------:R-:W4:Y:S04]  /*12590*/  LDL.LU.64 R6, [R1+0x308] ;  /* 0x0003080001067983 */ /* 0x000f280000300a00 */
[----:B------:R-:W4:Y:S04]  /*125a0*/  LDL.LU.64 R152, [R1+0x300] ;  /* 0x0003000001987983 */ /* 0x000f280000300a00 */
[----:B------:R-:W4:Y:S04]  /*125b0*/  LDL.LU.64 R134, [R1+0x2f8] ;  /* 0x0002f80001867983 */ /* 0x000f280000300a00 */
[----:B------:R-:W4:Y:S04]  /*125c0*/  LDL.LU.64 R62, [R1+0x2f0] ;  /* 0x0002f000013e7983 */ /* 0x000f280000300a00 */
[----:B------:R-:W4:Y:S01]  /*125d0*/  LDL.LU.64 R84, [R1+0x2e8] ;  /* 0x0002e80001547983 */ /* 0x000f220000300a00 */
[----:B------:R-:W-:-:S03]  /*125e0*/  ISETP.GE.AND P2, PT, R9, UR4, PT ;  /* 0x0000000409007c0c */ /* 0x000fc6000bf46270 */
[----:B------:R-:W4:Y:S04]  /*125f0*/  LDL.LU.64 R8, [R1+0x2e0] ;  /* 0x0002e00001087983 */ /* 0x000f280000300a00 */
[----:B------:R-:W4:Y:S01]  /*12600*/  LDL.LU.64 R86, [R1+0x2d8] ;  /* 0x0002d80001567983 */ /* 0x000f220000300a00 */
[----:B------:R-:W-:-:S03]  /*12610*/  SEL R12, RZ, 0x4, P2 ;  /* 0x00000004ff0c7807 */ /* 0x000fc60001000000 */
[----:B------:R-:W4:Y:S01]  /*12620*/  LDL.LU.64 R88, [R1+0x2d0] ;  /* 0x0002d00001587983 */ /* 0x000f220000300a00 */
[----:B------:R-:W-:-:S03]  /*12630*/  SEL R12, R12, RZ, P1 ;  /* 0x000000ff0c0c7207 */ /* 0x000fc60000800000 */
[----:B------:R-:W4:Y:S04]  /*12640*/  LDL.LU.64 R90, [R1+0x2c8] ;  /* 0x0002c800015a7983 */ /* 0x000f280000300a00 */
[----:B------:R-:W4:Y:S01]  /*12650*/  LDL.LU.64 R150, [R1+0x2c0] ;  /* 0x0002c00001967983 */ /* 0x000f220000300a00 */
[----:B------:R-:W-:-:S03]  /*12660*/  ISETP.NE.U32.AND P2, PT, R12, RZ, PT ;  /* 0x000000ff0c00720c */ /* 0x000fc60003f45070 */
[----:B------:R-:W4:Y:S01]  /*12670*/  LDL.LU.64 R140, [R1+0x2b8] ;  /* 0x0002b800018c7983 */ /* 0x000f220000300a00 */
[----:B------:R-:W-:Y:S01]  /*12680*/  IMAD.WIDE R154, R252, 0x4, R154 ;  /* 0x00000004fc9a7825 */ /* 0x000fe200078e029a */
[----:B------:R-:W-:Y:S02]  /*12690*/  UIADD3 UR4, UPT, UPT, UR5, -0x180, URZ ;  /* 0xfffffe8005047890 */ /* 0x000fe4000fffe0ff */
[----:B------:R-:W4:Y:S01]  /*126a0*/  LDL.LU.64 R136, [R1+0x2b0] ;  /* 0x0002b00001887983 */ /* 0x000f220000300a00 */
[----:B------:R-:W-:Y:S01]  /*126b0*/  VIADD R12, R0, 0x100000 ;  /* 0x00100000000c7836 */ /* 0x000fe20000000000 */
[----:B------:R-:W1:Y:S01]  /*126c0*/  LDCU UR5, c[0x0][0x3a0] ;  /* 0x00007400ff0577ac */ /* 0x000e620008000800 */
[----:B---3--:R-:W-:Y:S01]  /*126d0*/  VIADD R11, R11, 0x7f ;  /* 0x0000007f0b0b7836 */ /* 0x008fe20000000000 */
[----:B------:R-:W3:Y:S04]  /*126e0*/  LDL.LU.64 R156, [R1+0x2a8] ;  /* 0x0002a800019c7983 */ /* 0x000ee80000300a00 */
[----:B------:R1:W-:Y:S04]  /*126f0*/  LDGSTS.E [R12+-0x79ff8], desc[UR20][R154.64], P2 ;  /* 0x860080009a0c7fae */ /* 0x0003e800091a1014 */
[----:B------:R-:W3:Y:S01]  /*12700*/  LDL.LU.64 R132, [R1+0x2a0] ;  /* 0x0002a00001847983 */ /* 0x000ee20000300a00 */
[----:B------:R-:W-:-:S03]  /*12710*/  IMAD.WIDE R146, R13, 0x4, R166 ;  /* 0x000000040d927825 */ /* 0x000fc600078e02a6 */
[----:B------:R-:W0:Y:S01]  /*12720*/  LDGDEPBAR ;  /* 0x00000000000079af */ /* 0x000e220000000000 */
[----:B-1----:R-:W-:Y:S02]  /*12730*/  SEL R12, RZ, 0x4, P3 ;  /* 0x00000004ff0c7807 */ /* 0x002fe40001800000 */
[----:B------:R-:W-:Y:S02]  /*12740*/  ISETP.GE.AND P3, PT, R3, UR4, PT ;  /* 0x0000000403007c0c */ /* 0x000fe4000bf66270 */
[----:B------:R-:W-:Y:S02]  /*12750*/  SEL R12, R12, RZ, P1 ;  /* 0x000000ff0c0c7207 */ /* 0x000fe40000800000 */
[----:B------:R-:W-:Y:S02]  /*12760*/  ISETP.GT.AND P1, PT, R11, 0x1ff, PT ;  /* 0x000001ff0b00780c */ /* 0x000fe40003f24270 */
[----:B------:R-:W-:Y:S02]  /*12770*/  LOP3.LUT R11, R3, 0x2, RZ, 0xfc, !PT ;  /* 0x00000002030b7812 */ /* 0x000fe400078efcff */
[----:B------:R-:W-:-:S02]  /*12780*/  ISETP.NE.U32.AND P2, PT, R12, RZ, PT ;  /* 0x000000ff0c00720c */ /* 0x000fc40003f45070 */
[----:B------:R-:W-:Y:S02]  /*12790*/  SEL R12, RZ, 0x4, P3 ;  /* 0x00000004ff0c7807 */ /* 0x000fe40001800000 */
[----:B------:R-:W-:Y:S02]  /*127a0*/  ISETP.GE.AND P3, PT, R11, UR4, PT ;  /* 0x000000040b007c0c */ /* 0x000fe4000bf66270 */
[----:B------:R-:W3:Y:S01]  /*127b0*/  LDL.LU.64 R10, [R1+0x298] ;  /* 0x00029800010a7983 */ /* 0x000ee20000300a00 */
[----:B--2---:R-:W-:-:S04]  /*127c0*/  IMAD.WIDE R22, R13, 0x4, R72 ;  /* 0x000000040d167825 */ /* 0x004fc800078e0248 */
[C---:B----4-:R-:W-:Y:S01]  /*127d0*/  IMAD.WIDE R14, R13.reuse, 0x4, R74 ;  /* 0x000000040d0e7825 */ /* 0x050fe200078e024a */
[----:B------:R1:W-:Y:S04]  /*127e0*/  STL.64 [R1+0x38], R22 ;  /* 0x0000381601007387 */ /* 0x0003e80000100a00 */
[----:B------:R2:W-:Y:S01]  /*127f0*/  STL.64 [R1+0x48], R14 ;  /* 0x0000480e01007387 */ /* 0x0005e20000100a00 */
[----:B------:R-:W-:-:S04]  /*12800*/  IMAD.WIDE R206, R13, 0x4, R76 ;  /* 0x000000040dce7825 */ /* 0x000fc800078e024c */
[----:B------:R-:W-:-:S04]  /*12810*/  IMAD.WIDE R24, R13, 0x4, R78 ;  /* 0x000000040d187825 */ /* 0x000fc800078e024e */
[C---:B-1----:R-:W-:Y:S01]  /*12820*/  IMAD.WIDE R22, R13.reuse, 0x4, R82 ;  /* 0x000000040d167825 */ /* 0x042fe200078e0252 */
[----:B------:R-:W-:Y:S03]  /*12830*/  STL.64 [R1+0x490], R24 ;  /* 0x0004901801007387 */ /* 0x000fe60000100a00 */
[C---:B--2---:R-:W-:Y:S02]  /*12840*/  IMAD.WIDE R14, R13.reuse, 0x4, R6 ;  /* 0x000000040d0e7825 */ /* 0x044fe400078e0206 */
[----:B------:R-:W2:Y:S02]  /*12850*/  LDL.LU.64 R6, [R1+0x290] ;  /* 0x0002900001067983 */ /* 0x000ea40000300a00 */
[C---:B------:R-:W-:Y:S02]  /*12860*/  IMAD.WIDE R152, R13.reuse, 0x4, R152 ;  /* 0x000000040d987825 */ /* 0x040fe400078e0298 */
[----:B------:R1:W-:Y:S04]  /*12870*/  STL.64 [R1+0x488], R22 ;  /* 0x0004881601007387 */ /* 0x0003e80000100a00 */
[----:B------:R-:W-:Y:S04]  /*12880*/  STL.64 [R1+0x498], R206 ;  /* 0x000498ce01007387 */ /* 0x000fe80000100a00 */
[----:B------:R4:W-:Y:S04]  /*12890*/  STL.64 [R1+0x480], R14 ;  /* 0x0004800e01007387 */ /* 0x0009e80000100a00 */
[----:B------:R-:W-:Y:S01]  /*128a0*/  STL.64 [R1+0x478], R152 ;  /* 0x0004789801007387 */ /* 0x000fe20000100a00 */
[----:B-1----:R-:W-:-:S04]  /*128b0*/  IMAD.WIDE R22, R13, 0x4, R8 ;  /* 0x000000040d167825 */ /* 0x002fc800078e0208 */
[----:B----4-:R-:W-:-:S05]  /*128c0*/  IMAD.WIDE R14, R13, 0x4, R84 ;  /* 0x000000040d0e7825 */ /* 0x010fca00078e0254 */
[----:B------:R1:W-:Y:S04]  /*128d0*/  STL.64 [R1+0x460], R14 ;  /* 0x0004600e01007387 */ /* 0x0003e80000100a00 */
[----:B------:R-:W4:Y:S01]  /*128e0*/  LDL.LU.64 R8, [R1+0x288] ;  /* 0x0002880001087983 */ /* 0x000f220000300a00 */
[----:B------:R-:W-:-:S04]  /*128f0*/  IMAD.WIDE R216, R13, 0x4, R62 ;  /* 0x000000040dd87825 */ /* 0x000fc800078e023e */
[C---:B------:R-:W-:Y:S01]  /*12900*/  IMAD.WIDE R134, R13.reuse, 0x4, R134 ;  /* 0x000000040d867825 */ /* 0x040fe200078e0286 */
[----:B------:R-:W-:Y:S03]  /*12910*/  STL.64 [R1+0x468], R216 ;  /* 0x000468d801007387 */ /* 0x000fe60000100a00 */
[C---:B-1----:R-:W-:Y:S01]  /*12920*/  IMAD.WIDE R14, R13.reuse, 0x4, R86 ;  /* 0x000000040d0e7825 */ /* 0x042fe200078e0256 */
[----:B------:R-:W-:Y:S03]  /*12930*/  STL.64 [R1+0x470], R134 ;  /* 0x0004708601007387 */ /* 0x000fe60000100a00 */
[C---:B------:R-:W-:Y:S01]  /*12940*/  IMAD.WIDE R24, R13.reuse, 0x4, R88 ;  /* 0x000000040d187825 */ /* 0x040fe200078e0258 */
[----:B------:R-:W-:Y:S04]  /*12950*/  STL.64 [R1+0x458], R22 ;  /* 0x0004581601007387 */ /* 0x000fe80000100a00 */
[----:B------:R1:W-:Y:S04]  /*12960*/  STL.64 [R1+0x450], R14 ;  /* 0x0004500e01007387 */ /* 0x0003e80000100a00 */
[----:B------:R1:W-:Y:S02]  /*12970*/  STL.64 [R1+0x448], R24 ;  /* 0x0004481801007387 */ /* 0x0003e40000100a00 */
[----:B-1----:R-:W-:-:S02]  /*12980*/  IMAD.WIDE R14, R13, 0x4, R90 ;  /* 0x000000040d0e7825 */ /* 0x002fc400078e025a */
[----:B------:R-:W4:Y:S02]  /*12990*/  LDL.LU.64 R90, [R1+0x280] ;  /* 0x00028000015a7983 */ /* 0x000f240000300a00 */
[C---:B------:R-:W-:Y:S02]  /*129a0*/  IMAD.WIDE R24, R13.reuse, 0x4, R150 ;  /* 0x000000040d187825 */ /* 0x040fe400078e0296 */
[----:B------:R1:W-:Y:S04]  /*129b0*/  STL.64 [R1+0x440], R14 ;  /* 0x0004400e01007387 */ /* 0x0003e80000100a00 */
[----:B------:R3:W-:Y:S01]  /*129c0*/  STL.64 [R1+0x438], R24 ;  /* 0x0004381801007387 */ /* 0x0007e20000100a00 */
[----:B-1----:R-:W-:-:S03]  /*129d0*/  IMAD.WIDE R14, R13, 0x4, R140 ;  /* 0x000000040d0e7825 */ /* 0x002fc600078e028c */
[----:B------:R-:W4:Y:S04]  /*129e0*/  LDL.LU.64 R140, [R1+0x278] ;  /* 0x00027800018c7983 */ /* 0x000f280000300a00 */
[----:B------:R-:W-:Y:S04]  /*129f0*/  STL.64 [R1+0x430], R14 ;  /* 0x0004300e01007387 */ /* 0x000fe80000100a00 */
[----:B------:R-:W4:Y:S04]  /*12a00*/  LDL.LU.64 R58, [R1+0x270] ;  /* 0x00027000013a7983 */ /* 0x000f280000300a00 */
[----:B------:R-:W4:Y:S01]  /*12a10*/  LDL.LU.64 R150, [R1+0x190] ;  /* 0x0001900001967983 */ /* 0x000f220000300a00 */
[----:B------:R-:W-:-:S03]  /*12a20*/  IMAD.WIDE R214, R13, 0x4, R136 ;  /* 0x000000040dd67825 */ /* 0x000fc600078e0288 */
[----:B------:R-:W4:Y:S04]  /*12a30*/  LDL.LU.64 R66, [R1+0x188] ;  /* 0x0001880001427983 */ /* 0x000f280000300a00 */
[----:B------:R-:W4:Y:S04]  /*12a40*/  LDL.LU.64 R64, [R1+0x180] ;  /* 0x0001800001407983 */ /* 0x000f280000300a00 */
[----:B------:R-:W4:Y:S04]  /*12a50*/  LDL.LU.64 R136, [R1+0x178] ;  /* 0x0001780001887983 */ /* 0x000f280000300a00 */
[----:B------:R-:W4:Y:S01]  /*12a60*/  LDL.LU.64 R70, [R1+0x170] ;  /* 0x0001700001467983 */ /* 0x000f220000300a00 */
[----:B---3--:R-:W-:-:S03]  /*12a70*/  IMAD.WIDE R210, R13, 0x4, R156 ;  /* 0x000000040dd27825 */ /* 0x008fc600078e029c */
[----:B------:R-:W3:Y:S04]  /*12a80*/  LDL.LU.64 R74, [R1+0x168] ;  /* 0x00016800014a7983 */ /* 0x000ee80000300a00 */
[----:B------:R-:W3:Y:S04]  /*12a90*/  LDL.LU.64 R156, [R1+0x160] ;  /* 0x00016000019c7983 */ /* 0x000ee80000300a00 */
[----:B------:R-:W-:Y:S04]  /*12aa0*/  STL.64 [R1+0x428], R214 ;  /* 0x000428d601007387 */ /* 0x000fe80000100a00 */
[----:B------:R-:W3:Y:S01]  /*12ab0*/  LDL.LU.64 R76, [R1+0x158] ;  /* 0x00015800014c7983 */ /* 0x000ee20000300a00 */
[----:B------:R-:W-:-:S03]  /*12ac0*/  IMAD.WIDE R24, R13, 0x4, R132 ;  /* 0x000000040d187825 */ /* 0x000fc600078e0284 */
[----:B------:R-:W3:Y:S04]  /*12ad0*/  LDL.LU.64 R78, [R1+0x150] ;  /* 0x00015000014e7983 */ /* 0x000ee80000300a00 */
[----:B------:R-:W3:Y:S04]  /*12ae0*/  LDL.LU.64 R82, [R1+0x148] ;  /* 0x0001480001527983 */ /* 0x000ee80000300a00 */
[----:B------:R-:W3:Y:S04]  /*12af0*/  LDL.LU.64 R132, [R1+0x140] ;  /* 0x0001400001847983 */ /* 0x000ee80000300a00 */
[----:B------:R-:W3:Y:S04]  /*12b00*/  LDL.LU.64 R62, [R1+0x138] ;  /* 0x00013800013e7983 */ /* 0x000ee80000300a00 */
[----:B------:R-:W3:Y:S01]  /*12b10*/  LDL.LU.64 R84, [R1+0x130] ;  /* 0x0001300001547983 */ /* 0x000ee20000300a00 */
[----:B------:R-:W-:-:S04]  /*12b20*/  IMAD.WIDE R30, R13, 0x4, R10 ;  /* 0x000000040d1e7825 */ /* 0x000fc800078e020a */
[C---:B--2---:R-:W-:Y:S02]  /*12b30*/  IMAD.WIDE R72, R13.reuse, 0x4, R6 ;  /* 0x000000040d487825 */ /* 0x044fe400078e0206 */
[----:B------:R-:W2:Y:S04]  /*12b40*/  LDL.LU.64 R6, [R1+0x128] ;  /* 0x0001280001067983 */ /* 0x000ea80000300a00 */
[----:B------:R-:W-:Y:S04]  /*12b50*/  STL.64 [R1+0x420], R210 ;  /* 0x000420d201007387 */ /* 0x000fe80000100a00 */
[----:B------:R-:W2:Y:S04]  /*12b60*/  LDL.LU.64 R86, [R1+0x120] ;  /* 0x0001200001567983 */ /* 0x000ea80000300a00 */
[----:B------:R-:W2:Y:S01]  /*12b70*/  LDL.LU.64 R10, [R1+0x118] ;  /* 0x00011800010a7983 */ /* 0x000ea20000300a00 */
[----:B----4-:R-:W-:-:S05]  /*12b80*/  IMAD.WIDE R8, R13, 0x4, R8 ;  /* 0x000000040d087825 */ /* 0x010fca00078e0208 */
[----:B------:R1:W-:Y:S04]  /*12b90*/  STL.64 [R1+0x400], R8 ;  /* 0x0004000801007387 */ /* 0x0003e80000100a00 */
[----:B-1----:R-:W4:Y:S04]  /*12ba0*/  LDL.LU.64 R8, [R1+0x110] ;  /* 0x0001100001087983 */ /* 0x002f280000300a00 */
[----:B------:R-:W-:Y:S04]  /*12bb0*/  STL.64 [R1+0x418], R24 ;  /* 0x0004181801007387 */ /* 0x000fe80000100a00 */
[----:B------:R-:W4:Y:S01]  /*12bc0*/  LDL.LU.64 R88, [R1+0x108] ;  /* 0x0001080001587983 */ /* 0x000f220000300a00 */
[----:B------:R-:W-:-:S03]  /*12bd0*/  IMAD.WIDE R14, R13, 0x4, R90 ;  /* 0x000000040d0e7825 */ /* 0x000fc600078e025a */
[----:B------:R-:W4:Y:S04]  /*12be0*/  LDL.LU.64 R90, [R1+0x100] ;  /* 0x00010000015a7983 */ /* 0x000f280000300a00 */
[----:B------:R1:W-:Y:S04]  /*12bf0*/  STL.64 [R1+0x3f8], R14 ;  /* 0x0003f80e01007387 */ /* 0x0003e80000100a00 */
[----:B------:R-:W-:Y:S01]  /*12c00*/  STL.64 [R1+0x410], R30 ;  /* 0x0004101e01007387 */ /* 0x000fe20000100a00 */
[----:B-1----:R-:W-:-:S03]  /*12c10*/  IMAD.WIDE R14, R13, 0x4, R140 ;  /* 0x000000040d0e7825 */ /* 0x002fc600078e028c */
[----:B------:R-:W4:Y:S04]  /*12c20*/  LDL.LU.64 R140, [R1+0xf8] ;  /* 0x0000f800018c7983 */ /* 0x000f280000300a00 */
[----:B------:R-:W-:Y:S01]  /*12c30*/  STL.64 [R1+0x408], R72 ;  /* 0x0004084801007387 */ /* 0x000fe20000100a00 */
[----:B------:R-:W-:-:S03]  /*12c40*/  IMAD.WIDE R26, R13, 0x4, R58 ;  /* 0x000000040d1a7825 */ /* 0x000fc600078e023a */
[----:B------:R1:W-:Y:S01]  /*12c50*/  STL.64 [R1+0x3f0], R14 ;  /* 0x0003f00e01007387 */ /* 0x0003e20000100a00 */
[----:B------:R-:W-:-:S04]  /*12c60*/  IMAD.WIDE R40, R13, 0x4, R66 ;  /* 0x000000040d287825 */ /* 0x000fc800078e0242 */
[C---:B-1----:R-:W-:Y:S02]  /*12c70*/  IMAD.WIDE R14, R13.reuse, 0x4, R150 ;  /* 0x000000040d0e7825 */ /* 0x042fe400078e0296 */
[----:B------:R-:W4:Y:S04]  /*12c80*/  LDL.LU.64 R150, [R1+0xf0] ;  /* 0x0000f00001967983 */ /* 0x000f280000300a00 */
[----:B------:R1:W-:Y:S04]  /*12c90*/  STL.64 [R1+0x3e0], R26 ;  /* 0x0003e01a01007387 */ /* 0x0003e80000100a00 */
[----:B------:R1:W-:Y:S04]  /*12ca0*/  STL.64 [R1+0x3d8], R14 ;  /* 0x0003d80e01007387 */ /* 0x0003e80000100a00 */
[----:B------:R1:W-:Y:S02]  /*12cb0*/  STL.64 [R1+0x3d0], R40 ;  /* 0x0003d02801007387 */ /* 0x0003e40000100a00 */
[----:B-1----:R-:W-:-:S04]  /*12cc0*/  IMAD.WIDE R26, R13, 0x4, R64 ;  /* 0x000000040d1a7825 */ /* 0x002fc800078e0240 */
[C---:B------:R-:W-:Y:S02]  /*12cd0*/  IMAD.WIDE R14, R13.reuse, 0x4, R136 ;  /* 0x000000040d0e7825 */ /* 0x040fe400078e0288 */
[----:B------:R-:W4:Y:S02]  /*12ce0*/  LDL.LU.64 R136, [R1+0xe8] ;  /* 0x0000e80001887983 */ /* 0x000f240000300a00 */
[C---:B------:R-:W-:Y:S02]  /*12cf0*/  IMAD.WIDE R40, R13.reuse, 0x4, R70 ;  /* 0x000000040d287825 */ /* 0x040fe400078e0246 */
[----:B------:R3:W-:Y:S04]  /*12d00*/  STL.64 [R1+0x3c8], R26 ;  /* 0x0003c81a01007387 */ /* 0x0007e80000100a00 */
[----:B------:R1:W-:Y:S04]  /*12d10*/  STL.64 [R1+0x3c0], R14 ;  /* 0x0003c00e01007387 */ /* 0x0003e80000100a00 */
[----:B------:R1:W-:Y:S01]  /*12d20*/  STL.64 [R1+0x3b8], R40 ;  /* 0x0003b82801007387 */ /* 0x0003e20000100a00 */
[----:B---3--:R-:W-:-:S03]  /*12d30*/  IMAD.WIDE R26, R13, 0x4, R156 ;  /* 0x000000040d1a7825 */ /* 0x008fc600078e029c */
[----:B------:R-:W3:Y:S01]  /*12d40*/  LDL.LU.64 R156, [R1+0xe0] ;  /* 0x0000e000019c7983 */ /* 0x000ee20000300a00 */
[----:B-1----:R-:W-:-:S05]  /*12d50*/  IMAD.WIDE R14, R13, 0x4, R74 ;  /* 0x000000040d0e7825 */ /* 0x002fca00078e024a */
[----:B------:R1:W-:Y:S01]  /*12d60*/  STL.64 [R1+0x3b0], R14 ;  /* 0x0003b00e01007387 */ /* 0x0003e20000100a00 */
[----:B------:R-:W-:-:S03]  /*12d70*/  IMAD.WIDE R40, R13, 0x4, R78 ;  /* 0x000000040d287825 */ /* 0x000fc600078e024e */
[----:B------:R1:W-:Y:S02]  /*12d80*/  STL.64 [R1+0x3a8], R26 ;  /* 0x0003a81a01007387 */ /* 0x0003e40000100a00 */
[----:B-1----:R-:W-:-:S04]  /*12d90*/  IMAD.WIDE R14, R13, 0x4, R76 ;  /* 0x000000040d0e7825 */ /* 0x002fc800078e024c */
[C---:B------:R-:W-:Y:S01]  /*12da0*/  IMAD.WIDE R26, R13.reuse, 0x4, R82 ;  /* 0x000000040d1a7825 */ /* 0x040fe200078e0252 */
[----:B------:R1:W-:Y:S04]  /*12db0*/  STL.64 [R1+0x3a0], R14 ;  /* 0x0003a00e01007387 */ /* 0x0003e80000100a00 */
[----:B------:R1:W-:Y:S02]  /*12dc0*/  STL.64 [R1+0x398], R40 ;  /* 0x0003982801007387 */ /* 0x0003e40000100a00 */
[C---:B-1----:R-:W-:Y:S02]  /*12dd0*/  IMAD.WIDE R14, R13.reuse, 0x4, R132 ;  /* 0x000000040d0e7825 */ /* 0x042fe400078e0284 */
[----:B------:R-:W3:Y:S02]  /*12de0*/  LDL.LU.64 R132, [R1+0xd8] ;  /* 0x0000d80001847983 */ /* 0x000ee40000300a00 */
[----:B------:R-:W-:-:S02]  /*12df0*/  IMAD.WIDE R40, R13, 0x4, R62 ;  /* 0x000000040d287825 */ /* 0x000fc400078e023e */
[----:B------:R1:W-:Y:S04]  /*12e00*/  STL.64 [R1+0x390], R26 ;  /* 0x0003901a01007387 */ /* 0x0003e80000100a00 */
[----:B------:R2:W-:Y:S04]  /*12e10*/  STL.64 [R1+0x388], R14 ;  /* 0x0003880e01007387 */ /* 0x0005e80000100a00 */
[----:B------:R-:W-:Y:S01]  /*12e20*/  STL.64 [R1+0x380], R40 ;  /* 0x0003802801007387 */ /* 0x000fe20000100a00 */
[----:B-1----:R-:W-:-:S04]  /*12e30*/  IMAD.WIDE R26, R13, 0x4, R84 ;  /* 0x000000040d1a7825 */ /* 0x002fc800078e0254 */
[C---:B--2---:R-:W-:Y:S02]  /*12e40*/  IMAD.WIDE R14, R13.reuse, 0x4, R6 ;  /* 0x000000040d0e7825 */ /* 0x044fe400078e0206 */
[----:B------:R-:W2:Y:S04]  /*12e50*/  LDL.LU.64 R6, [R1+0xd0] ;  /* 0x0000d00001067983 */ /* 0x000ea80000300a00 */
[----:B------:R1:W-:Y:S04]  /*12e60*/  STL.64 [R1+0x378], R26 ;  /* 0x0003781a01007387 */ /* 0x0003e80000100a00 */
[----:B------:R1:W-:Y:S02]  /*12e70*/  STL.64 [R1+0x370], R14 ;  /* 0x0003700e01007387 */ /* 0x0003e40000100a00 */
[----:B-1----:R-:W-:-:S04]  /*12e80*/  IMAD.WIDE R26, R13, 0x4, R86 ;  /* 0x000000040d1a7825 */ /* 0x002fc800078e0256 */
[C---:B------:R-:W-:Y:S02]  /*12e90*/  IMAD.WIDE R14, R13.reuse, 0x4, R10 ;  /* 0x000000040d0e7825 */ /* 0x040fe400078e020a */
[----:B------:R-:W2:Y:S04]  /*12ea0*/  LDL.LU.64 R10, [R1+0xc8] ;  /* 0x0000c800010a7983 */ /* 0x000ea80000300a00 */
[----:B------:R-:W-:Y:S04]  /*12eb0*/  STL.64 [R1+0x368], R26 ;  /* 0x0003681a01007387 */ /* 0x000fe80000100a00 */
[----:B------:R3:W-:Y:S01]  /*12ec0*/  STL.64 [R1+0x360], R14 ;  /* 0x0003600e01007387 */ /* 0x0007e20000100a00 */
[----:B----4-:R-:W-:-:S03]  /*12ed0*/  IMAD.WIDE R180, R13, 0x4, R8 ;  /* 0x000000040db47825 */ /* 0x010fc600078e0208 */
[----:B------:R-:W4:Y:S04]  /*12ee0*/  LDL.LU.64 R8, [R1+0xc0] ;  /* 0x0000c00001087983 */ /* 0x000f280000300a00 */
[----:B------:R-:W4:Y:S01]  /*12ef0*/  LDL.LU.64 R76, [R1+0xb8] ;  /* 0x0000b800014c7983 */ /* 0x000f220000300a00 */
[----:B------:R-:W-:-:S03]  /*12f00*/  IMAD.WIDE R80, R13, 0x4, R88 ;  /* 0x000000040d507825 */ /* 0x000fc600078e0258 */
[----:B------:R-:W4:Y:S01]  /*12f10*/  LDL.LU.64 R86, [R1+0xb0] ;  /* 0x0000b00001567983 */ /* 0x000f220000300a00 */
[----:B------:R-:W-:-:S04]  /*12f20*/  IMAD.WIDE R56, R13, 0x4, R90 ;  /* 0x000000040d387825 */ /* 0x000fc800078e025a */
[C---:B------:R-:W-:Y:S02]  /*12f30*/  IMAD.WIDE R74, R13.reuse, 0x4, R140 ;  /* 0x000000040d4a7825 */ /* 0x040fe400078e028c */
[----:B------:R-:W4:Y:S04]  /*12f40*/  LDL.LU.64 R140, [R1+0xa8] ;  /* 0x0000a800018c7983 */ /* 0x000f280000300a00 */
[----:B------:R-:W4:Y:S04]  /*12f50*/  LDL.LU.64 R64, [R1+0xa0] ;  /* 0x0000a00001407983 */ /* 0x000f280000300a00 */
[----:B------:R-:W-:Y:S04]  /*12f60*/  STL.64 [R1+0x358], R180 ;  /* 0x000358b401007387 */ /* 0x000fe80000100a00 */
[----:B------:R-:W4:Y:S04]  /*12f70*/  LDL.LU.64 R70, [R1+0x98] ;  /* 0x0000980001467983 */ /* 0x000f280000300a00 */
[----:B------:R-:W4:Y:S04]  /*12f80*/  LDL.LU.64 R78, [R1+0x90] ;  /* 0x00009000014e7983 */ /* 0x000f280000300a00 */
[----:B------:R-:W-:Y:S04]  /*12f90*/  STL.64 [R1+0x350], R80 ;  /* 0x0003505001007387 */ /* 0x000fe80000100a00 */
[----:B------:R-:W4:Y:S04]  /*12fa0*/  LDL.LU.64 R82, [R1+0x88] ;  /* 0x0000880001527983 */ /* 0x000f280000300a00 */
[----:B------:R-:W4:Y:S01]  /*12fb0*/  LDL.LU.64 R62, [R1+0x80] ;  /* 0x00008000013e7983 */ /* 0x000f220000300a00 */
[----:B------:R-:W-:-:S03]  /*12fc0*/  IMAD.WIDE R84, R13, 0x4, R150 ;  /* 0x000000040d547825 */ /* 0x000fc600078e0296 */
[----:B------:R-:W-:Y:S04]  /*12fd0*/  STL.64 [R1+0x348], R56 ;  /* 0x0003483801007387 */ /* 0x000fe80000100a00 */
[----:B------:R-:W4:Y:S04]  /*12fe0*/  LDL.LU.64 R88, [R1+0x78] ;  /* 0x0000780001587983 */ /* 0x000f280000300a00 */
[----:B------:R-:W4:Y:S01]  /*12ff0*/  LDL.LU.64 R90, [R1+0x70] ;  /* 0x00007000015a7983 */ /* 0x000f220000300a00 */
[----:B------:R-:W-:-:S04]  /*13000*/  IMAD.WIDE R150, R13, 0x4, R136 ;  /* 0x000000040d967825 */ /* 0x000fc800078e0288 */
[----:B---3--:R-:W-:-:S05]  /*13010*/  IMAD.WIDE R14, R13, 0x4, R156 ;  /* 0x000000040d0e7825 */ /* 0x008fca00078e029c */
[----:B------:R1:W-:Y:S04]  /*13020*/  STL.64 [R1+0x328], R14 ;  /* 0x0003280e01007387 */ /* 0x0003e80000100a00 */
[----:B------:R-:W3:Y:S04]  /*13030*/  LDL.LU.64 R136, [R1+0x68] ;  /* 0x0000680001887983 */ /* 0x000ee80000300a00 */
[----:B------:R-:W-:Y:S01]  /*13040*/  STL.64 [R1+0x340], R74 ;  /* 0x0003404a01007387 */ /* 0x000fe20000100a00 */
[----:B-1----:R-:W-:-:S03]  /*13050*/  IMAD.WIDE R14, R13, 0x4, R132 ;  /* 0x000000040d0e7825 */ /* 0x002fc600078e0284 */
[----:B------:R-:W3:Y:S04]  /*13060*/  LDL.LU.64 R132, [R1+0x60] ;  /* 0x0000600001847983 */ /* 0x000ee80000300a00 */
[----:B------:R-:W3:Y:S04]  /*13070*/  LDL.LU.64 R156, [R1+0x58] ;  /* 0x00005800019c7983 */ /* 0x000ee80000300a00 */
[----:B------:R2:W-:Y:S04]  /*13080*/  STL.64 [R1+0x320], R14 ;  /* 0x0003200e01007387 */ /* 0x0005e80000100a00 */
[----:B------:R-:W-:Y:S01]  /*13090*/  STL.64 [R1+0x338], R84 ;  /* 0x0003385401007387 */ /* 0x000fe20000100a00 */
[----:B--2---:R-:W-:-:S03]  /*130a0*/  IMAD.WIDE R14, R13, 0x4, R6 ;  /* 0x000000040d0e7825 */ /* 0x004fc600078e0206 */
[----:B------:R-:W2:Y:S04]  /*130b0*/  LDL.LU.64 R6, [R1+0x50] ;  /* 0x0000500001067983 */ /* 0x000ea80000300a00 */
[----:B------:R-:W-:Y:S01]  /*130c0*/  STL.64 [R1+0x330], R150 ;  /* 0x0003309601007387 */ /* 0x000fe20000100a00 */
[----:B------:R-:W-:-:S03]  /*130d0*/  IMAD.WIDE R68, R13, 0x4, R10 ;  /* 0x000000040d447825 */ /* 0x000fc600078e020a */
[----:B------:R-:W2:Y:S01]  /*130e0*/  LDL.LU.64 R10, [R1+0x40] ;  /* 0x00004000010a7983 */ /* 0x000ea20000300a00 */
[----:B----4-:R-:W-:-:S03]  /*130f0*/  IMAD.WIDE R58, R13, 0x4, R8 ;  /* 0x000000040d3a7825 */ /* 0x010fc600078e0208 */
[----:B------:R-:W4:Y:S01]  /*13100*/  LDL.LU.64 R8, [R1+0x8] ;  /* 0x0000080001087983 */ /* 0x000f220000300a00 */
[----:B------:R-:W-:-:S03]  /*13110*/  IMAD.WIDE R76, R13, 0x4, R76 ;  /* 0x000000040d4c7825 */ /* 0x000fc600078e024c */
[----:B------:R-:W-:Y:S01]  /*13120*/  STL.64 [R1+0x318], R14 ;  /* 0x0003180e01007387 */ /* 0x000fe20000100a00 */
[----:B------:R-:W-:-:S03]  /*13130*/  IMAD.WIDE R86, R13, 0x4, R86 ;  /* 0x000000040d567825 */ /* 0x000fc600078e0256 */
[----:B------:R-:W-:Y:S04]  /*13140*/  STL.64 [R1+0x310], R68 ;  /* 0x0003104401007387 */ /* 0x000fe80000100a00 */
[----:B------:R-:W-:Y:S04]  /*13150*/  STL.64 [R1+0x308], R58 ;  /* 0x0003083a01007387 */ /* 0x000fe80000100a00 */
[----:B------:R-:W-:Y:S01]  /*13160*/  STL.64 [R1+0x300], R76 ;  /* 0x0003004c01007387 */ /* 0x000fe20000100a00 */
[----:B------:R-:W-:-:S04]  /*13170*/  IMAD.WIDE R140, R13, 0x4, R140 ;  /* 0x000000040d8c7825 */ /* 0x000fc800078e028c */
[----:B------:R-:W-:-:S05]  /*13180*/  IMAD.WIDE R26, R13, 0x4, R64 ;  /* 0x000000040d1a7825 */ /* 0x000fca00078e0240 */
        /* <DEDUP_REMOVED lines=11> */
[----:B------:R-:W-:Y:S01]  /*13240*/  STL.64 [R1+0x2c8], R66 ;  /* 0x0002c84201007387 */ /* 0x000fe20000100a00 */
[----:B------:R-:W-:-:S03]  /*13250*/  IMAD.WIDE R88, R13, 0x4, R90 ;  /* 0x000000040d587825 */ /* 0x000fc600078e025a */
[----:B------:R-:W-:Y:S04]  /*13260*/  STL.64 [R1+0x2c0], R78 ;  /* 0x0002c04e01007387 */ /* 0x000fe80000100a00 */
[----:B------:R-:W-:Y:S01]  /*13270*/  STL.64 [R1+0x2b8], R88 ;  /* 0x0002b85801007387 */ /* 0x000fe20000100a00 */
[----:B------:R-:W-:-:S04]  /*13280*/  IMAD.WIDE R82, R13, 0x4, R248 ;  /* 0x000000040d527825 */ /* 0x000fc800078e02f8 */
[----:B------:R-:W-:-:S04]  /*13290*/  IMAD.WIDE R90, R13, 0x4, R160 ;  /* 0x000000040d5a7825 */ /* 0x000fc800078e02a0 */
[----:B------:R-:W-:-:S04]  /*132a0*/  IMAD.WIDE R164, R13, 0x4, R164 ;  /* 0x000000040da47825 */ /* 0x000fc800078e02a4 */
[----:B------:R-:W-:-:S04]  /*132b0*/  IMAD.WIDE R138, R13, 0x4, R168 ;  /* 0x000000040d8a7825 */ /* 0x000fc800078e02a8 */
[----:B---3--:R-:W-:-:S05]  /*132c0*/  IMAD.WIDE R136, R13, 0x4, R136 ;  /* 0x000000040d887825 */ /* 0x008fca00078e0288 */
[----:B------:R-:W-:Y:S01]  /*132d0*/  STL.64 [R1+0x2b0], R136 ;  /* 0x0002b08801007387 */ /* 0x000fe20000100a00 */
[----:B-1----:R-:W-:-:S04]  /*132e0*/  IMAD.WIDE R26, R13, 0x4, R170 ;  /* 0x000000040d1a7825 */ /* 0x002fc800078e02aa */
[----:B------:R-:W-:-:S04]  /*132f0*/  IMAD.WIDE R64, R13, 0x4, R172 ;  /* 0x000000040d407825 */ /* 0x000fc800078e02ac */
[----:B------:R-:W-:-:S04]  /*13300*/  IMAD.WIDE R62, R13, 0x4, R174 ;  /* 0x000000040d3e7825 */ /* 0x000fc800078e02ae */
[----:B------:R-:W-:-:S04]  /*13310*/  IMAD.WIDE R132, R13, 0x4, R132 ;  /* 0x000000040d847825 */ /* 0x000fc800078e0284 */
[----:B------:R-:W-:-:S05]  /*13320*/  IMAD.WIDE R182, R13, 0x4, R156 ;  /* 0x000000040db67825 */ /* 0x000fca00078e029c */
[----:B------:R-:W-:Y:S01]  /*13330*/  STL.64 [R1+0x2a0], R182 ;  /* 0x0002a0b601007387 */ /* 0x000fe20000100a00 */
[----:B------:R-:W-:-:S03]  /*13340*/  IMAD.WIDE R156, R13, 0x4, R162 ;  /* 0x000000040d9c7825 */ /* 0x000fc600078e02a2 */
[----:B------:R-:W-:Y:S01]  /*13350*/  STL.64 [R1+0x2a8], R132 ;  /* 0x0002a88401007387 */ /* 0x000fe20000100a00 */
        /* <DEDUP_REMOVED lines=20> */
[----:B------:R-:W-:Y:S01]  /*134a0*/  STL.64 [R1+0x70], R6 ;  /* 0x0000700601007387 */ /* 0x000fe20000100a00 */
[----:B------:R-:W-:-:S05]  /*134b0*/  IMAD.WIDE R40, R13, 0x4, R10 ;  /* 0x000000040d287825 */ /* 0x000fca00078e020a */
[----:B------:R-:W-:Y:S01]  /*134c0*/  STL.64 [R1+0x298], R40 ;  /* 0x0002982801007387 */ /* 0x000fe20000100a00 */
[----:B------:R-:W-:-:S04]  /*134d0*/  IMAD.WIDE R10, R13, 0x4, R176 ;  /* 0x000000040d0a7825 */ /* 0x000fc800078e02b0 */
[----:B----4-:R-:W-:-:S05]  /*134e0*/  IMAD.WIDE R8, R13, 0x4, R8 ;  /* 0x000000040d087825 */ /* 0x010fca00078e0208 */
[----:B------:R-:W-:Y:S04]  /*134f0*/  STL.64 [R1+0x290], R8 ;  /* 0x0002900801007387 */ /* 0x000fe80000100a00 */
        /* <DEDUP_REMOVED lines=20> */
[----:B------:R-:W-:Y:S01]  /*13640*/  STL.64 [R1+0x1c0], R196 ;  /* 0x0001c0c401007387 */ /* 0x000fe20000100a00 */
        /* <DEDUP_REMOVED lines=12> */
[----:B------:R-:W-:-:S03]  /*13710*/  IMAD.WIDE R226, R13, 0x4, R226 ;  /* 0x000000040de27825 */ /* 0x000fc600078e02e2 */
[----:B------:R-:W-:Y:S04]  /*13720*/  STL.64 [R1+0x180], R148 ;  /* 0x0001809401007387 */ /* 0x000fe80000100a00 */
[----:B------:R-:W-:Y:S01]  /*13730*/  STL.64 [R1+0x170], R208 ;  /* 0x000170d001007387 */ /* 0x000fe20000100a00 */
[----:B------:R-:W-:-:S03]  /*13740*/  IMAD.WIDE R248, R13, 0x4, R228 ;  /* 0x000000040df87825 */ /* 0x000fc600078e02e4 */
[----:B------:R-:W-:Y:S01]  /*13750*/  STL.64 [R1+0x168], R218 ;  /* 0x000168da01007387 */ /* 0x000fe20000100a00 */
[----:B------:R-:W-:-:S03]  /*13760*/  IMAD.WIDE R212, R13, 0x4, R230 ;  /* 0x000000040dd47825 */ /* 0x000fc600078e02e6 */
[----:B------:R-:W2:Y:S04]  /*13770*/  LDL.LU.64 R224, [R1+0x38] ;  /* 0x0000380001e07983 */ /* 0x000ea80000300a00 */
[----:B------:R-:W-:Y:S01]  /*13780*/  STL.64 [R1+0x160], R220 ;  /* 0x000160dc01007387 */ /* 0x000fe20000100a00 */
[----:B------:R-:W-:-:S03]  /*13790*/  IMAD.WIDE R200, R13, 0x4, R232 ;  /* 0x000000040dc87825 */ /* 0x000fc600078e02e8 */
[----:B------:R-:W-:Y:S04]  /*137a0*/  STL.64 [R1+0x158], R222 ;  /* 0x000158de01007387 */ /* 0x000fe80000100a00 */
[----:B------:R-:W-:Y:S01]  /*137b0*/  STL.64 [R1+0x150], R186 ;  /* 0x000150ba01007387 */ /* 0x000fe20000100a00 */
[----:B------:R-:W-:-:S03]  /*137c0*/  IMAD.WIDE R234, R13, 0x4, R234 ;  /* 0x000000040dea7825 */ /* 0x000fc600078e02ea */
[----:B------:R-:W3:Y:S01]  /*137d0*/  LDL.LU.64 R228, [R1+0x320] ;  /* 0x0003200001e47983 */ /* 0x000ee20000300a00 */
[----:B------:R-:W-:-:S03]  /*137e0*/  IMAD.WIDE R198, R13, 0x4, R236 ;  /* 0x000000040dc67825 */ /* 0x000fc600078e02ec */
[----:B------:R-:W-:Y:S01]  /*137f0*/  STL.64 [R1+0x148], R226 ;  /* 0x000148e201007387 */ /* 0x000fe20000100a00 */
[----:B------:R-:W-:-:S03]  /*13800*/  SEL R12, R12, RZ, P1 ;  /* 0x000000ff0c0c7207 */ /* 0x000fc60000800000 */
[----:B------:R-:W4:Y:S01]  /*13810*/  LDL.LU.64 R230, [R1+0x360] ;  /* 0x0003600001e67983 */ /* 0x000f220000300a00 */
[----:B------:R-:W-:-:S03]  /*13820*/  IMAD.WIDE R16, R13, 0x4, R92 ;  /* 0x000000040d107825 */ /* 0x000fc600078e025c */
[----:B------:R-:W-:Y:S04]  /*13830*/  STL.64 [R1+0x140], R248 ;  /* 0x000140f801007387 */ /* 0x000fe80000100a00 */
[----:B------:R-:W-:Y:S04]  /*13840*/  STL.64 [R1+0x138], R212 ;  /* 0x000138d401007387 */ /* 0x000fe80000100a00 */
[----:B------:R-:W2:Y:S04]  /*13850*/  LDL.LU.64 R232, [R1+0x3a0] ;  /* 0x0003a00001e87983 */ /* 0x000ea80000300a00 */
[----:B------:R-:W-:Y:S01]  /*13860*/  STL.64 [R1+0x130], R200 ;  /* 0x000130c801007387 */ /* 0x000fe20000100a00 */
[----:B------:R-:W-:-:S03]  /*13870*/  ISETP.NE.U32.AND P4, PT, R12, RZ, PT ;  /* 0x000000ff0c00720c */ /* 0x000fc60003f85070 */
[----:B------:R-:W2:Y:S04]  /*13880*/  LDL.LU.64 R236, [R1+0x3e0] ;  /* 0x0003e00001ec7983 */ /* 0x000ea80000300a00 */
[----:B------:R-:W-:Y:S04]  /*13890*/  STL.64 [R1+0x128], R234 ;  /* 0x000128ea01007387 */ /* 0x000fe80000100a00 */
[----:B------:R-:W-:Y:S04]  /*138a0*/  STL.64 [R1+0x120], R198 ;  /* 0x000120c601007387 */ /* 0x000fe80000100a00 */
[----:B------:R1:W-:Y:S04]  /*138b0*/  STL.64 [R1+0x110], R16 ;  /* 0x0001101001007387 */ /* 0x0003e80000100a00 */
[----:B------:R-:W2:Y:S01]  /*138c0*/  LDL R12, [R1+0x240] ;  /* 0x00024000010c7983 */ /* 0x000ea20000100800 */
[----:B------:R-:W-:-:S04]  /*138d0*/  IMAD.WIDE R238, R13, 0x4, R238 ;  /* 0x000000040dee7825 */ /* 0x000fc800078e02ee */
[----:B------:R-:W-:-:S04]  /*138e0*/  IMAD.WIDE R166, R13, 0x4, R94 ;  /* 0x000000040da67825 */ /* 0x000fc800078e025e */
[C---:B-1----:R-:W-:Y:S01]  /*138f0*/  IMAD.WIDE R16, R13.reuse, 0x4, R96 ;  /* 0x000000040d107825 */ /* 0x042fe200078e0260 */
[----:B------:R-:W-:Y:S03]  /*13900*/  STL.64 [R1+0x118], R238 ;  /* 0x000118ee01007387 */ /* 0x000fe60000100a00 */
[C---:B------:R-:W-:Y:S01]  /*13910*/  IMAD.WIDE R98, R13.reuse, 0x4, R98 ;  /* 0x000000040d627825 */ /* 0x040fe200078e0262 */
[----:B------:R1:W-:Y:S03]  /*13920*/  STL.64 [R1+0x100], R16 ;  /* 0x0001001001007387 */ /* 0x0003e60000100a00 */
[C---:B------:R-:W-:Y:S01]  /*13930*/  IMAD.WIDE R100, R13.reuse, 0x4, R100 ;  /* 0x000000040d647825 */ /* 0x040fe200078e0264 */
[----:B------:R-:W3:Y:S03]  /*13940*/  LDL.LU.64 R32, [R1+0x48] ;  /* 0x0000480001207983 */ /* 0x000ee60000300a00 */
[C---:B------:R-:W-:Y:S01]  /*13950*/  IMAD.WIDE R102, R13.reuse, 0x4, R102 ;  /* 0x000000040d667825 */ /* 0x040fe200078e0266 */
[----:B------:R-:W3:Y:S04]  /*13960*/  LDL.LU.64 R28, [R1+0x460] ;  /* 0x00046000011c7983 */ /* 0x000ee80000300a00 */
[----:B------:R-:W-:Y:S04]  /*13970*/  STL.64 [R1+0x108], R166 ;  /* 0x000108a601007387 */ /* 0x000fe80000100a00 */
[----:B------:R-:W3:Y:S01]  /*13980*/  LDL.LU.64 R94, [R1+0x398] ;  /* 0x00039800015e7983 */ /* 0x000ee20000300a00 */
[----:B------:R-:W-:-:S03]  /*13990*/  IMAD.WIDE R176, R13, 0x4, R108 ;  /* 0x000000040db07825 */ /* 0x000fc600078e026c */
[----:B------:R-:W3:Y:S04]  /*139a0*/  LDL.LU.64 R96, [R1+0x390] ;  /* 0x0003900001607983 */ /* 0x000ee80000300a00 */
[----:B------:R-:W-:Y:S04]  /*139b0*/  STL.64 [R1+0xf8], R98 ;  /* 0x0000f86201007387 */ /* 0x000fe80000100a00 */
[----:B------:R-:W-:Y:S04]  /*139c0*/  STL.64 [R1+0xf0], R100 ;  /* 0x0000f06401007387 */ /* 0x000fe80000100a00 */
[----:B------:R-:W-:Y:S04]  /*139d0*/  STL.64 [R1+0xe8], R102 ;  /* 0x0000e86601007387 */ /* 0x000fe80000100a00 */
[----:B------:R-:W3:Y:S01]  /*139e0*/  LDL.LU.64 R108, [R1+0x3d8] ;  /* 0x0003d800016c7983 */ /* 0x000ee20000300a00 */
[----:B------:R-:W-:-:S04]  /*139f0*/  IMAD.WIDE R104, R13, 0x4, R104 ;  /* 0x000000040d687825 */ /* 0x000fc800078e0268 */
[C---:B------:R-:W-:Y:S01]  /*13a00*/  IMAD.WIDE R106, R13.reuse, 0x4, R106 ;  /* 0x000000040d6a7825 */ /* 0x040fe200078e026a */
[----:B------:R-:W-:Y:S03]  /*13a10*/  STL.64 [R1+0xe0], R104 ;  /* 0x0000e06801007387 */ /* 0x000fe60000100a00 */
[C---:B------:R-:W-:Y:S01]  /*13a20*/  IMAD.WIDE R162, R13.reuse, 0x4, R110 ;  /* 0x000000040da27825 */ /* 0x040fe200078e026e */
[----:B------:R-:W-:Y:S03]  /*13a30*/  STL.64 [R1+0xd8], R106 ;  /* 0x0000d86a01007387 */ /* 0x000fe60000100a00 */
[C---:B-1----:R-:W-:Y:S01]  /*13a40*/  IMAD.WIDE R16, R13.reuse, 0x4, R114 ;  /* 0x000000040d107825 */ /* 0x042fe200078e0272 */
[----:B------:R-:W3:Y:S03]  /*13a50*/  LDL.LU.64 R110, [R1+0x3d0] ;  /* 0x0003d000016e7983 */ /* 0x000ee60000300a00 */
[C---:B------:R-:W-:Y:S01]  /*13a60*/  IMAD.WIDE R38, R13.reuse, 0x4, R112 ;  /* 0x000000040d267825 */ /* 0x040fe200078e0270 */
[----:B------:R-:W-:Y:S03]  /*13a70*/  STL.64 [R1+0xd0], R176 ;  /* 0x0000d0b001007387 */ /* 0x000fe60000100a00 */
[C---:B------:R-:W-:Y:S01]  /*13a80*/  IMAD.WIDE R18, R13.reuse, 0x4, R116 ;  /* 0x000000040d127825 */ /* 0x040fe200078e0274 */
[----:B------:R-:W-:Y:S03]  /*13a90*/  STL.64 [R1+0xc8], R162 ;  /* 0x0000c8a201007387 */ /* 0x000fe60000100a00 */
[C---:B------:R-:W-:Y:S01]  /*13aa0*/  IMAD.WIDE R20, R13.reuse, 0x4, R118 ;  /* 0x000000040d147825 */ /* 0x040fe200078e0276 */
[----:B------:R1:W-:Y:S03]  /*13ab0*/  STL.64 [R1+0xb8], R16 ;  /* 0x0000b81001007387 */ /* 0x0003e60000100a00 */
[C---:B------:R-:W-:Y:S01]  /*13ac0*/  IMAD.WIDE R120, R13.reuse, 0x4, R120 ;  /* 0x000000040d787825 */ /* 0x040fe200078e0278 */
[----:B------:R-:W-:Y:S03]  /*13ad0*/  STL.64 [R1+0xc0], R38 ;  /* 0x0000c02601007387 */ /* 0x000fe60000100a00 */
[C---:B------:R-:W-:Y:S01]  /*13ae0*/  IMAD.WIDE R92, R13.reuse, 0x4, R122 ;  /* 0x000000040d5c7825 */ /* 0x040fe200078e027a */
[----:B------:R1:W-:Y:S03]  /*13af0*/  STL.64 [R1+0xb0], R18 ;  /* 0x0000b01201007387 */ /* 0x0003e60000100a00 */
[C---:B------:R-:W-:Y:S01]  /*13b00*/  IMAD.WIDE R174, R13.reuse, 0x4, R124 ;  /* 0x000000040dae7825 */ /* 0x040fe200078e027c */
[----:B------:R1:W-:Y:S03]  /*13b10*/  STL.64 [R1+0xa8], R20 ;  /* 0x0000a81401007387 */ /* 0x0003e60000100a00 */
[C---:B------:R-:W-:Y:S01]  /*13b20*/  IMAD.WIDE R60, R13.reuse, 0x4, R126 ;  /* 0x000000040d3c7825 */ /* 0x040fe200078e027e */
[----:B------:R-:W-:Y:S03]  /*13b30*/  STL.64 [R1+0xa0], R120 ;  /* 0x0000a07801007387 */ /* 0x000fe60000100a00 */
[----:B------:R-:W-:Y:S01]  /*13b40*/  IMAD.WIDE R36, R13, 0x4, R128 ;  /* 0x000000040d247825 */ /* 0x000fe200078e0280 */
[----:B------:R-:W-:Y:S03]  /*13b50*/  STL.64 [R1+0x98], R92 ;  /* 0x0000985c01007387 */ /* 0x000fe60000100a00 */
[----:B------:R-:W-:Y:S01]  /*13b60*/  IMAD.WIDE R34, R252, 0x4, R130 ;  /* 0x00000004fc227825 */ /* 0x000fe200078e0282 */
[----:B------:R-:W-:Y:S04]  /*13b70*/  STL.64 [R1+0x90], R174 ;  /* 0x000090ae01007387 */ /* 0x000fe80000100a00 */
[----:B------:R-:W-:Y:S04]  /*13b80*/  STL.64 [R1+0x88], R60 ;  /* 0x0000883c01007387 */ /* 0x000fe80000100a00 */
[----:B------:R-:W-:Y:S04]  /*13b90*/  STL.64 [R1+0x80], R36 ;  /* 0x0000802401007387 */ /* 0x000fe80000100a00 */
[----:B--2---:R-:W-:Y:S04]  /*13ba0*/  LDGSTS.E [R12+0x20000], desc[UR20][R224.64], P2 ;  /* 0x20000000e00c7fae */ /* 0x004fe800091a1014 */
[----:B------:R-:W-:Y:S04]  /*13bb0*/  LDGSTS.E [R12+0x20400], desc[UR20][R216.64], P2 ;  /* 0x20400000d80c7fae */ /* 0x000fe800091a1014 */
[----:B------:R-:W-:Y:S04]  /*13bc0*/  LDGSTS.E [R12+0x20800], desc[UR20][R214.64], P2 ;  /* 0x20800000d60c7fae */ /* 0x000fe800091a1014 */
[----:B------:R-:W-:Y:S04]  /*13bd0*/  LDGSTS.E [R12+0x20c00], desc[UR20][R236.64], P2 ;  /* 0x20c00000ec0c7fae */ /* 0x000fe800091a1014 */
[----:B------:R-:W-:Y:S04]  /*13be0*/  LDGSTS.E [R12+0x21000], desc[UR20][R232.64], P2 ;  /* 0x21000000e80c7fae */ /* 0x000fe800091a1014 */
[----:B----4-:R-:W-:Y:S04]  /*13bf0*/  LDGSTS.E [R12+0x21400], desc[UR20][R230.64], P2 ;  /* 0x21400000e60c7fae */ /* 0x010fe800091a1014 */
[----:B---3--:R-:W-:Y:S04]  /*13c00*/  LDGSTS.E [R12+0x21800], desc[UR20][R228.64], P2 ;  /* 0x21800000e40c7fae */ /* 0x008fe800091a1014 */
[----:B------:R-:W-:Y:S04]  /*13c10*/  LDGSTS.E [R12+0x21c00], desc[UR20][R184.64], P2 ;  /* 0x21c00000b80c7fae */ /* 0x000fe800091a1014 */
[----:B------:R-:W-:Y:S04]  /*13c20*/  LDGSTS.E [R12+0x22000], desc[UR20][R182.64], P2 ;  /* 0x22000000b60c7fae */ /* 0x000fe800091a1014 */
[----:B------:R-:W-:Y:S04]  /*13c30*/  LDGSTS.E [R12+0x22400], desc[UR20][R146.64], P2 ;  /* 0x22400000920c7fae */ /* 0x000fe800091a1014 */
[----:B------:R-:W-:Y:S04]  /*13c40*/  LDGSTS.E [R12+0x22800], desc[UR20][R144.64], P2 ;  /* 0x22800000900c7fae */ /* 0x000fe800091a1014 */
[----:B------:R-:W2:Y:S04]  /*13c50*/  LDL.LU.64 R216, [R1+0xb48] ;  /* 0x000b480001d87983 */ /* 0x000ea80000300a00 */
[----:B------:R-:W-:Y:S04]  /*13c60*/  LDGSTS.E [R12+0x22c00], desc[UR20][R50.64], P2 ;  /* 0x22c00000320c7fae */ /* 0x000fe800091a1014 */
[----:B------:R-:W-:Y:S04]  /*13c70*/  STL.64 [R1+0x78], R34 ;  /* 0x0000782201007387 */ /* 0x000fe80000100a00 */
[----:B------:R-:W-:Y:S04]  /*13c80*/  LDGSTS.E [R12+0x23000], desc[UR20][R48.64], P2 ;  /* 0x23000000300c7fae */ /* 0x000fe800091a1014 */
[----:B------:R-:W3:Y:S04]  /*13c90*/  LDL.LU.64 R214, [R1+0xb40] ;  /* 0x000b400001d67983 */ /* 0x000ee80000300a00 */
[----:B------:R-:W-:Y:S04]  /*13ca0*/  LDGSTS.E [R12+0x23400], desc[UR20][R212.64], P2 ;  /* 0x23400000d40c7fae */ /* 0x000fe800091a1014 */
[----:B------:R-:W4:Y:S04]  /*13cb0*/  LDL.LU.64 R184, [R1+0xb38] ;  /* 0x000b380001b87983 */ /* 0x000f280000300a00 */
        /* <DEDUP_REMOVED lines=19> */
[----:B-1----:R-:W2:Y:S04]  /*13df0*/  LDL.LU.64 R16, [R1+0x490] ;  /* 0x0004900001107983 */ /* 0x002ea80000300a00 */
[----:B------:R-:W2:Y:S04]  /*13e00*/  LDL.LU.64 R122, [R1+0x450] ;  /* 0x00045000017a7983 */ /* 0x000ea80000300a00 */
[----:B------:R-:W2:Y:S04]  /*13e10*/  LDL.LU.64 R112, [R1+0x3c8] ;  /* 0x0003c80001707983 */ /* 0x000ea80000300a00 */
[----:B------:R-:W2:Y:S04]  /*13e20*/  LDL.LU.64 R98, [R1+0x388] ;  /* 0x0003880001627983 */ /* 0x000ea80000300a00 */
[----:B------:R-:W2:Y:S04]  /*13e30*/  LDL.LU.64 R142, [R1+0xae8] ;  /* 0x000ae800018e7983 */ /* 0x000ea80000300a00 */
[----:B------:R-:W-:Y:S04]  /*13e40*/  LDGSTS.E [R5+0x22080], desc[UR20][R6.64], P2 ;  /* 0x2208000006057fae */ /* 0x000fe800091a1014 */
        /* <DEDUP_REMOVED lines=8> */
[----:B------:R-:W3:Y:S04]  /*13ed0*/  LDL.LU.64 R138, [R1+0xad8] ;  /* 0x000ad800018a7983 */ /* 0x000ee80000300a00 */
[----:B------:R-:W3:Y:S04]  /*13ee0*/  LDL.LU.64 R46, [R1+0xad0] ;  /* 0x000ad000012e7983 */ /* 0x000ee80000300a00 */
[----:B------:R-:W3:Y:S04]  /*13ef0*/  LDL.LU.64 R44, [R1+0xac8] ;  /* 0x000ac800012c7983 */ /* 0x000ee80000300a00 */
[----:B------:R-:W3:Y:S04]  /*13f00*/  LDL.LU.64 R208, [R1+0xac0] ;  /* 0x000ac00001d07983 */ /* 0x000ee80000300a00 */
        /* <DEDUP_REMOVED lines=40> */
[----:B------:R-:W-:Y:S04]  /*14190*/  LDGSTS.E [R7+0x22180], desc[UR20][R8.64], P2 ;  /* 0x2218000008077fae */ /* 0x000fe800091a1014 */
[----:B------:R-:W-:Y:S04]  /*141a0*/  LDGSTS.E [R7+0x22580], desc[UR20][R64.64], P2 ;  /* 0x2258000040077fae */ /* 0x000fe800091a1014 */
[----:B------:R-:W-:Y:S04]  /*141b0*/  LDGSTS.E [R7+0x22980], desc[UR20][R70.64], P2 ;  /* 0x2298000046077fae */ /* 0x000fe800091a1014 */
[----:B------:R-:W2:Y:S04]  /*141c0*/  LDL.LU.64 R8, [R1+0xa58] ;  /* 0x000a580001087983 */ /* 0x000ea80000300a00 */
[----:B------:R-:W3:Y:S04]  /*141d0*/  LDL.LU.64 R20, [R1+0x480] ;  /* 0x0004800001147983 */ /* 0x000ee80000300a00 */
[----:B------:R-:W3:Y:S04]  /*141e0*/  LDL.LU.64 R126, [R1+0x440] ;  /* 0x00044000017e7983 */ /* 0x000ee80000300a00 */
[----:B------:R-:W3:Y:S04]  /*141f0*/  LDL.LU.64 R168, [R1+0x400] ;  /* 0x0004000001a87983 */ /* 0x000ee80000300a00 */
[----:B------:R-:W3:Y:S04]  /*14200*/  LDL.LU.64 R116, [R1+0x3b8] ;  /* 0x0003b80001747983 */ /* 0x000ee80000300a00 */
[----:B------:R-:W3:Y:S04]  /*14210*/  LDL.LU.64 R102, [R1+0x378] ;  /* 0x0003780001667983 */ /* 0x000ee80000300a00 */
[----:B------:R-:W-:Y:S04]  /*14220*/  LDGSTS.E [R7+0x22d80], desc[UR20][R204.64], P2 ;  /* 0x22d80000cc077fae */ /* 0x000fe800091a1014 */
[----:B------:R-:W-:Y:S04]  /*14230*/  LDGSTS.E [R7+0x23180], desc[UR20][R220.64], P2 ;  /* 0x23180000dc077fae */ /* 0x000fe800091a1014 */
[----:B------:R-:W-:Y:S04]  /*14240*/  LDGSTS.E [R7+0x23580], desc[UR20][R198.64], P2 ;  /* 0x23580000c6077fae */ /* 0x000fe800091a1014 */
[----:B------:R-:W-:Y:S04]  /*14250*/  LDGSTS.E [R7+0x23980], desc[UR20][R104.64], P2 ;  /* 0x2398000068077fae */ /* 0x000fe800091a1014 */
[----:B------:R-:W3:Y:S04]  /*14260*/  LDL.LU.64 R64, [R1+0xa50] ;  /* 0x000a500001407983 */ /* 0x000ee80000300a00 */
[----:B------:R-:W-:Y:S04]  /*14270*/  LDGSTS.E [R7+0x23d80], desc[UR20][R120.64], P2 ;  /* 0x23d8000078077fae */ /* 0x000fe800091a1014 */
[----:B------:R-:W3:Y:S04]  /*14280*/  LDL.LU.64 R70, [R1+0xa48] ;  /* 0x000a480001467983 */ /* 0x000ee80000300a00 */
[----:B------:R1:W-:Y:S04]  /*14290*/  STL.64 [R1+0x938], R6 ;  /* 0x0009380601007387 */ /* 0x0003e80000100a00 */
[----:B-1----:R-:W3:Y:S04]  /*142a0*/  LDL.LU.64 R6, [R1+0x110] ;  /* 0x0001100001067983 */ /* 0x002ee80000300a00 */
        /* <DEDUP_REMOVED lines=21> */
[----:B---3--:R-:W-:Y:S04]  /*14400*/  LDGSTS.E [R9+0x20280], desc[UR20][R20.64], P2 ;  /* 0x2028000014097fae */ /* 0x008fe800091a1014 */
[----:B------:R-:W3:Y:S04]  /*14410*/  LDL.LU.64 R62, [R1+0xa18] ;  /* 0x000a1800013e7983 */ /* 0x000ee80000300a00 */
        /* <DEDUP_REMOVED lines=18> */
[----:B------:R-:W2:Y:S04]  /*14540*/  LDL.LU.64 R10, [R1+0x9f0] ;  /* 0x0009f000010a7983 */ /* 0x000ea80000300a00 */
[----:B------:R-:W3:Y:S04]  /*14550*/  LDL.LU.64 R130, [R1+0x430] ;  /* 0x0004300001827983 */ /* 0x000ee80000300a00 */
        /* <DEDUP_REMOVED lines=9> */
[----:B------:R-:W-:Y:S04]  /*145f0*/  LDGSTS.E [R9+0x23e80], desc[UR20][R174.64], P2 ;  /* 0x23e80000ae097fae */ /* 0x000fe800091a1014 */
        /* <DEDUP_REMOVED lines=20> */
[----:B------:R-:W2:Y:S04]  /*14740*/  LDL.LU.64 R152, [R1+0x9e8] ;  /* 0x0009e80001987983 */ /* 0x000ea80000300a00 */
[----:B------:R-:W-:Y:S04]  /*14750*/  LDGSTS.E [R11+0x20b80], desc[UR20][R234.64], P2 ;  /* 0x20b80000ea0b7fae */ /* 0x000fe800091a1014 */
        /* <DEDUP_REMOVED lines=13> */
[----:B------:R-:W-:Y:S04]  /*14830*/  LDGSTS.E [R11+0x22b80], desc[UR20][R196.64], P2 ;  /* 0x22b80000c40b7fae */ /* 0x000fe800091a1014 */
[----:B------:R1:W-:Y:S04]  /*14840*/  LDGSTS.E [R11+0x22f80], desc[UR20][R148.64], P2 ;  /* 0x22f80000940b7fae */ /* 0x0003e800091a1014 */
[----:B------:R-:W-:Y:S04]  /*14850*/  LDGSTS.E [R11+0x23380], desc[UR20][R248.64], P2 ;  /* 0x23380000f80b7fae */ /* 0x000fe800091a1014 */
[----:B------:R-:W-:Y:S04]  /*14860*/  LDGSTS.E [R11+0x23780], desc[UR20][R8.64], P2 ;  /* 0x23780000080b7fae */ /* 0x000fe800091a1014 */
[----:B------:R-:W-:Y:S04]  /*14870*/  LDGSTS.E [R11+0x23b80], desc[UR20][R38.64], P2 ;  /* 0x23b80000260b7fae */ /* 0x000fe800091a1014 */
[----:B------:R-:W-:Y:S04]  /*14880*/  LDGSTS.E [R11+0x23f80], desc[UR20][R36.64], P2 ;  /* 0x23f80000240b7fae */ /* 0x000fe800091a1014 */
[----:B------:R-:W0:Y:S01]  /*14890*/  LDGDEPBAR ;  /* 0x00000000000079af */ /* 0x000e220000000000 */
[----:B-1----:R-:W-:-:S04]  /*148a0*/  VIADD R148, R2, UR7 ;  /* 0x0000000702947c36 */ /* 0x002fc80008000000 */
[----:B------:R-:W-:Y:S01]  /*148b0*/  VIADD R12, R148, 0x100000 ;  /* 0x00100000940c7836 */ /* 0x000fe20000000000 */
[----:B------:R-:W-:Y:S01]  /*148c0*/  BAR.SYNC.DEFER_BLOCKING 0x0 ;  /* 0x0000000000007b1d */ /* 0x000fe20000010000 */
[----:B------:R-:W-:-:S04]  /*148d0*/  LOP3.LUT R149, R3, 0x20, RZ, 0xfc, !PT ;  /* 0x0000002003957812 */ /* 0x000fc800078efcff */
[----:B------:R-:W-:Y:S01]  /*148e0*/  ISETP.GE.AND P2, PT, R149, UR4, PT ;  /* 0x0000000495007c0c */ /* 0x000fe2000bf46270 */
[----:B------:R2:W-:Y:S04]  /*148f0*/  STL.64 [R1+0x848], R10 ;  /* 0x0008480a01007387 */ /* 0x0005e80000100a00 */
        /* <DEDUP_REMOVED lines=8> */
[----:B------:R-:W-:Y:S01]  /*14980*/  LOP3.LUT R149, R3, 0x22, RZ, 0xfc, !PT ;  /* 0x0000002203957812 */ /* 0x000fe200078efcff */
[----:B------:R-:W-:-:S04]  /*14990*/  IMAD.WIDE R196, R252, 0x4, R90 ;  /* 0x00000004fcc47825 */ /* 0x000fc800078e025a */
[----:B------:R-:W-:-:S04]  /*149a0*/  IMAD.WIDE R226, R252, 0x4, R88 ;  /* 0x00000004fce27825 */ /* 0x000fc800078e0258 */
[----:B------:R-:W-:-:S04]  /*149b0*/  IMAD.WIDE R34, R252, 0x4, R86 ;  /* 0x00000004fc227825 */ /* 0x000fc800078e0256 */
[----:B--2---:R-:W-:-:S05]  /*149c0*/  IMAD.WIDE R10, R252, 0x4, R132 ;  /* 0x00000004fc0a7825 */ /* 0x004fca00078e0284 */
[----:B------:R1:W-:Y:S02]  /*149d0*/  LDGSTS.E [R12+-0x77ff8], desc[UR20][R10.64], P3 ;  /* 0x880080000a0c7fae */ /* 0x0003e400099a1014 */
[----:B-1----:R-:W-:-:S04]  /*149e0*/  SEL R12, RZ, 0x4, P2 ;  /* 0x00000004ff0c7807 */ /* 0x002fc80001000000 */
[----:B------:R-:W-:-:S04]  /*149f0*/  SEL R12, R12, RZ, P1 ;  /* 0x000000ff0c0c7207 */ /* 0x000fc80000800000 */
[----:B------:R-:W-:Y:S01]  /*14a00*/  ISETP.NE.U32.AND P3, PT, R12, RZ, PT ;  /* 0x000000ff0c00720c */ /* 0x000fe20003f65070 */
[----:B------:R1:W-:Y:S01]  /*14a10*/  STL.64 [R1+0x68], R10 ;  /* 0x0000680a01007387 */ /* 0x0003e20000100a00 */
[----:B------:R-:W-:Y:S01]  /*14a20*/  VIADD R12, R148, 0x100000 ;  /* 0x00100000940c7836 */ /* 0x000fe20000000000 */
[----:B------:R-:W-:Y:S01]  /*14a30*/  ISETP.GE.AND P2, PT, R149, UR4, PT ;  /* 0x0000000495007c0c */ /* 0x000fe2000bf46270 */
[----:B-1----:R-:W-:-:S09]  /*14a40*/  IMAD.WIDE R10, R252, 0x4, R134 ;  /* 0x00000004fc0a7825 */ /* 0x002fd200078e0286 */
[----:B------:R1:W-:Y:S02]  /*14a50*/  LDGSTS.E [R12+-0x76000], desc[UR20][R10.64], P3 ;  /* 0x8a0000000a0c7fae */ /* 0x0003e400099a1014 */
[----:B-1----:R-:W-:-:S04]  /*14a60*/  SEL R12, RZ, 0x4, P2 ;  /* 0x00000004ff0c7807 */ /* 0x002fc80001000000 */
[----:B------:R-:W-:-:S04]  /*14a70*/  SEL R12, R12, RZ, P1 ;  /* 0x000000ff0c0c7207 */ /* 0x000fc80000800000 */
[----:B------:R-:W-:Y:S01]  /*14a80*/  ISETP.NE.U32.AND P3, PT, R12, RZ, PT ;  /* 0x000000ff0c00720c */ /* 0x000fe20003f65070 */
[----:B------:R1:W-:Y:S01]  /*14a90*/  STL.64 [R1+0x60], R10 ;  /* 0x0000600a01007387 */ /* 0x0003e20000100a00 */
[----:B------:R-:W-:Y:S01]  /*14aa0*/  LOP3.LUT R149, R3, 0x40, RZ, 0xfc, !PT ;  /* 0x0000004003957812 */ /* 0x000fe200078efcff */
[----:B------:R-:W-:-:S03]  /*14ab0*/  VIADD R12, R148, 0x100000 ;  /* 0x00100000940c7836 */ /* 0x000fc60000000000 */
[----:B------:R-:W-:Y:S01]  /*14ac0*/  ISETP.GE.AND P2, PT, R149, UR4, PT ;  /* 0x0000000495007c0c */ /* 0x000fe2000bf46270 */
[----:B-1----:R-:W-:-:S06]  /*14ad0*/  IMAD.WIDE R10, R252, 0x4, R156 ;  /* 0x00000004fc0a7825 */ /* 0x002fcc00078e029c */
        /* <DEDUP_REMOVED lines=350> */
[----:B----4-:R-:W-:-:S04]  /*160c0*/  IMAD.WIDE R184, R252, 0x4, R184 ;  /* 0x00000004fcb87825 */ /* 0x010fc800078e02b8 */
        /* <DEDUP_REMOVED lines=10> */
[----:B------:R1:W-:Y:S04]  /*16170*/  LDGSTS.E [R12+-0x71ff8], desc[UR20][R214.64], P3 ;  /* 0x8e008000d60c7fae */ /* 0x0003e800099a1014 */
[----:B------:R-:W-:Y:S01]  /*16180*/  STL.64 [R1+0x8], R10 ;  /* 0x0000080a01007387 */ /* 0x000fe20000100a00 */
[----:B-1----:R-:W-:-:S03]  /*16190*/  SEL R12, RZ, 0x4, P2 ;  /* 0x00000004ff0c7807 */ /* 0x002fc60001000000 */
[----:B------:R-:W-:Y:S01]  /*161a0*/  STL.64 [R1+0x798], R248 ;  /* 0x000798f801007387 */ /* 0x000fe20000100a00 */
[----:B------:R-:W-:-:S03]  /*161b0*/  SEL R12, R12, RZ, P1 ;  /* 0x000000ff0c0c7207 */ /* 0x000fc60000800000 */
[----:B------:R-:W-:Y:S01]  /*161c0*/  STL.64 [R1+0x7a0], R194 ;  /* 0x0007a0c201007387 */ /* 0x000fe20000100a00 */
[----:B------:R-:W-:-:S03]  /*161d0*/  ISETP.NE.U32.AND P3, PT, R12, RZ, PT ;  /* 0x000000ff0c00720c */ /* 0x000fc60003f65070 */
[----:B------:R1:W-:Y:S04]  /*161e0*/  STL.64 [R1+0x7a8], R196 ;  /* 0x0007a8c401007387 */ /* 0x0003e80000100a00 */
[----:B------:R2:W-:Y:S04]  /*161f0*/  STL.64 [R1+0x7b0], R226 ;  /* 0x0007b0e201007387 */ /* 0x0005e80000100a00 */
[----:B------:R-:W-:Y:S01]  /*16200*/  STL.64 [R1+0x7b8], R34 ;  /* 0x0007b82201007387 */ /* 0x000fe20000100a00 */
[----:B------:R-:W-:-:S03]  /*16210*/  LOP3.LUT R149, R3, 0x1a, RZ, 0xfc, !PT ;  /* 0x0000001a03957812 */ /* 0x000fc600078efcff */
[----:B------:R-:W-:Y:S01]  /*16220*/  STL.64 [R1+0x7c0], R60 ;  /* 0x0007c03c01007387 */ /* 0x000fe20000100a00 */
[----:B------:R-:W-:-:S04]  /*16230*/  IMAD.WIDE R216, R252, 0x4, R216 ;  /* 0x00000004fcd87825 */ /* 0x000fc800078e02d8 */
[C---:B------:R-:W-:Y:S01]  /*16240*/  IMAD.WIDE R52, R252.reuse, 0x4, R52 ;  /* 0x00000004fc347825 */ /* 0x040fe200078e0234 */
[----:B------:R-:W-:Y:S03]  /*16250*/  STL.64 [R1+0x7c8], R62 ;  /* 0x0007c83e01007387 */ /* 0x000fe60000100a00 */
[----:B------:R-:W-:Y:S01]  /*16260*/  IMAD.WIDE R54, R252, 0x4, R54 ;  /* 0x00000004fc367825 */ /* 0x000fe200078e0236 */
[----:B------:R-:W-:Y:S01]  /*16270*/  STL.64 [R1+0x7d0], R162 ;  /* 0x0007d0a201007387 */ /* 0x000fe20000100a00 */
[----:B------:R-:W-:Y:S01]  /*16280*/  LOP3.LUT R161, R3, 0x58, RZ, 0xfc, !PT ;  /* 0x0000005803a17812 */ /* 0x000fe200078efcff */
[----:B-1----:R-:W1:Y:S02]  /*16290*/  LDC R196, c[0x0][0x3a0] ;  /* 0x0000e800ffc47b82 */ /* 0x002e640000000800 */
[----:B------:R-:W-:Y:S01]  /*162a0*/  STL.64 [R1+0x7d8], R164 ;  /* 0x0007d8a401007387 */ /* 0x000fe20000100a00 */
[----:B------:R-:W-:-:S03]  /*162b0*/  VIADD R12, R4, 0x100000 ;  /* 0x00100000040c7836 */ /* 0x000fc60000000000 */
[----:B------:R3:W-:Y:S01]  /*162c0*/  STL.64 [R1+0x7e0], R198 ;  /* 0x0007e0c601007387 */ /* 0x0007e20000100a00 */
[----:B------:R-:W-:-:S03]  /*162d0*/  ISETP.GE.AND P2, PT, R149, UR4, PT ;  /* 0x0000000495007c0c */ /* 0x000fc6000bf46270 */
[----:B------:R-:W-:Y:S04]  /*162e0*/  STL.64 [R1+0x7e8], R200 ;  /* 0x0007e8c801007387 */ /* 0x000fe80000100a00 */
[----:B------:R4:W-:Y:S04]  /*162f0*/  STL.64 [R1+0x7f0], R36 ;  /* 0x0007f02401007387 */ /* 0x0009e80000100a00 */
[----:B------:R-:W-:Y:S04]  /*16300*/  STL.64 [R1+0x7f8], R38 ;  /* 0x0007f82601007387 */ /* 0x000fe80000100a00 */
[----:B------:R-:W-:Y:S04]  /*16310*/  STL.64 [R1+0x800], R64 ;  /* 0x0008004001007387 */ /* 0x000fe80000100a00 */
[----:B------:R-:W-:Y:S04]  /*16320*/  STL.64 [R1+0x808], R66 ;  /* 0x0008084201007387 */ /* 0x000fe80000100a00 */
[----:B------:R-:W-:Y:S04]  /*16330*/  STL.64 [R1+0x810], R166 ;  /* 0x000810a601007387 */ /* 0x000fe80000100a00 */
[----:B------:R2:W-:Y:S04]  /*16340*/  LDGSTS.E [R12+-0x78000], desc[UR20][R216.64], P3 ;  /* 0x88000000d80c7fae */ /* 0x0005e800099a1014 */
[----:B------:R-:W-:Y:S04]  /*16350*/  STL.64 [R1+0x818], R170 ;  /* 0x000818aa01007387 */ /* 0x000fe80000100a00 */
[----:B------:R-:W-:Y:S01]  /*16360*/  STL.64 [R1+0x820], R202 ;  /* 0x000820ca01007387 */ /* 0x000fe20000100a00 */
[----:B--2---:R-:W-:-:S03]  /*16370*/  SEL R12, RZ, 0x4, P2 ;  /* 0x00000004ff0c7807 */ /* 0x004fc60001000000 */
[----:B------:R-:W-:Y:S01]  /*16380*/  STL.64 [R1+0x828], R204 ;  /* 0x000828cc01007387 */ /* 0x000fe20000100a00 */
[----:B------:R-:W-:-:S03]  /*16390*/  SEL R12, R12, RZ, P1 ;  /* 0x000000ff0c0c7207 */ /* 0x000fc60000800000 */
[----:B------:R-:W-:Y:S04]  /*163a0*/  STL.64 [R1+0x830], R40 ;  /* 0x0008302801007387 */ /* 0x000fe80000100a00 */
[----:B------:R-:W-:Y:S01]  /*163b0*/  STL.64 [R1+0x838], R42 ;  /* 0x0008382a01007387 */ /* 0x000fe20000100a00 */
[----:B------:R-:W-:-:S03]  /*163c0*/  ISETP.NE.U32.AND P3, PT, R12, RZ, PT ;  /* 0x000000ff0c00720c */ /* 0x000fc60003f65070 */
[----:B------:R-:W-:Y:S04]  /*163d0*/  STL.64 [R1+0x840], R68 ;  /* 0x0008404401007387 */ /* 0x000fe80000100a00 */
[----:B------:R-:W-:Y:S04]  /*163e0*/  STL.64 [R1+0x850], R80 ;  /* 0x0008505001007387 */ /* 0x000fe80000100a00 */
[----:B------:R-:W-:Y:S04]  /*163f0*/  STL.64 [R1+0x858], R172 ;  /* 0x000858ac01007387 */ /* 0x000fe80000100a00 */
[----:B------:R-:W-:Y:S04]  /*16400*/  STL.64 [R1+0x860], R174 ;  /* 0x000860ae01007387 */ /* 0x000fe80000100a00 */
[----:B------:R-:W-:Y:S04]  /*16410*/  STL.64 [R1+0x868], R206 ;  /* 0x000868ce01007387 */ /* 0x000fe80000100a00 */
[----:B------:R-:W-:Y:S01]  /*16420*/  STL.64 [R1+0x870], R208 ;  /* 0x000870d001007387 */ /* 0x000fe20000100a00 */
[----:B------:R-:W-:-:S03]  /*16430*/  LOP3.LUT R149, R3, 0x38, RZ, 0xfc, !PT ;  /* 0x0000003803957812 */ /* 0x000fc600078efcff */
[----:B------:R-:W-:Y:S04]  /*16440*/  STL.64 [R1+0x878], R44 ;  /* 0x0008782c01007387 */ /* 0x000fe80000100a00 */
[----:B------:R-:W-:Y:S01]  /*16450*/  STL.64 [R1+0x880], R46 ;  /* 0x0008802e01007387 */ /* 0x000fe20000100a00 */
[----:B------:R-:W-:-:S03]  /*16460*/  VIADD R12, R4, 0x100000 ;  /* 0x00100000040c7836 */ /* 0x000fc60000000000 */
[----:B------:R-:W-:Y:S04]  /*16470*/  STL.64 [R1+0x888], R138 ;  /* 0x0008888a01007387 */ /* 0x000fe80000100a00 */
[----:B------:R-:W-:Y:S01]  /*16480*/  STL.64 [R1+0x890], R142 ;  /* 0x0008908e01007387 */ /* 0x000fe20000100a00 */
[----:B------:R-:W-:-:S03]  /*16490*/  ISETP.GE.AND P2, PT, R149, UR4, PT ;  /* 0x0000000495007c0c */ /* 0x000fc6000bf46270 */
[----:B------:R-:W-:Y:S01]  /*164a0*/  STL.64 [R1+0x898], R176 ;  /* 0x000898b001007387 */ /* 0x000fe20000100a00 */
[----:B------:R-:W-:-:S03]  /*164b0*/  LOP3.LUT R149, R3, 0x3a, RZ, 0xfc, !PT ;  /* 0x0000003a03957812 */ /* 0x000fc600078efcff */
[----:B------:R-:W-:Y:S04]  /*164c0*/  STL.64 [R1+0x8a0], R180 ;  /* 0x0008a0b401007387 */ /* 0x000fe80000100a00 */
[----:B------:R-:W-:Y:S04]  /*164d0*/  STL.64 [R1+0x8a8], R210 ;  /* 0x0008a8d201007387 */ /* 0x000fe80000100a00 */
[----:B------:R2:W-:Y:S04]  /*164e0*/  STL.64 [R1+0x8b0], R212 ;  /* 0x0008b0d401007387 */ /* 0x0005e80000100a00 */
[----:B------:R-:W-:Y:S04]  /*164f0*/  STL.64 [R1+0x8c0], R48 ;  /* 0x0008c03001007387 */ /* 0x000fe80000100a00 */
[----:B------:R-:W-:Y:S04]  /*16500*/  STL.64 [R1+0x8c8], R50 ;  /* 0x0008c83201007387 */ /* 0x000fe80000100a00 */
[----:B------:R-:W-:Y:S04]  /*16510*/  STL.64 [R1+0x8d0], R144 ;  /* 0x0008d09001007387 */ /* 0x000fe80000100a00 */
[----:B------:R1:W-:Y:S01]  /*16520*/  LDGSTS.E [R12+-0x77ff8], desc[UR20][R52.64], P3 ;  /* 0x88008000340c7fae */ /* 0x0003e200099a1014 */
[----:B------:R-:W-:-:S03]  /*16530*/  IMAD.WIDE R150, R252, 0x4, R240 ;  /* 0x00000004fc967825 */ /* 0x000fc600078e02f0 */
[----:B------:R-:W-:Y:S04]  /*16540*/  STL.64 [R1+0x8d8], R146 ;  /* 0x0008d89201007387 */ /* 0x000fe80000100a00 */
[----:B------:R-:W-:Y:S01]  /*16550*/  STL.64 [R1+0x8e0], R182 ;  /* 0x0008e0b601007387 */ /* 0x000fe20000100a00 */
[----:B-1----:R-:W-:-:S03]  /*16560*/  SEL R12, RZ, 0x4, P2 ;  /* 0x00000004ff0c7807 */ /* 0x002fc60001000000 */
[----:B------:R-:W-:Y:S01]  /*16570*/  STL.64 [R1+0x8e8], R184 ;  /* 0x0008e8b801007387 */ /* 0x000fe20000100a00 */
[----:B------:R-:W-:Y:S01]  /*16580*/  ISETP.GE.AND P2, PT, R149, UR4, PT ;  /* 0x0000000495007c0c */ /* 0x000fe2000bf46270 */
[----:B------:R-:W-:Y:S02]  /*16590*/  IMAD.WIDE R148, R252, 0x4, R158 ;  /* 0x00000004fc947825 */ /* 0x000fe400078e029e */
[----:B------:R-:W-:Y:S04]  /*165a0*/  STL.64 [R1+0x8f0], R214 ;  /* 0x0008f0d601007387 */ /* 0x000fe80000100a00 */
[----:B------:R-:W-:Y:S04]  /*165b0*/  STL.64 [R1+0x8f8], R216 ;  /* 0x0008f8d801007387 */ /* 0x000fe80000100a00 */
[----:B------:R-:W-:Y:S04]  /*165c0*/  STL.64 [R1+0x900], R52 ;  /* 0x0009003401007387 */ /* 0x000fe80000100a00 */
[----:B------:R-:W-:Y:S04]  /*165d0*/  STL.64 [R1+0x908], R54 ;  /* 0x0009083601007387 */ /* 0x000fe80000100a00 */
[----:B------:R-:W-:Y:S04]  /*165e0*/  STL.64 [R1+0x910], R148 ;  /* 0x0009109401007387 */ /* 0x000fe80000100a00 */
[----:B------:R-:W-:Y:S04]  /*165f0*/  STL.64 [R1+0x918], R150 ;  /* 0x0009189601007387 */ /* 0x000fe80000100a00 */
[----:B------:R-:W2:Y:S01]  /*16600*/  LDL.LU.64 R192, [R1] ;  /* 0x0000000001c07983 */ /* 0x000ea20000300a00 */
[----:B------:R-:W-:-:S04]  /*16610*/  SEL R12, R12, RZ, P1 ;  /* 0x000000ff0c0c7207 */ /* 0x000fc80000800000 */
[----:B------:R-:W-:Y:S01]  /*16620*/  ISETP.NE.U32.AND P3, PT, R12, RZ, PT ;  /* 0x000000ff0c00720c */ /* 0x000fe20003f65070 */
[----:B------:R-:W-:-:S12]  /*16630*/  VIADD R12, R4, 0x100000 ;  /* 0x00100000040c7836 */ /* 0x000fd80000000000 */
        /* <DEDUP_REMOVED lines=48> */
[----:B------:R-:W-:Y:S01]  /*16940*/  ISETP.NE.U32.AND P3, PT, R12, RZ, PT ;  /* 0x000000ff0c00720c */ /* 0x000fe20003f65070 */
[----:B------:R-:W-:Y:S01]  /*16950*/  STL.64 [R1+0x920], R186 ;  /* 0x000920ba01007387 */ /* 0x000fe20000100a00 */
[----:B------:R-:W-:Y:S01]  /*16960*/  LOP3.LUT R191, R3, 0x3c, RZ, 0xfc, !PT ;  /* 0x0000003c03bf7812 */ /* 0x000fe200078efcff */
[----:B------:R-:W-:Y:S02]  /*16970*/  VIADD R12, R0, 0x100000 ;  /* 0x00100000000c7836 */ /* 0x000fe40000000000 */
[----:B------:R-:W3:Y:S01]  /*16980*/  LDL.LU.64 R222, [R1+0x10] ;  /* 0x0000100001de7983 */ /* 0x000ee20000300a00 */
[----:B------:R-:W-:-:S03]  /*16990*/  ISETP.GE.AND P2, PT, R191, UR4, PT ;  /* 0x00000004bf007c0c */ /* 0x000fc6000bf46270 */
[----:B------:R-:W-:Y:S04]  /*169a0*/  STL.64 [R1+0x928], R188 ;  /* 0x000928bc01007387 */ /* 0x000fe80000100a00 */
[----:B------:R-:W-:Y:S04]  /*169b0*/  STL.64 [R1+0x978], R4 ;  /* 0x0009780401007387 */ /* 0x000fe80000100a00 */
[----:B------:R-:W4:Y:S04]  /*169c0*/  LDL.LU.64 R10, [R1+0x18] ;  /* 0x00001800010a7983 */ /* 0x000f280000300a00 */
[----:B------:R-:W-:Y:S04]  /*169d0*/  STL.64 [R1+0x930], R218 ;  /* 0x000930da01007387 */ /* 0x000fe80000100a00 */
[----:B------:R-:W4:Y:S04]  /*169e0*/  LDL.LU.64 R160, [R1+0x20] ;  /* 0x0000200001a07983 */ /* 0x000f280000300a00 */
[----:B------:R-:W-:Y:S04]  /*169f0*/  STL.64 [R1+0x940], R220 ;  /* 0x000940dc01007387 */ /* 0x000fe80000100a00 */
[----:B------:R-:W4:Y:S01]  /*16a00*/  LDL.LU.64 R190, [R1+0x30] ;  /* 0x0000300001be7983 */ /* 0x000f220000300a00 */
[----:B--2---:R-:W-:Y:S01]  /*16a10*/  IMAD.WIDE R56, R252, 0x4, R192 ;  /* 0x00000004fc387825 */ /* 0x004fe200078e02c0 */
[----:B------:R-:W-:-:S04]  /*16a20*/  LOP3.LUT R193, R3, 0x3e, RZ, 0xfc, !PT ;  /* 0x0000003e03c17812 */ /* 0x000fc800078efcff */
[----:B------:R1:W-:Y:S04]  /*16a30*/  LDGSTS.E [R12+-0x77ff8], desc[UR20][R56.64], P3 ;  /* 0x88008000380c7fae */ /* 0x0003e800099a1014 */
[----:B------:R-:W-:Y:S01]  /*16a40*/  STL.64 [R1+0x948], R56 ;  /* 0x0009483801007387 */ /* 0x000fe20000100a00 */
[----:B-1----:R-:W-:Y:S02]  /*16a50*/  SEL R12, RZ, 0x4, P2 ;  /* 0x00000004ff0c7807 */ /* 0x002fe40001000000 */
[----:B------:R-:W-:Y:S02]  /*16a60*/  ISETP.GE.AND P2, PT, R193, UR4, PT ;  /* 0x00000004c1007c0c */ /* 0x000fe4000bf46270 */
[----:B------:R-:W2:Y:S01]  /*16a70*/  LDL.LU.64 R192, [R1+0x28] ;  /* 0x0000280001c07983 */ /* 0x000ea20000300a00 */
[----:B------:R-:W-:-:S04]  /*16a80*/  SEL R12, R12, RZ, P1 ;  /* 0x000000ff0c0c7207 */ /* 0x000fc80000800000 */
[----:B------:R-:W-:Y:S01]  /*16a90*/  ISETP.NE.U32.AND P3, PT, R12, RZ, PT ;  /* 0x000000ff0c00720c */ /* 0x000fe20003f65070 */
[----:B------:R-:W-:Y:S02]  /*16aa0*/  VIADD R12, R0, 0x100000 ;  /* 0x00100000000c7836 */ /* 0x000fe40000000000 */
[----:B---3--:R-:W-:-:S05]  /*16ab0*/  IMAD.WIDE R58, R252, 0x4, R222 ;  /* 0x00000004fc3a7825 */ /* 0x008fca00078e02de */
[----:B------:R-:W-:Y:S05]  /*16ac0*/  STL.64 [R1+0x950], R58 ;  /* 0x0009503a01007387 */ /* 0x000fea0000100a00 */
[----:B------:R1:W-:Y:S01]  /*16ad0*/  LDGSTS.E [R12+-0x76000], desc[UR20][R58.64], P3 ;  /* 0x8a0000003a0c7fae */ /* 0x0003e200099a1014 */
[----:B----4-:R-:W-:-:S04]  /*16ae0*/  IMAD.WIDE R158, R252, 0x4, R10 ;  /* 0x00000004fc9e7825 */ /* 0x010fc800078e020a */
[C---:B------:R-:W-:Y:S01]  /*16af0*/  IMAD.WIDE R160, R252.reuse, 0x4, R160 ;  /* 0x00000004fca07825 */ /* 0x040fe200078e02a0 */
[----:B------:R-:W-:Y:S03]  /*16b00*/  STL.64 [R1+0x958], R158 ;  /* 0x0009589e01007387 */ /* 0x000fe60000100a00 */
[C---:B------:R-:W-:Y:S01]  /*16b10*/  IMAD.WIDE R190, R252.reuse, 0x4, R190 ;  /* 0x00000004fcbe7825 */ /* 0x040fe200078e02be */
[----:B------:R-:W-:Y:S04]  /*16b20*/  STL.64 [R1+0x960], R160 ;  /* 0x000960a001007387 */ /* 0x000fe80000100a00 */
[----:B------:R-:W-:Y:S01]  /*16b30*/  STL.64 [R1+0x968], R190 ;  /* 0x000968be01007387 */ /* 0x000fe20000100a00 */
[----:B--2---:R-:W-:-:S05]  /*16b40*/  IMAD.WIDE R192, R252, 0x4, R192 ;  /* 0x00000004fcc07825 */ /* 0x004fca00078e02c0 */
[----:B------:R-:W-:Y:S04]  /*16b50*/  STL.64 [R1+0x970], R192 ;  /* 0x000970c001007387 */ /* 0x000fe80000100a00 */
[----:B------:R-:W2:Y:S04]  /*16b60*/  LDL.LU.64 R90, [R1+0x498] ;  /* 0x00049800015a7983 */ /* 0x000ea80000300a00 */
[----:B------:R-:W3:Y:S04]  /*16b70*/  LDL.LU.64 R194, [R1+0x478] ;  /* 0x0004780001c27983 */ /* 0x000ee80000300a00 */
[----:B------:R-:W4:Y:S04]  /*16b80*/  LDL.LU.64 R152, [R1+0x470] ;  /* 0x0004700001987983 */ /* 0x000f280000300a00 */
[----:B------:R-:W3:Y:S04]  /*16b90*/  LDL.LU.64 R248, [R1+0x468] ;  /* 0x0004680001f87983 */ /* 0x000ee80000300a00 */
[----:B------:R-:W3:Y:S04]  /*16ba0*/  LDL.LU.64 R140, [R1+0x458] ;  /* 0x00045800018c7983 */ /* 0x000ee80000300a00 */
[----:B------:R-:W4:Y:S04]  /*16bb0*/  LDL.LU.64 R132, [R1+0x428] ;  /* 0x0004280001847983 */ /* 0x000f280000300a00 */
[----:B------:R-:W4:Y:S04]  /*16bc0*/  LDL.LU.64 R134, [R1+0x420] ;  /* 0x0004200001867983 */ /* 0x000f280000300a00 */
[----:B------:R-:W4:Y:S04]  /*16bd0*/  LDL.LU.64 R136, [R1+0x418] ;  /* 0x0004180001887983 */ /* 0x000f280000300a00 */
[----:B------:R-:W4:Y:S04]  /*16be0*/  LDL.LU.64 R156, [R1+0x410] ;  /* 0x00041000019c7983 */ /* 0x000f280000300a00 */
        /* <DEDUP_REMOVED lines=17> */
[----:B------:R-:W-:Y:S01]  /*16d00*/  ISETP.NE.U32.AND P3, PT, R12, RZ, PT ;  /* 0x000000ff0c00720c */ /* 0x000fe20003f65070 */
[----:B------:R-:W1:Y:S01]  /*16d10*/  S2R R197, SR_TID.X ;  /* 0x0000000000c57919 */ /* 0x000e620000002100 */
        /* <DEDUP_REMOVED lines=10> */
[----:B------:R-:W-:Y:S01]  /*16dc0*/  IMAD.WIDE R222, R252, 0x4, R154 ;  /* 0x00000004fcde7825 */ /* 0x000fe200078e029a */
[----:B------:R-:W-:-:S05]  /*16dd0*/  LOP3.LUT R251, R197, 0x7f, RZ, 0xc0, !PT ;  /* 0x0000007fc5fb7812 */ /* 0x000fca00078ec0ff */
[----:B------:R1:W-:Y:S01]  /*16de0*/  LDGSTS.E [R12+-0x72000], desc[UR20][R192.64], P3 ;  /* 0x8e000000c00c7fae */ /* 0x0003e200099a1014 */
[----:B------:R-:W-:-:S03]  /*16df0*/  IMAD.WIDE R32, R13, 0x4, R32 ;  /* 0x000000040d207825 */ /* 0x000fc600078e0220 */
[----:B------:R-:W-:Y:S01]  /*16e00*/  STL.64 [R1+0x980], R250 ;  /* 0x000980fa01007387 */ /* 0x000fe20000100a00 */
[C---:B------:R-:W-:Y:S01]  /*16e10*/  IMAD.WIDE R16, R13.reuse, 0x4, R16 ;  /* 0x000000040d107825 */ /* 0x040fe200078e0210 */
[----:B-1----:R-:W-:Y:S02]  /*16e20*/  SEL R12, RZ, 0x4, P2 ;  /* 0x00000004ff0c7807 */ /* 0x002fe40001000000 */
[----:B------:R-:W-:Y:S02]  /*16e30*/  STL.64 [R1+0x988], R222 ;  /* 0x000988de01007387 */ /* 0x000fe40000100a00 */
[----:B------:R-:W-:Y:S01]  /*16e40*/  SEL R12, R12, RZ, P1 ;  /* 0x000000ff0c0c7207 */ /* 0x000fe20000800000 */
[C---:B------:R-:W-:Y:S01]  /*16e50*/  IMAD.WIDE R18, R13.reuse, 0x4, R18 ;  /* 0x000000040d127825 */ /* 0x040fe200078e0212 */
[----:B------:R-:W-:Y:S02]  /*16e60*/  STL.64 [R1+0x758], R2 ;  /* 0x0007580201007387 */ /* 0x000fe40000100a00 */
[----:B------:R-:W-:Y:S01]  /*16e70*/  ISETP.NE.U32.AND P2, PT, R12, RZ, PT ;  /* 0x000000ff0c00720c */ /* 0x000fe20003f45070 */
[----:B------:R-:W-:Y:S01]  /*16e80*/  IMAD.WIDE R20, R13, 0x4, R20 ;  /* 0x000000040d147825 */ /* 0x000fe200078e0214 */
[----:B------:R-:W-:Y:S01]  /*16e90*/  STL.64 [R1+0x990], R32 ;  /* 0x0009902001007387 */ /* 0x000fe20000100a00 */
[----:B------:R-:W-:-:S02]  /*16ea0*/  ISETP.GE.AND P3, PT, R251, UR4, PT ;  /* 0x00000004fb007c0c */ /* 0x000fc4000bf66270 */
[----:B------:R-:W-:Y:S01]  /*16eb0*/  VIADD R12, R0, 0x100000 ;  /* 0x00100000000c7836 */ /* 0x000fe20000000000 */
[----:B------:R-:W-:Y:S01]  /*16ec0*/  SHF.R.U32.HI R197, RZ, 0x6, R197 ;  /* 0x00000006ffc57819 */ /* 0x000fe200000116c5 */
[----:B------:R-:W-:-:S03]  /*16ed0*/  UIADD3 UR4, UPT, UPT, UR5, -0x200, URZ ;  /* 0xfffffe0005047890 */ /* 0x000fc6000fffe0ff */
[----:B------:R-:W-:-:S03]  /*16ee0*/  SGXT.U32 R197, R197, 0x1 ;  /* 0x00000001c5c5781a */ /* 0x000fc60000000000 */
[----:B------:R1:W-:Y:S01]  /*16ef0*/  LDGSTS.E [R12+-0x71ff8], desc[UR20][R222.64], P2 ;  /* 0x8e008000de0c7fae */ /* 0x0003e200091a1014 */
[----:B------:R-:W-:Y:S01]  /*16f00*/  VIADD R196, R196, 0x7f ;  /* 0x0000007fc4c47836 */ /* 0x000fe20000000000 */
[----:B------:R-:W-:Y:S01]  /*16f10*/  LOP3.LUT R197, R197, 0x2, RZ, 0xfc, !PT ;  /* 0x00000002c5c57812 */ /* 0x000fe200078efcff */
[----:B------:R-:W-:Y:S01]  /*16f20*/  IMAD.WIDE R224, R13, 0x4, R224 ;  /* 0x000000040de07825 */ /* 0x000fe200078e02e0 */
[----:B------:R-:W0:Y:S01]  /*16f30*/  LDGDEPBAR ;  /* 0x00000000000079af */ /* 0x000e220000000000 */
[----:B-1----:R-:W-:Y:S02]  /*16f40*/  SEL R12, RZ, 0x4, P3 ;  /* 0x00000004ff0c7807 */ /* 0x002fe40001800000 */
[----:B------:R-:W-:Y:S02]  /*16f50*/  ISETP.GE.AND P3, PT, R3, UR4, PT ;  /* 0x0000000403007c0c */ /* 0x000fe4000bf66270 */
[----:B------:R-:W-:Y:S02]  /*16f60*/  SEL R12, R12, RZ, P1 ;  /* 0x000000ff0c0c7207 */ /* 0x000fe40000800000 */
[----:B------:R-:W-:-:S02]  /*16f70*/  ISETP.GT.AND P1, PT, R196, 0x27f, PT ;  /* 0x0000027fc400780c */ /* 0x000fc40003f24270 */
[----:B------:R-:W-:Y:S02]  /*16f80*/  ISETP.NE.U32.AND P2, PT, R12, RZ, PT ;  /* 0x000000ff0c00720c */ /* 0x000fe40003f45070 */
[----:B------:R-:W-:Y:S02]  /*16f90*/  SEL R12, RZ, 0x4, P3 ;  /* 0x00000004ff0c7807 */ /* 0x000fe40001800000 */
[----:B------:R-:W-:Y:S01]  /*16fa0*/  ISETP.GE.AND P3, PT, R197, UR4, PT ;  /* 0x00000004c5007c0c */ /* 0x000fe2000bf66270 */
[----:B--2---:R-:W-:-:S05]  /*16fb0*/  IMAD.WIDE R14, R13, 0x4, R90 ;  /* 0x000000040d0e7825 */ /* 0x004fca00078e025a */
[----:B------:R-:W-:Y:S04]  /*16fc0*/  STL.64 [R1+0x998], R14 ;  /* 0x0009980e01007387 */ /* 0x000fe80000100a00 */
[----:B------:R-:W-:Y:S04]  /*16fd0*/  STL.64 [R1+0x9a0], R16 ;  /* 0x0009a01001007387 */ /* 0x000fe80000100a00 */
[----:B------:R-:W-:Y:S04]  /*16fe0*/  STL.64 [R1+0x9a8], R18 ;  /* 0x0009a81201007387 */ /* 0x000fe80000100a00 */
[----:B------:R1:W-:Y:S01]  /*16ff0*/  STL.64 [R1+0x9b0], R20 ;  /* 0x0009b01401007387 */ /* 0x0003e20000100a00 */
[----:B---3--:R-:W-:-:S04]  /*17000*/  IMAD.WIDE R26, R13, 0x4, R248 ;  /* 0x000000040d1a7825 */ /* 0x008fc800078e02f8 */
[----:B------:R-:W-:-:S04]  /*17010*/  IMAD.WIDE R22, R13, 0x4, R194 ;  /* 0x000000040d167825 */ /* 0x000fc800078e02c2 */
[C---:B----4-:R-:W-:Y:S02]  /*17020*/  IMAD.WIDE R154, R13.reuse, 0x4, R10 ;  /* 0x000000040d9a7825 */ /* 0x050fe400078e020a */
[----:B------:R-:W2:Y:S04]  /*17030*/  LDL.LU.64 R10, [R1+0x358] ;  /* 0x00035800010a7983 */ /* 0x000ea80000300a00 */
[----:B------:R-:W3:Y:S04]  /*17040*/  LDL.LU.64 R226, [R1+0x350] ;  /* 0x0003500001e27983 */ /* 0x000ee80000300a00 */
[----:B------:R-:W4:Y:S01]  /*17050*/  LDL.LU.64 R248, [R1+0x348] ;  /* 0x0003480001f87983 */ /* 0x000f220000300a00 */
[----:B------:R-:W-:-:S03]  /*17060*/  IMAD.WIDE R24, R13, 0x4, R152 ;  /* 0x000000040d187825 */ /* 0x000fc600078e0298 */
[----:B------:R-:W3:Y:S01]  /*17070*/  LDL.LU.64 R88, [R1+0x340] ;  /* 0x0003400001587983 */ /* 0x000ee20000300a00 */
[----:B------:R-:W-:-:S03]  /*17080*/  IMAD.WIDE R152, R13, 0x4, R156 ;  /* 0x000000040d987825 */ /* 0x000fc600078e029c */
[----:B------:R-:W3:Y:S04]  /*17090*/  LDL.LU.64 R90, [R1+0x338] ;  /* 0x00033800015a7983 */ /* 0x000ee80000300a00 */
[----:B------:R-:W3:Y:S04]  /*170a0*/  LDL.LU.64 R194, [R1+0x330] ;  /* 0x0003300001c27983 */ /* 0x000ee80000300a00 */
[----:B------:R-:W3:Y:S04]  /*170b0*/  LDL.LU.64 R156, [R1+0x318] ;  /* 0x00031800019c7983 */ /* 0x000ee80000300a00 */
[----:B------:R-:W3:Y:S04]  /*170c0*/  LDL.LU.64 R74, [R1+0x310] ;  /* 0x00031000014a7983 */ /* 0x000ee80000300a00 */
[----:B------:R-:W3:Y:S04]  /*170d0*/  LDL.LU.64 R198, [R1+0x308] ;  /* 0x0003080001c67983 */ /* 0x000ee80000300a00 */
[----:B------:R-:W3:Y:S04]  /*170e0*/  LDL.LU.64 R76, [R1+0x300] ;  /* 0x00030000014c7983 */ /* 0x000ee80000300a00 */
[----:B------:R-:W3:Y:S04]  /*170f0*/  LDL.LU.64 R164, [R1+0x2f8] ;  /* 0x0002f80001a47983 */ /* 0x000ee80000300a00 */
[----:B------:R-:W3:Y:S04]  /*17100*/  LDL.LU.64 R78, [R1+0x2f0] ;  /* 0x0002f000014e7983 */ /* 0x000ee80000300a00 */
[----:B------:R-:W3:Y:S01]  /*17110*/  LDL.LU.64 R196, [R1+0x2e0] ;  /* 0x0002e00001c47983 */ /* 0x000ee20000300a00 */
[----:B------:R-:W-:-:S03]  /*17120*/  IMAD.WIDE R30, R13, 0x4, R140 ;  /* 0x000000040d1e7825 */ /* 0x000fc600078e028c */
[----:B------:R-:W3:Y:S04]  /*17130*/  LDL.LU.64 R62, [R1+0x2d8] ;  /* 0x0002d800013e7983 */ /* 0x000ee80000300a00 */
[----:B------:R-:W3:Y:S04]  /*17140*/  LDL.LU.64 R60, [R1+0x2d0] ;  /* 0x0002d000013c7983 */ /* 0x000ee80000300a00 */
[----:B------:R-:W3:Y:S04]  /*17150*/  LDL.LU.64 R36, [R1+0x2c8] ;  /* 0x0002c80001247983 */ /* 0x000ee80000300a00 */
[----:B------:R-:W3:Y:S01]  /*17160*/  LDL.LU.64 R34, [R1+0x2c0] ;  /* 0x0002c00001227983 */ /* 0x000ee20000300a00 */
[----:B--2---:R-:W-:-:S03]  /*17170*/  IMAD.WIDE R140, R13, 0x4, R10 ;  /* 0x000000040d8c7825 */ /* 0x004fc600078e020a */
[----:B------:R-:W2:Y:S04]  /*17180*/  LDL.LU.64 R10, [R1+0x2b8] ;  /* 0x0002b800010a7983 */ /* 0x000ea80000300a00 */
[----:B------:R-:W2:Y:S01]  /*17190*/  LDL.LU.64 R200, [R1+0x2b0] ;  /* 0x0002b00001c87983 */ /* 0x000ea20000300a00 */
[----:B----4-:R-:W-:-:S03]  /*171a0*/  IMAD.WIDE R84, R13, 0x4, R248 ;  /* 0x000000040d547825 */ /* 0x010fc600078e02f8 */
[----:B------:R-:W4:Y:S04]  /*171b0*/  LDL.LU.64 R162, [R1+0x2a8] ;  /* 0x0002a80001a27983 */ /* 0x000f280000300a00 */
[----:B------:R-:W1:Y:S01]  /*171c0*/  LDL.LU.64 R248, [R1+0x2a0] ;  /* 0x0002a00001f87983 */ /* 0x000e620000300a00 */
[----:B---3--:R-:W-:-:S03]  /*171d0*/  IMAD.WIDE R82, R13, 0x4, R226 ;  /* 0x000000040d527825 */ /* 0x008fc600078e02e2 */
[----:B------:R-:W3:Y:S01]  /*171e0*/  LDL.LU.64 R226, [R1+0x70] ;  /* 0x0000700001e27983 */ /* 0x000ee20000300a00 */
[----:B------:R-:W-:-:S04]  /*171f0*/  IMAD.WIDE R86, R13, 0x4, R88 ;  /* 0x000000040d567825 */ /* 0x000fc800078e0258 */
[----:B------:R-:W-:-:S04]  /*17200*/  IMAD.WIDE R88, R13, 0x4, R90 ;  /* 0x000000040d587825 */ /* 0x000fc800078e025a */
[C---:B------:R-:W-:Y:S02]  /*17210*/  IMAD.WIDE R90, R13.reuse, 0x4, R194 ;  /* 0x000000040d5a7825 */ /* 0x040fe400078e02c2 */
[----:B------:R-:W3:Y:S02]  /*17220*/  LDL.LU.64 R194, [R1+0x298] ;  /* 0x0002980001c27983 */ /* 0x000ee40000300a00 */
[----:B------:R-:W-:-:S04]  /*17230*/  IMAD.WIDE R70, R13, 0x4, R74 ;  /* 0x000000040d467825 */ /* 0x000fc800078e024a */
[C---:B------:R-:W-:Y:S02]  /*17240*/  IMAD.WIDE R72, R13.reuse, 0x4, R198 ;  /* 0x000000040d487825 */ /* 0x040fe400078e02c6 */
[----:B------:R-:W3:Y:S02]  /*17250*/  LDL.LU.64 R198, [R1+0x290] ;  /* 0x0002900001c67983 */ /* 0x000ee40000300a00 */
[----:B------:R-:W-:-:S04]  /*17260*/  IMAD.WIDE R74, R13, 0x4, R76 ;  /* 0x000000040d4a7825 */ /* 0x000fc800078e024c */
[C---:B------:R-:W-:Y:S02]  /*17270*/  IMAD.WIDE R76, R13.reuse, 0x4, R164 ;  /* 0x000000040d4c7825 */ /* 0x040fe400078e02a4 */
[----:B------:R-:W3:Y:S02]  /*17280*/  LDL.LU.64 R164, [R1+0x288] ;  /* 0x0002880001a47983 */ /* 0x000ee40000300a00 */
[C---:B------:R-:W-:Y:S02]  /*17290*/  IMAD.WIDE R240, R13.reuse, 0x4, R196 ;  /* 0x000000040df07825 */ /* 0x040fe400078e02c4 */
[----:B------:R-:W3:Y:S02]  /*172a0*/  LDL.LU.64 R196, [R1+0x280] ;  /* 0x0002800001c47983 */ /* 0x000ee40000300a00 */
[C---:B------:R-:W-:Y:S02]  /*172b0*/  IMAD.WIDE R242, R13.reuse, 0x4, R62 ;  /* 0x000000040df27825 */ /* 0x040fe400078e023e */
[----:B------:R-:W3:Y:S02]  /*172c0*/  LDL.LU.64 R62, [R1+0x278] ;  /* 0x00027800013e7983 */ /* 0x000ee40000300a00 */
[----:B------:R-:W-:-:S02]  /*172d0*/  IMAD.WIDE R244, R13, 0x4, R60 ;  /* 0x000000040df47825 */ /* 0x000fc400078e023c */
[----:B------:R-:W3:Y:S02]  /*172e0*/  LDL.LU.64 R60, [R1+0x270] ;  /* 0x00027000013c7983 */ /* 0x000ee40000300a00 */
[C---:B------:R-:W-:Y:S02]  /*172f0*/  IMAD.WIDE R212, R13.reuse, 0x4, R34 ;  /* 0x000000040dd47825 */ /* 0x040fe400078e0222 */
[----:B------:R-:W3:Y:S02]  /*17300*/  LDL.LU.64 R34, [R1+0x238] ;  /* 0x0002380001227983 */ /* 0x000ee40000300a00 */
[----:B------:R-:W-:-:S04]  /*17310*/  IMAD.WIDE R246, R13, 0x4, R36 ;  /* 0x000000040df67825 */ /* 0x000fc800078e0224 */
[C---:B--2---:R-:W-:Y:S02]  /*17320*/  IMAD.WIDE R206, R13.reuse, 0x4, R10 ;  /* 0x000000040dce7825 */ /* 0x044fe400078e020a */
[----:B------:R-:W2:Y:S02]  /*17330*/  LDL.LU.64 R10, [R1+0x230] ;  /* 0x00023000010a7983 */ /* 0x000ea40000300a00 */
[C---:B------:R-:W-:Y:S02]  /*17340*/  IMAD.WIDE R202, R13.reuse, 0x4, R200 ;  /* 0x000000040dca7825 */ /* 0x040fe400078e02c8 */
[----:B------:R-:W-:Y:S02]  /*17350*/  STL.64 [R1], R212 ;  /* 0x000000d401007387 */ /* 0x000fe40000100a00 */
[----:B----4-:R-:W-:-:S04]  /*17360*/  IMAD.WIDE R200, R13, 0x4, R162 ;  /* 0x000000040dc87825 */ /* 0x010fc800078e02a2 */
[C---:B-1----:R-:W-:Y:S02]  /*17370*/  IMAD.WIDE R20, R13.reuse, 0x4, R248 ;  /* 0x000000040d147825 */ /* 0x042fe400078e02f8 */
[----:B------:R-:W4:Y:S02]  /*17380*/  LDL.LU.64 R248, [R1+0x228] ;  /* 0x0002280001f87983 */ /* 0x000f240000300a00 */
[C---:B---3--:R-:W-:Y:S02]  /*17390*/  IMAD.WIDE R192, R13.reuse, 0x4, R226 ;  /* 0x000000040dc07825 */ /* 0x048fe400078e02e2 */
[----:B------:R-:W-:Y:S04]  /*173a0*/  STL.64 [R1+0x18], R206 ;  /* 0x000018ce01007387 */ /* 0x000fe80000100a00 */
[----:B------:R-:W3:Y:S04]  /*173b0*/  LDL.LU.64 R162, [R1+0x220] ;  /* 0x0002200001a27983 */ /* 0x000ee80000300a00 */
[----:B------:R-:W3:Y:S01]  /*173c0*/  LDL.LU.64 R226, [R1+0x218] ;  /* 0x0002180001e27983 */ /* 0x000ee20000300a00 */
[----:B------:R-:W-:-:S03]  /*173d0*/  IMAD.WIDE R218, R13, 0x4, R194 ;  /* 0x000000040dda7825 */ /* 0x000fc600078e02c2 */
[----:B------:R-:W-:Y:S04]  /*173e0*/  STL.64 [R1+0x28], R202 ;  /* 0x000028ca01007387 */ /* 0x000fe80000100a00 */
[----:B------:R1:W-:Y:S04]  /*173f0*/  STL.64 [R1+0x50], R20 ;  /* 0x0000501401007387 */ /* 0x0003e80000100a00 */
[----:B------:R-:W3:Y:S04]  /*17400*/  LDL.LU.64 R38, [R1+0x210] ;  /* 0x0002100001267983 */ /* 0x000ee80000300a00 */
[----:B------:R-:W3:Y:S01]  /*17410*/  LDL.LU.64 R194, [R1+0x208] ;  /* 0x0002080001c27983 */ /* 0x000ee20000300a00 */
[----:B------:R-:W-:-:S03]  /*17420*/  IMAD.WIDE R210, R13, 0x4, R164 ;  /* 0x000000040dd27825 */ /* 0x000fc600078e02a4 */
[----:B------:R-:W-:Y:S04]  /*17430*/  STL.64 [R1+0x38], R200 ;  /* 0x000038c801007387 */ /* 0x000fe80000100a00 */
[----:B------:R-:W-:Y:S01]  /*17440*/  STL.64 [R1+0x70], R192 ;  /* 0x000070c001007387 */ /* 0x000fe20000100a00 */
[----:B------:R-:W-:-:S03]  /*17450*/  IMAD.WIDE R174, R13, 0x4, R196 ;  /* 0x000000040dae7825 */ /* 0x000fc600078e02c4 */
[----:B------:R-:W3:Y:S04]  /*17460*/  LDL.LU.64 R164, [R1+0x200] ;  /* 0x0002000001a47983 */ /* 0x000ee80000300a00 */
[----:B------:R-:W3:Y:S04]  /*17470*/  LDL.LU.64 R36, [R1+0x1f8] ;  /* 0x0001f80001247983 */ /* 0x000ee80000300a00 */
[----:B------:R-:W-:Y:S04]  /*17480*/  STL.64 [R1+0x298], R218 ;  /* 0x000298da01007387 */ /* 0x000fe80000100a00 */
[----:B------:R-:W3:Y:S01]  /*17490*/  LDL.LU.64 R196, [R1+0x1f0] ;  /* 0x0001f00001c47983 */ /* 0x000ee20000300a00 */
[----:B------:R-:W-:-:S04]  /*174a0*/  IMAD.WIDE R214, R13, 0x4, R198 ;  /* 0x000000040dd67825 */ /* 0x000fc800078e02c6 */
[C---:B------:R-:W-:Y:S01]  /*174b0*/  IMAD.WIDE R198, R13.reuse, 0x4, R60 ;  /* 0x000000040dc67825 */ /* 0x040fe200078e023c */
[----:B------:R-:W-:Y:S03]  /*174c0*/  STL.64 [R1+0x290], R214 ;  /* 0x000290d601007387 */ /* 0x000fe60000100a00 */
[C---:B------:R-:W-:Y:S01]  /*174d0*/  IMAD.WIDE R170, R13.reuse, 0x4, R62 ;  /* 0x000000040daa7825 */ /* 0x040fe200078e023e */
[----:B------:R-:W3:Y:S03]  /*174e0*/  LDL.LU.64 R60, [R1+0x1e8] ;  /* 0x0001e800013c7983 */ /* 0x000ee60000300a00 */
[C---:B------:R-:W-:Y:S01]  /*174f0*/  IMAD.WIDE R18, R13.reuse, 0x4, R34 ;  /* 0x000000040d127825 */ /* 0x040fe200078e0222 */
[----:B------:R-:W-:Y:S04]  /*17500*/  STL.64 [R1+0x288], R210 ;  /* 0x000288d201007387 */ /* 0x000fe80000100a00 */
[----:B------:R-:W-:Y:S01]  /*17510*/  STL.64 [R1+0x280], R174 ;  /* 0x000280ae01007387 */ /* 0x000fe20000100a00 */
[----:B--2---:R-:W-:-:S03]  /*17520*/  IMAD.WIDE R190, R13, 0x4, R10 ;  /* 0x000000040dbe7825 */ /* 0x004fc600078e020a */
[----:B------:R-:W2:Y:S04]  /*17530*/  LDL.LU.64 R10, [R1+0x1e0] ;  /* 0x0001e000010a7983 */ /* 0x000ea80000300a00 */
[----:B------:R-:W2:Y:S04]  /*17540*/  LDL.LU.64 R62, [R1+0x1d8] ;  /* 0x0001d800013e7983 */ /* 0x000ea80000300a00 */
[----:B------:R-:W-:Y:S01]  /*17550*/  STL.64 [R1+0x278], R170 ;  /* 0x000278aa01007387 */ /* 0x000fe20000100a00 */
[----:B----4-:R-:W-:-:S03]  /*17560*/  IMAD.WIDE R188, R13, 0x4, R248 ;  /* 0x000000040dbc7825 */ /* 0x010fc600078e02f8 */
[----:B------:R4:W-:Y:S04]  /*17570*/  STL.64 [R1+0x238], R18 ;  /* 0x0002381201007387 */ /* 0x0009e80000100a00 */
[----:B------:R-:W4:Y:S01]  /*17580*/  LDL.LU.64 R248, [R1+0x1d0] ;  /* 0x0001d00001f87983 */ /* 0x000f220000300a00 */
[----:B---3--:R-:W-:-:S03]  /*17590*/  IMAD.WIDE R184, R13, 0x4, R162 ;  /* 0x000000040db87825 */ /* 0x008fc600078e02a2 */
[----:B------:R-:W3:Y:S01]  /*175a0*/  LDL.LU.64 R34, [R1+0x1c8] ;  /* 0x0001c80001227983 */ /* 0x000ee20000300a00 */
[----:B------:R-:W-:-:S03]  /*175b0*/  IMAD.WIDE R180, R13, 0x4, R226 ;  /* 0x000000040db47825 */ /* 0x000fc600078e02e2 */
[----:B------:R-:W-:Y:S04]  /*175c0*/  STL.64 [R1+0x270], R198 ;  /* 0x000270c601007387 */ /* 0x000fe80000100a00 */
[----:B------:R-:W-:Y:S04]  /*175d0*/  STL.64 [R1+0x230], R190 ;  /* 0x000230be01007387 */ /* 0x000fe80000100a00 */
[----:B------:R-:W3:Y:S04]  /*175e0*/  LDL.LU.64 R162, [R1+0x1c0] ;  /* 0x0001c00001a27983 */ /* 0x000ee80000300a00 */
[----:B------:R-:W3:Y:S01]  /*175f0*/  LDL.LU.64 R226, [R1+0x1b8] ;  /* 0x0001b80001e27983 */ /* 0x000ee20000300a00 */
[----:B------:R-:W-:-:S03]  /*17600*/  IMAD.WIDE R172, R13, 0x4, R38 ;  /* 0x000000040dac7825 */ /* 0x000fc600078e0226 */
[----:B------:R-:W-:Y:S01]  /*17610*/  STL.64 [R1+0x228], R188 ;  /* 0x000228bc01007387 */ /* 0x000fe20000100a00 */
[----:B------:R-:W-:-:S03]  /*17620*/  IMAD.WIDE R166, R13, 0x4, R194 ;  /* 0x000000040da67825 */ /* 0x000fc600078e02c2 */
[----:B------:R-:W3:Y:S04]  /*17630*/  LDL.LU.64 R194, [R1+0x1b0] ;  /* 0x0001b00001c27983 */ /* 0x000ee80000300a00 */
[----:B------:R-:W-:Y:S04]  /*17640*/  STL.64 [R1+0x220], R184 ;  /* 0x000220b801007387 */ /* 0x000fe80000100a00 */
[----:B------:R-:W-:Y:S04]  /*17650*/  STL.64 [R1+0x218], R180 ;  /* 0x000218b401007387 */ /* 0x000fe80000100a00 */
[----:B------:R-:W-:Y:S01]  /*17660*/  STL.64 [R1+0x210], R172 ;  /* 0x000210ac01007387 */ /* 0x000fe20000100a00 */
[----:B------:R-:W-:-:S03]  /*17670*/  IMAD.WIDE R160, R13, 0x4, R196 ;  /* 0x000000040da07825 */ /* 0x000fc600078e02c4 */
[----:B------:R-:W3:Y:S01]  /*17680*/  LDL.LU.64 R196, [R1+0x1a8] ;  /* 0x0001a80001c47983 */ /* 0x000ee20000300a00 */
[----:B------:R-:W-:-:S03]  /*17690*/  IMAD.WIDE R16, R13, 0x4, R36 ;  /* 0x000000040d107825 */ /* 0x000fc600078e0224 */
[----:B------:R-:W-:Y:S01]  /*176a0*/  STL.64 [R1+0x208], R166 ;  /* 0x000208a601007387 */ /* 0x000fe20000100a00 */
[----:B------:R-:W-:-:S03]  /*176b0*/  IMAD.WIDE R164, R13, 0x4, R164 ;  /* 0x000000040da47825 */ /* 0x000fc600078e02a4 */
[----:B------:R1:W-:Y:S01]  /*176c0*/  STL.64 [R1+0x1f8], R16 ;  /* 0x0001f81001007387 */ /* 0x0003e20000100a00 */
[----:B------:R-:W-:-:S03]  /*176d0*/  IMAD.WIDE R186, R13, 0x4, R60 ;  /* 0x000000040dba7825 */ /* 0x000fc600078e023c */
[----:B------:R-:W3:Y:S04]  /*176e0*/  LDL.LU.64 R36, [R1+0x1a0] ;  /* 0x0001a00001247983 */ /* 0x000ee80000300a00 */
[----:B------:R-:W3:Y:S04]  /*176f0*/  LDL.LU.64 R60, [R1+0x198] ;  /* 0x00019800013c7983 */ /* 0x000ee80000300a00 */
[----:B------:R-:W-:Y:S04]  /*17700*/  STL.64 [R1+0x200], R164 ;  /* 0x000200a401007387 */ /* 0x000fe80000100a00 */
[----:B------:R-:W-:Y:S01]  /*17710*/  STL.64 [R1+0x1f0], R160 ;  /* 0x0001f0a001007387 */ /* 0x000fe20000100a00 */
[----:B--2---:R-:W-:-:S03]  /*17720*/  IMAD.WIDE R182, R13, 0x4, R10 ;  /* 0x000000040db67825 */ /* 0x004fc600078e020a */
[----:B------:R-:W2:Y:S01]  /*17730*/  LDL.LU.64 R10, [R1+0x190] ;  /* 0x00019000010a7983 */ /* 0x000ea20000300a00 */
[----:B------:R-:W-:-:S03]  /*17740*/  IMAD.WIDE R176, R13, 0x4, R62 ;  /* 0x000000040db07825 */ /* 0x000fc600078e023e */
[----:B------:R-:W2:Y:S04]  /*17750*/  LDL.LU.64 R64, [R1+0x188] ;  /* 0x0001880001407983 */ /* 0x000ea80000300a00 */
[----:B------:R-:W2:Y:S04]  /*17760*/  LDL.LU.64 R62, [R1+0x180] ;  /* 0x00018000013e7983 */ /* 0x000ea80000300a00 */
[----:B------:R-:W-:Y:S01]  /*17770*/  STL.64 [R1+0x1e8], R186 ;  /* 0x0001e8ba01007387 */ /* 0x000fe20000100a00 */
[----:B----4-:R-:W-:-:S03]  /*17780*/  IMAD.WIDE R80, R13, 0x4, R248 ;  /* 0x000000040d507825 */ /* 0x010fc600078e02f8 */
[----:B------:R-:W4:Y:S01]  /*17790*/  LDL.LU.64 R248, [R1+0x178] ;  /* 0x0001780001f87983 */ /* 0x000f220000300a00 */
[----:B---3--:R-:W-:-:S03]  /*177a0*/  IMAD.WIDE R66, R13, 0x4, R34 ;  /* 0x000000040d427825 */ /* 0x008fc600078e0222 */
[----:B------:R-:W3:Y:S04]  /*177b0*/  LDL.LU.64 R34, [R1+0x170] ;  /* 0x0001700001227983 */ /* 0x000ee80000300a00 */
[----:B------:R-:W-:Y:S04]  /*177c0*/  STL.64 [R1+0x1e0], R182 ;  /* 0x0001e0b601007387 */ /* 0x000fe80000100a00 */
[----:B------:R-:W-:Y:S01]  /*177d0*/  STL.64 [R1+0x1d8], R176 ;  /* 0x0001d8b001007387 */ /* 0x000fe20000100a00 */
[----:B------:R-:W-:-:S03]  /*177e0*/  IMAD.WIDE R14, R13, 0x4, R226 ;  /* 0x000000040d0e7825 */ /* 0x000fc600078e02e2 */
[----:B------:R-:W3:Y:S04]  /*177f0*/  LDL.LU.64 R226, [R1+0x168] ;  /* 0x0001680001e27983 */ /* 0x000ee80000300a00 */
[----:B------:R-:W-:Y:S01]  /*17800*/  STL.64 [R1+0x1d0], R80 ;  /* 0x0001d05001007387 */ /* 0x000fe20000100a00 */
[----:B------:R-:W-:-:S03]  /*17810*/  IMAD.WIDE R158, R13, 0x4, R194 ;  /* 0x000000040d9e7825 */ /* 0x000fc600078e02c2 */
[----:B------:R-:W3:Y:S04]  /*17820*/  LDL.LU.64 R42, [R1+0x160] ;  /* 0x00016000012a7983 */ /* 0x000ee80000300a00 */
[----:B------:R-:W3:Y:S04]  /*17830*/  LDL.LU.64 R40, [R1+0x158] ;  /* 0x0001580001287983 */ /* 0x000ee80000300a00 */
[----:B------:R-:W3:Y:S04]  /*17840*/  LDL.LU.64 R38, [R1+0x150] ;  /* 0x0001500001267983 */ /* 0x000ee80000300a00 */
[----:B------:R-:W3:Y:S04]  /*17850*/  LDL.LU.64 R194, [R1+0x148] ;  /* 0x0001480001c27983 */ /* 0x000ee80000300a00 */
[----:B------:R-:W-:Y:S01]  /*17860*/  STL.64 [R1+0x1c8], R66 ;  /* 0x0001c84201007387 */ /* 0x000fe20000100a00 */
[----:B------:R-:W-:-:S03]  /*17870*/  IMAD.WIDE R150, R13, 0x4, R196 ;  /* 0x000000040d967825 */ /* 0x000fc600078e02c4 */
[----:B------:R1:W-:Y:S04]  /*17880*/  STL.64 [R1+0x1b8], R14 ;  /* 0x0001b80e01007387 */ /* 0x0003e80000100a00 */
[----:B------:R-:W3:Y:S04]  /*17890*/  LDL.LU.64 R204, [R1+0x140] ;  /* 0x0001400001cc7983 */ /* 0x000ee80000300a00 */
[----:B------:R-:W3:Y:S01]  /*178a0*/  LDL.LU.64 R196, [R1+0x138] ;  /* 0x0001380001c47983 */ /* 0x000ee20000300a00 */
[----:B------:R-:W-:-:S04]  /*178b0*/  IMAD.WIDE R162, R13, 0x4, R162 ;  /* 0x000000040da27825 */ /* 0x000fc800078e02a2 */
[C---:B------:R-:W-:Y:S01]  /*178c0*/  IMAD.WIDE R146, R13.reuse, 0x4, R36 ;  /* 0x000000040d927825 */ /* 0x040fe200078e0224 */
[----:B------:R-:W-:Y:S03]  /*178d0*/  STL.64 [R1+0x1c0], R162 ;  /* 0x0001c0a201007387 */ /* 0x000fe60000100a00 */
[C---:B------:R-:W-:Y:S01]  /*178e0*/  IMAD.WIDE R142, R13.reuse, 0x4, R60 ;  /* 0x000000040d8e7825 */ /* 0x040fe200078e023c */
[----:B------:R-:W-:Y:S04]  /*178f0*/  STL.64 [R1+0x1b0], R158 ;  /* 0x0001b09e01007387 */ /* 0x000fe80000100a00 */
[----:B------:R-:W3:Y:S04]  /*17900*/  LDL.LU.64 R36, [R1+0x130] ;  /* 0x0001300001247983 */ /* 0x000ee80000300a00 */
[----:B------:R-:W-:Y:S04]  /*17910*/  STL.64 [R1+0x1a8], R150 ;  /* 0x0001a89601007387 */ /* 0x000fe80000100a00 */
[----:B------:R-:W3:Y:S04]  /*17920*/  LDL.LU.64 R60, [R1+0x128] ;  /* 0x00012800013c7983 */ /* 0x000ee80000300a00 */
[----:B------:R-:W-:Y:S04]  /*17930*/  STL.64 [R1+0x1a0], R146 ;  /* 0x0001a09201007387 */ /* 0x000fe80000100a00 */
[----:B------:R-:W-:Y:S01]  /*17940*/  STL.64 [R1+0x198], R142 ;  /* 0x0001988e01007387 */ /* 0x000fe20000100a00 */
[----:B--2---:R-:W-:-:S04]  /*17950*/  IMAD.WIDE R10, R13, 0x4, R10 ;  /* 0x000000040d0a7825 */ /* 0x004fc800078e020a */
[----:B------:R-:W-:-:S04]  /*17960*/  IMAD.WIDE R64, R13, 0x4, R64 ;  /* 0x000000040d407825 */ /* 0x000fc800078e0240 */
[----:B------:R-:W-:-:S04]  /*17970*/  IMAD.WIDE R62, R13, 0x4, R62 ;  /* 0x000000040d3e7825 */ /* 0x000fc800078e023e */
[C---:B----4-:R-:W-:Y:S02]  /*17980*/  IMAD.WIDE R32, R13.reuse, 0x4, R248 ;  /* 0x000000040d207825 */ /* 0x050fe400078e02f8 */
[----:B------:R-:W2:Y:S02]  /*17990*/  LDL.LU.64 R248, [R1+0x120] ;  /* 0x0001200001f87983 */ /* 0x000ea40000300a00 */
[C---:B---3--:R-:W-:Y:S02]  /*179a0*/  IMAD.WIDE R58, R13.reuse, 0x4, R34 ;  /* 0x000000040d3a7825 */ /* 0x048fe400078e0222 */
[----:B------:R-:W-:Y:S04]  /*179b0*/  STL.64 [R1+0x190], R10 ;  /* 0x0001900a01007387 */ /* 0x000fe80000100a00 */
[----:B------:R-:W3:Y:S04]  /*179c0*/  LDL.LU.64 R34, [R1+0x118] ;  /* 0x0001180001227983 */ /* 0x000ee80000300a00 */
[----:B------:R-:W-:Y:S04]  /*179d0*/  STL.64 [R1+0x188], R64 ;  /* 0x0001884001007387 */ /* 0x000fe80000100a00 */
[----:B------:R4:W-:Y:S01]  /*179e0*/  STL.64 [R1+0x178], R32 ;  /* 0x0001782001007387 */ /* 0x0009e20000100a00 */
[----:B------:R-:W-:-:S03]  /*179f0*/  IMAD.WIDE R148, R13, 0x4, R226 ;  /* 0x000000040d947825 */ /* 0x000fc600078e02e2 */
[----:B------:R-:W4:Y:S04]  /*17a00*/  LDL.LU.64 R226, [R1+0x108] ;  /* 0x0001080001e27983 */ /* 0x000f280000300a00 */
[----:B------:R-:W-:Y:S01]  /*17a10*/  STL.64 [R1+0x180], R62 ;  /* 0x0001803e01007387 */ /* 0x000fe20000100a00 */
[----:B------:R-:W-:-:S03]  /*17a20*/  IMAD.WIDE R144, R13, 0x4, R42 ;  /* 0x000000040d907825 */ /* 0x000fc600078e022a */
[----:B------:R-:W-:Y:S01]  /*17a30*/  STL.64 [R1+0x170], R58 ;  /* 0x0001703a01007387 */ /* 0x000fe20000100a00 */
[----:B------:R-:W-:-:S03]  /*17a40*/  IMAD.WIDE R138, R13, 0x4, R40 ;  /* 0x000000040d8a7825 */ /* 0x000fc600078e0228 */
[----:B------:R-:W-:Y:S01]  /*17a50*/  STL.64 [R1+0x168], R148 ;  /* 0x0001689401007387 */ /* 0x000fe20000100a00 */
[----:B------:R-:W-:-:S04]  /*17a60*/  IMAD.WIDE R68, R13, 0x4, R38 ;  /* 0x000000040d447825 */ /* 0x000fc800078e0226 */
[C---:B------:R-:W-:Y:S02]  /*17a70*/  IMAD.WIDE R38, R13.reuse, 0x4, R194 ;  /* 0x000000040d267825 */ /* 0x040fe400078e02c2 */
[----:B------:R-:W4:Y:S04]  /*17a80*/  LDL.LU.64 R194, [R1+0xf8] ;  /* 0x0000f80001c27983 */ /* 0x000f280000300a00 */
[----:B------:R-:W-:Y:S04]  /*17a90*/  STL.64 [R1+0x160], R144 ;  /* 0x0001609001007387 */ /* 0x000fe80000100a00 */
[----:B------:R-:W-:Y:S01]  /*17aa0*/  STL.64 [R1+0x158], R138 ;  /* 0x0001588a01007387 */ /* 0x000fe20000100a00 */
[----:B------:R-:W-:-:S03]  /*17ab0*/  IMAD.WIDE R222, R13, 0x4, R196 ;  /* 0x000000040dde7825 */ /* 0x000fc600078e02c4 */
[----:B------:R-:W4:Y:S01]  /*17ac0*/  LDL.LU.64 R196, [R1+0xf0] ;  /* 0x0000f00001c47983 */ /* 0x000f220000300a00 */
[----:B------:R-:W-:-:S03]  /*17ad0*/  IMAD.WIDE R2, R13, 0x4, R204 ;  /* 0x000000040d027825 */ /* 0x000fc600078e02cc */
[----:B------:R-:W-:Y:S04]  /*17ae0*/  STL.64 [R1+0x150], R68 ;  /* 0x0001504401007387 */ /* 0x000fe80000100a00 */
[----:B------:R-:W-:Y:S01]  /*17af0*/  STL.64 [R1+0x148], R38 ;  /* 0x0001482601007387 */ /* 0x000fe20000100a00 */
[----:B------:R-:W-:-:S03]  /*17b00*/  IMAD.WIDE R56, R13, 0x4, R36 ;  /* 0x000000040d387825 */ /* 0x000fc600078e0224 */
[----:B------:R1:W-:Y:S04]  /*17b10*/  STL.64 [R1+0x138], R222 ;  /* 0x000138de01007387 */ /* 0x0003e80000100a00 */
[----:B------:R-:W4:Y:S04]  /*17b20*/  LDL.LU.64 R52, [R1+0xe8] ;  /* 0x0000e80001347983 */ /* 0x000f280000300a00 */
[----:B------:R-:W4:Y:S01]  /*17b30*/  LDL.LU.64 R48, [R1+0xe0] ;  /* 0x0000e00001307983 */ /* 0x000f220000300a00 */
[----:B------:R-:W-:-:S03]  /*17b40*/  IMAD.WIDE R54, R13, 0x4, R60 ;  /* 0x000000040d367825 */ /* 0x000fc600078e023c */
[----:B------:R-:W4:Y:S04]  /*17b50*/  LDL.LU.64 R44, [R1+0xd8] ;  /* 0x0000d800012c7983 */ /* 0x000f280000300a00 */
[----:B------:R-:W-:Y:S04]  /*17b60*/  STL.64 [R1+0x140], R2 ;  /* 0x0001400201007387 */ /* 0x000fe80000100a00 */
[----:B------:R-:W-:Y:S04]  /*17b70*/  STL.64 [R1+0x130], R56 ;  /* 0x0001303801007387 */ /* 0x000fe80000100a00 */
[----:B------:R-:W4:Y:S01]  /*17b80*/  LDL.LU.64 R40, [R1+0xd0] ;  /* 0x0000d00001287983 */ /* 0x000f220000300a00 */
[----:B------:R-:W-:Y:S01]  /*17b90*/  IMAD.WIDE R42, R13, 0x4, R6 ;  /* 0x000000040d2a7825 */ /* 0x000fe200078e0206 */
[----:B------:R-:W-:-:S03]  /*17ba0*/  SEL R12, R12, RZ, P1 ;  /* 0x000000ff0c0c7207 */ /* 0x000fc60000800000 */
[----:B------:R-:W-:Y:S01]  /*17bb0*/  IMAD.WIDE R60, R13, 0x4, R8 ;  /* 0x000000040d3c7825 */ /* 0x000fe200078e0208 */
[----:B------:R-:W-:-:S03]  /*17bc0*/  ISETP.NE.U32.AND P4, PT, R12, RZ, PT ;  /* 0x000000ff0c00720c */ /* 0x000fc60003f85070 */
[C---:B--2---:R-:W-:Y:S02]  /*17bd0*/  IMAD.WIDE R50, R13.reuse, 0x4, R248 ;  /* 0x000000040d327825 */ /* 0x044fe400078e02f8 */
[----:B------:R-:W2:Y:S02]  /*17be0*/  LDL.LU.64 R248, [R1+0xc8] ;  /* 0x0000c80001f87983 */ /* 0x000ea40000300a00 */
[C---:B---3--:R-:W-:Y:S02]  /*17bf0*/  IMAD.WIDE R46, R13.reuse, 0x4, R34 ;  /* 0x000000040d2e7825 */ /* 0x048fe400078e0222 */
[----:B------:R-:W3:Y:S04]  /*17c00*/  LDL.LU.64 R34, [R1+0xc0] ;  /* 0x0000c00001227983 */ /* 0x000ee80000300a00 */
[----:B------:R-:W3:Y:S04]  /*17c10*/  LDL.LU.64 R4, [R1+0xb8] ;  /* 0x0000b80001047983 */ /* 0x000ee80000300a00 */
[----:B------:R-:W-:Y:S04]  /*17c20*/  STL.64 [R1+0x128], R54 ;  /* 0x0001283601007387 */ /* 0x000fe80000100a00 */
[----:B------:R-:W3:Y:S04]  /*17c30*/  LDL.LU.64 R6, [R1+0xb0] ;  /* 0x0000b00001067983 */ /* 0x000ee80000300a00 */
[----:B------:R-:W3:Y:S04]  /*17c40*/  LDL.LU.64 R216, [R1+0xa8] ;  /* 0x0000a80001d87983 */ /* 0x000ee80000300a00 */
[----:B------:R-:W-:Y:S04]  /*17c50*/  STL.64 [R1+0x120], R50 ;  /* 0x0001203201007387 */ /* 0x000fe80000100a00 */
[----:B------:R-:W3:Y:S01]  /*17c60*/  LDL.LU.64 R8, [R1+0xa0] ;  /* 0x0000a00001087983 */ /* 0x000ee20000300a00 */
[----:B----4-:R-:W-:-:S03]  /*17c70*/  IMAD.WIDE R36, R13, 0x4, R226 ;  /* 0x000000040d247825 */ /* 0x010fc600078e02e2 */
[----:B------:R-:W4:Y:S01]  /*17c80*/  LDL.LU.64 R208, [R1+0x98] ;  /* 0x0000980001d07983 */ /* 0x000f220000300a00 */
[----:B------:R-:W-:-:S03]  /*17c90*/  IMAD.WIDE R250, R13, 0x4, R194 ;  /* 0x000000040dfa7825 */ /* 0x000fc600078e02c2 */
[----:B------:R-:W-:Y:S04]  /*17ca0*/  STL.64 [R1+0x118], R46 ;  /* 0x0001182e01007387 */ /* 0x000fe80000100a00 */
[----:B------:R-:W4:Y:S04]  /*17cb0*/  LDL.LU.64 R204, [R1+0x90] ;  /* 0x0000900001cc7983 */ /* 0x000f280000300a00 */
[----:B------:R-:W4:Y:S04]  /*17cc0*/  LDL.LU.64 R194, [R1+0x88] ;  /* 0x0000880001c27983 */ /* 0x000f280000300a00 */
[----:B------:R-:W4:Y:S01]  /*17cd0*/  LDL.LU.64 R226, [R1+0x80] ;  /* 0x0000800001e27983 */ /* 0x000f220000300a00 */
[----:B------:R-:W-:-:S03]  /*17ce0*/  IMAD.WIDE R220, R13, 0x4, R196 ;  /* 0x000000040ddc7825 */ /* 0x000fc600078e02c4 */
[----:B------:R-:W-:Y:S04]  /*17cf0*/  STL.64 [R1+0x110], R42 ;  /* 0x0001102a01007387 */ /* 0x000fe80000100a00 */
[----:B------:R-:W4:Y:S04]  /*17d00*/  LDL.LU.64 R196, [R1+0x78] ;  /* 0x0000780001c47983 */ /* 0x000f280000300a00 */
[----:B------:R-:W4:Y:S04]  /*17d10*/  LDL R12, [R1+0x240] ;  /* 0x00024000010c7983 */ /* 0x000f280000100800 */
[----:B------:R1:W-:Y:S01]  /*17d20*/  STL.64 [R1+0xf8], R250 ;  /* 0x0000f8fa01007387 */ /* 0x0003e20000100a00 */
        /* <DEDUP_REMOVED lines=13> */
[----:B------:R-:W-:-:S04]  /*17e00*/  IMAD.WIDE R232, R13, 0x4, R232 ;  /* 0x000000040de87825 */ /* 0x000fc800078e02e8 */
[----:B------:R-:W-:-:S04]  /*17e10*/  IMAD.WIDE R230, R13, 0x4, R230 ;  /* 0x000000040de67825 */ /* 0x000fc800078e02e6 */
[----:B------:R-:W-:-:S04]  /*17e20*/  IMAD.WIDE R228, R13, 0x4, R228 ;  /* 0x000000040de47825 */ /* 0x000fc800078e02e4 */
[----:B--2---:R-:W-:-:S05]  /*17e30*/  IMAD.WIDE R248, R13, 0x4, R248 ;  /* 0x000000040df87825 */ /* 0x004fca00078e02f8 */
[----:B------:R-:W-:Y:S01]  /*17e40*/  STL.64 [R1+0xc8], R248 ;  /* 0x0000c8f801007387 */ /* 0x000fe20000100a00 */
[----:B---3--:R-:W-:-:S04]  /*17e50*/  IMAD.WIDE R34, R13, 0x4, R34 ;  /* 0x000000040d227825 */ /* 0x008fc800078e0222 */
[----:B------:R-:W-:-:S05]  /*17e60*/  IMAD.WIDE R4, R13, 0x4, R4 ;  /* 0x000000040d047825 */ /* 0x000fca00078e0204 */
[----:B------:R2:W-:Y:S01]  /*17e70*/  STL.64 [R1+0xb8], R4 ;  /* 0x0000b80401007387 */ /* 0x0005e20000100a00 */
[----:B------:R-:W-:-:S03]  /*17e80*/  IMAD.WIDE R6, R13, 0x4, R6 ;  /* 0x000000040d067825 */ /* 0x000fc600078e0206 */
[----:B------:R-:W-:Y:S01]  /*17e90*/  STL.64 [R1+0xc0], R34 ;  /* 0x0000c02201007387 */ /* 0x000fe20000100a00 */
[----:B------:R-:W-:-:S03]  /*17ea0*/  IMAD.WIDE R216, R13, 0x4, R216 ;  /* 0x000000040dd87825 */ /* 0x000fc600078e02d8 */
[----:B------:R3:W-:Y:S01]  /*17eb0*/  STL.64 [R1+0xb0], R6 ;  /* 0x0000b00601007387 */ /* 0x0007e20000100a00 */
[----:B------:R-:W-:-:S03]  /*17ec0*/  IMAD.WIDE R8, R13, 0x4, R8 ;  /* 0x000000040d087825 */ /* 0x000fc600078e0208 */
[----:B------:R1:W-:Y:S01]  /*17ed0*/  STL.64 [R1+0xa8], R216 ;  /* 0x0000a8d801007387 */ /* 0x0003e20000100a00 */
[----:B----4-:R-:W-:-:S03]  /*17ee0*/  IMAD.WIDE R208, R13, 0x4, R208 ;  /* 0x000000040dd07825 */ /* 0x010fc600078e02d0 */
[----:B------:R4:W-:Y:S01]  /*17ef0*/  STL.64 [R1+0xa0], R8 ;  /* 0x0000a00801007387 */ /* 0x0009e20000100a00 */
[----:B------:R-:W-:-:S03]  /*17f00*/  IMAD.WIDE R204, R13, 0x4, R204 ;  /* 0x000000040dcc7825 */ /* 0x000fc600078e02cc */
[----:B------:R1:W-:Y:S01]  /*17f10*/  STL.64 [R1+0x98], R208 ;  /* 0x000098d001007387 */ /* 0x0003e20000100a00 */
[----:B------:R-:W-:-:S03]  /*17f20*/  IMAD.WIDE R194, R13, 0x4, R194 ;  /* 0x000000040dc27825 */ /* 0x000fc600078e02c2 */
[----:B------:R1:W-:Y:S01]  /*17f30*/  STL.64 [R1+0x90], R204 ;  /* 0x000090cc01007387 */ /* 0x0003e20000100a00 */
[----:B------:R-:W-:-:S03]  /*17f40*/  IMAD.WIDE R226, R13, 0x4, R226 ;  /* 0x000000040de27825 */ /* 0x000fc600078e02e2 */
[----:B------:R-:W-:Y:S01]  /*17f50*/  STL.64 [R1+0x88], R194 ;  /* 0x000088c201007387 */ /* 0x000fe20000100a00 */
[----:B------:R-:W-:-:S03]  /*17f60*/  IMAD.WIDE R196, R252, 0x4, R196 ;  /* 0x00000004fcc47825 */ /* 0x000fc600078e02c4 */
[----:B------:R-:W-:Y:S04]  /*17f70*/  LDGSTS.E [R12+0x30000], desc[UR20][R224.64], P2 ;  /* 0x30000000e00c7fae */ /* 0x000fe800091a1014 */
[----:B------:R-:W-:Y:S04]  /*17f80*/  LDGSTS.E [R12+0x30400], desc[UR20][R26.64], P2 ;  /* 0x304000001a0c7fae */ /* 0x000fe800091a1014 */
[----:B------:R-:W-:Y:S04]  /*17f90*/  LDGSTS.E [R12+0x30800], desc[UR20][R132.64], P2 ;  /* 0x30800000840c7fae */ /* 0x000fe800091a1014 */
[----:B------:R-:W-:Y:S04]  /*17fa0*/  LDGSTS.E [R12+0x30c00], desc[UR20][R236.64], P2 ;  /* 0x30c00000ec0c7fae */ /* 0x000fe800091a1014 */
[----:B------:R-:W-:Y:S04]  /*17fb0*/  LDGSTS.E [R12+0x31000], desc[UR20][R232.64], P2 ;  /* 0x31000000e80c7fae */ /* 0x000fe800091a1014 */
[----:B------:R-:W-:Y:S04]  /*17fc0*/  LDGSTS.E [R12+0x31400], desc[UR20][R230.64], P2 ;  /* 0x31400000e60c7fae */ /* 0x000fe800091a1014 */
[----:B------:R-:W-:Y:S04]  /*17fd0*/  LDGSTS.E [R12+0x31800], desc[UR20][R228.64], P2 ;  /* 0x31800000e40c7fae */ /* 0x000fe800091a1014 */
[----:B------:R-:W-:Y:S04]  /*17fe0*/  STL.64 [R1+0x80], R226 ;  /* 0x000080e201007387 */ /* 0x000fe80000100a00 */
[----:B------:R-:W-:Y:S04]  /*17ff0*/  LDGSTS.E [R12+0x31c00], desc[UR20][R240.64], P2 ;  /* 0x31c00000f00c7fae */ /* 0x000fe800091a1014 */
[----:B------:R-:W-:Y:S04]  /*18000*/  STL.64 [R1+0x510], R196 ;  /* 0x000510c401007387 */ /* 0x000fe80000100a00 */
[----:B------:R-:W-:Y:S04]  /*18010*/  LDGSTS.E [R12+0x32000], desc[UR20][R20.64], P2 ;  /* 0x32000000140c7fae */ /* 0x000fe800091a1014 */
[----:B------:R-:W-:Y:S04]  /*18020*/  LDGSTS.E [R12+0x32400], desc[UR20][R18.64], P2 ;  /* 0x32400000120c7fae */ /* 0x000fe800091a1014 */
[----:B------:R-:W-:Y:S04]  /*18030*/  LDGSTS.E [R12+0x32800], desc[UR20][R16.64], P2 ;  /* 0x32800000100c7fae */ /* 0x000fe800091a1014 */
[----:B-1----:R-:W3:Y:S04]  /*18040*/  LDL.LU.64 R20, [R1+0x9b0] ;  /* 0x0009b00001147983 */ /* 0x002ee80000300a00 */
[----:B------:R-:W3:Y:S04]  /*18050*/  LDL.LU.64 R18, [R1+0x9a8] ;  /* 0x0009a80001127983 */ /* 0x000ee80000300a00 */
[----:B------:R-:W3:Y:S04]  /*18060*/  LDL.LU.64 R16, [R1+0x9a0] ;  /* 0x0009a00001107983 */ /* 0x000ee80000300a00 */
[----:B------:R-:W-:Y:S04]  /*18070*/  LDGSTS.E [R12+0x32c00], desc[UR20][R14.64], P2 ;  /* 0x32c000000e0c7fae */ /* 0x000fe800091a1014 */
[----:B------:R-:W-:Y:S04]  /*18080*/  LDGSTS.E [R12+0x33000], desc[UR20][R32.64], P2 ;  /* 0x33000000200c7fae */ /* 0x000fe800091a1014 */
[----:B------:R-:W-:Y:S04]  /*18090*/  LDGSTS.E [R12+0x33400], desc[UR20][R222.64], P2 ;  /* 0x33400000de0c7fae */ /* 0x000fe800091a1014 */
[----:B------:R-:W3:Y:S04]  /*180a0*/  LDL.LU.64 R14, [R1+0x998] ;  /* 0x00099800010e7983 */ /* 0x000ee80000300a00 */
[----:B------:R-:W3:Y:S04]  /*180b0*/  LDL.LU.64 R32, [R1+0x990] ;  /* 0x0009900001207983 */ /* 0x000ee80000300a00 */
[----:B------:R-:W3:Y:S04]  /*180c0*/  LDL.LU.64 R222, [R1+0x988] ;  /* 0x0009880001de7983 */ /* 0x000ee80000300a00 */
[----:B------:R-:W-:Y:S04]  /*180d0*/  LDGSTS.E [R12+0x33800], desc[UR20][R250.64], P2 ;  /* 0x33800000fa0c7fae */ /* 0x000fe800091a1014 */
[----:B------:R-:W-:Y:S04]  /*180e0*/  LDGSTS.E [R12+0x33c00], desc[UR20][R4.64], P2 ;  /* 0x33c00000040c7fae */ /* 0x000fe800091a1014 */
[----:B------:R-:W3:Y:S04]  /*180f0*/  LDL.LU.64 R250, [R1+0x980] ;  /* 0x0009800001fa7983 */ /* 0x000ee80000300a00 */
[----:B--2---:R-:W3:Y:S01]  /*18100*/  LDL.LU.64 R4, [R1+0x978] ;  /* 0x0009780001047983 */ /* 0x004ee20000300a00 */
        /* <DEDUP_REMOVED lines=17> */
[----:B------:R-:W3:Y:S04]  /*18220*/  LDL.LU.64 R190, [R1+0x968] ;  /* 0x0009680001be7983 */ /* 0x000ee80000300a00 */
        /* <DEDUP_REMOVED lines=9> */
[----:B------:R-:W2:Y:S04]  /*182c0*/  LDL.LU.64 R220, [R1+0x940] ;  /* 0x0009400001dc7983 */ /* 0x000ea80000300a00 */
[----:B------:R-:W2:Y:S01]  /*182d0*/  LDL.LU.64 R6, [R1+0x938] ;  /* 0x0009380001067983 */ /* 0x000ea20000300a00 */
        /* <DEDUP_REMOVED lines=51> */
[----:B------:R1:W-:Y:S04]  /*18610*/  LDGSTS.E [R7+0x33d80], desc[UR20][R8.64], P2 ;  /* 0x33d8000008077fae */ /* 0x0003e800091a1014 */
[----:B------:R-:W2:Y:S04]  /*18620*/  LDL.LU.64 R48, [R1+0x8c0] ;  /* 0x0008c00001307983 */ /* 0x000ea80000300a00 */
[----:B----4-:R-:W4:Y:S01]  /*18630*/  LDL.LU.64 R8, [R1+0x8b8] ;  /* 0x0008b80001087983 */ /* 0x010f220000300a00 */
[----:B------:R-:W-:-:S04]  /*18640*/  IMAD.WIDE R124, R13, 0x4, R124 ;  /* 0x000000040d7c7825 */ /* 0x000fc800078e027c */
[----:B------:R-:W-:-:S04]  /*18650*/  IMAD.WIDE R114, R13, 0x4, R114 ;  /* 0x000000040d727825 */ /* 0x000fc800078e0272 */
[C---:B------:R-:W-:Y:S01]  /*18660*/  IMAD.WIDE R100, R13.reuse, 0x4, R100 ;  /* 0x000000040d647825 */ /* 0x040fe200078e0264 */
[----:B------:R-:W-:Y:S03]  /*18670*/  STL.64 [R1+0x788], R6 ;  /* 0x0007880601007387 */ /* 0x000fe60000100a00 */
[----:B------:R-:W-:-:S04]  /*18680*/  IMAD.WIDE R126, R13, 0x4, R126 ;  /* 0x000000040d7e7825 */ /* 0x000fc800078e027e */
[----:B------:R-:W-:-:S04]  /*18690*/  IMAD.WIDE R168, R13, 0x4, R168 ;  /* 0x000000040da87825 */ /* 0x000fc800078e02a8 */
[----:B------:R-:W-:-:S04]  /*186a0*/  IMAD.WIDE R116, R13, 0x4, R116 ;  /* 0x000000040d747825 */ /* 0x000fc800078e0274 */
[C---:B------:R-:W-:Y:S01]  /*186b0*/  IMAD.WIDE R102, R13.reuse, 0x4, R102 ;  /* 0x000000040d667825 */ /* 0x040fe200078e0266 */
[----:B----4-:R-:W-:Y:S04]  /*186c0*/  LDGSTS.E [R8+0x30200], desc[UR20][R18.64], P2 ;  /* 0x3020000012087fae */ /* 0x010fe800091a1014 */
        /* <DEDUP_REMOVED lines=14> */
[----:B------:R-:W4:Y:S04]  /*187b0*/  LDL.LU.64 R212, [R1+0x8b0] ;  /* 0x0008b00001d47983 */ /* 0x000f280000300a00 */
[----:B------:R1:W-:Y:S04]  /*187c0*/  LDGSTS.E [R8+0x33e00], desc[UR20][R208.64], P2 ;  /* 0x33e00000d0087fae */ /* 0x0003e800091a1014 */
        /* <DEDUP_REMOVED lines=27> */
[----:B------:R-:W-:Y:S04]  /*18980*/  LDGSTS.E [R9+0x33680], desc[UR20][R42.64], P2 ;  /* 0x336800002a097fae */ /* 0x000fe800091a1014 */
[----:B------:R-:W-:Y:S04]  /*18990*/  LDGSTS.E [R9+0x33a80], desc[UR20][R40.64], P2 ;  /* 0x33a8000028097fae */ /* 0x000fe800091a1014 */
[----:B------:R-:W-:Y:S04]  /*189a0*/  LDGSTS.E [R9+0x33e80], desc[UR20][R204.64], P2 ;  /* 0x33e80000cc097fae */ /* 0x000fe800091a1014 */
[----:B------:R-:W3:Y:S04]  /*189b0*/  LDL.LU.64 R42, [R1+0x838] ;  /* 0x00083800012a7983 */ /* 0x000ee80000300a00 */
[----:B------:R-:W3:Y:S04]  /*189c0*/  LDL.LU.64 R40, [R1+0x830] ;  /* 0x0008300001287983 */ /* 0x000ee80000300a00 */
[----:B------:R-:W3:Y:S04]  /*189d0*/  LDL.LU.64 R204, [R1+0x828] ;  /* 0x0008280001cc7983 */ /* 0x000ee80000300a00 */
[----:B------:R1:W-:Y:S01]  /*189e0*/  STL.64 [R1+0x778], R8 ;  /* 0x0007780801007387 */ /* 0x0003e20000100a00 */
[----:B------:R-:W-:-:S04]  /*189f0*/  IMAD.WIDE R128, R13, 0x4, R128 ;  /* 0x000000040d807825 */ /* 0x000fc800078e0280 */
[C---:B------:R-:W-:Y:S01]  /*18a00*/  IMAD.WIDE R178, R13.reuse, 0x4, R178 ;  /* 0x000000040db27825 */ /* 0x040fe200078e02b2 */
[----:B-1----:R-:W3:Y:S03]  /*18a10*/  LDL.LU R9, [R1+0x254] ;  /* 0x0002540001097983 */ /* 0x002ee60000300800 */
        /* <DEDUP_REMOVED lines=8> */
[----:B------:R-:W-:Y:S01]  /*18aa0*/  IMAD.WIDE R238, R13, 0x4, R238 ;  /* 0x000000040dee7825 */ /* 0x000fe200078e02ee */
        /* <DEDUP_REMOVED lines=26> */
[----:B------:R-:W4:Y:S04]  /*18c50*/  LDL.LU.64 R248, [R1+0x60] ;  /* 0x0000600001f87983 */ /* 0x000f280000300a00 */
        /* <DEDUP_REMOVED lines=9> */
[----:B------:R-:W4:Y:S04]  /*18cf0*/  LDL.LU.64 R198, [R1+0x7e0] ;  /* 0x0007e00001c67983 */ /* 0x000f280000300a00 */
[----:B------:R-:W4:Y:S04]  /*18d00*/  LDL.LU.64 R164, [R1+0x7d8] ;  /* 0x0007d80001a47983 */ /* 0x000f280000300a00 */
        /* <DEDUP_REMOVED lines=12> */
[----:B------:R1:W-:Y:S01]  /*18dd0*/  STL.64 [R1+0x770], R10 ;  /* 0x0007700a01007387 */ /* 0x0003e20000100a00 */
[----:B------:R-:W3:Y:S03]  /*18de0*/  S2R R7, SR_TID.X ;  /* 0x0000000000077919 */ /* 0x000ee60000002100 */
[----:B------:R-:W0:Y:S04]  /*18df0*/  LDGDEPBAR ;  /* 0x00000000000079af */ /* 0x000e280000000000 */
[----:B-1----:R-:W4:Y:S01]  /*18e00*/  LDL.LU.64 R10, [R1+0x40] ;  /* 0x00004000010a7983 */ /* 0x002f220000300a00 */
[----:B---3--:R-:W-:Y:S01]  /*18e10*/  VIADD R12, R9, 0x100000 ;  /* 0x00100000090c7836 */ /* 0x008fe20000000000 */
[----:B------:R-:W-:Y:S01]  /*18e20*/  BAR.SYNC.DEFER_BLOCKING 0x0 ;  /* 0x0000000000007b1d */ /* 0x000fe20000010000 */
[----:B------:R-:W-:-:S05]  /*18e30*/  SHF.R.U32.HI R8, RZ, 0x6, R7 ;  /* 0x00000006ff087819 */ /* 0x000fca0000011607 */
[----:B------:R-:W-:Y:S01]  /*18e40*/  @!PT LDS RZ, [RZ] ;  /* 0x00000000fffff984 */ /* 0x000fe20000000800 */
[----:B------:R-:W-:Y:S01]  /*18e50*/  @!PT LDS RZ, [RZ] ;  /* 0x00000000fffff984 */ /* 0x000fe20000000800 */
[----:B------:R-:W-:Y:S01]  /*18e60*/  @!PT LDS RZ, [RZ] ;  /* 0x00000000fffff984 */ /* 0x000fe20000000800 */
[----:B------:R1:W-:Y:S04]  /*18e70*/  LDGSTS.E [R12+-0x70000], desc[UR20][R196.64], P4 ;  /* 0x90000000c40c7fae */ /* 0x0003e8000a1a1014 */
[----:B------:R-:W3:Y:S01]  /*18e80*/  LDL.LU.64 R196, [R1+0x7a8] ;  /* 0x0007a80001c47983 */ /* 0x000ee20000300a00 */
[----:B-1----:R-:W-:-:S03]  /*18e90*/  SEL R12, RZ, 0x4, P3 ;  /* 0x00000004ff0c7807 */ /* 0x002fc60001800000 */
[----:B------:R-:W3:Y:S01]  /*18ea0*/  LDL.LU.64 R6, [R1+0x8] ;  /* 0x0000080001067983 */ /* 0x000ee20000300a00 */
[----:B------:R-:W-:Y:S02]  /*18eb0*/  SEL R12, R12, RZ, P1 ;  /* 0x000000ff0c0c7207 */ /* 0x000fe40000800000 */
[----:B------:R-:W-:Y:S02]  /*18ec0*/  SGXT.U32 R8, R8, 0x1 ;  /* 0x000000010808781a */ /* 0x000fe40000000000 */
[----:B------:R-:W-:Y:S02]  /*18ed0*/  ISETP.NE.U32.AND P3, PT, R12, RZ, PT ;  /* 0x000000ff0c00720c */ /* 0x000fe40003f65070 */
[----:B------:R-:W-:Y:S01]  /*18ee0*/  LOP3.LUT R8, R8, 0x20, RZ, 0xfc, !PT ;  /* 0x0000002008087812 */ /* 0x000fe200078efcff */
[----:B------:R-:W-:-:S03]  /*18ef0*/  VIADD R12, R9, 0x100000 ;  /* 0x00100000090c7836 */ /* 0x000fc60000000000 */
[----:B------:R-:W-:Y:S02]  /*18f00*/  ISETP.GE.AND P2, PT, R8, UR4, PT ;  /* 0x0000000408007c0c */ /* 0x000fe4000bf46270 */
[----:B------:R-:W1:Y:S02]  /*18f10*/  S2R R8, SR_TID.X ;  /* 0x0000000000087919 */ /* 0x000e640000002100 */
[----:B-1----:R-:W-:-:S04]  /*18f20*/  SHF.R.U32.HI R8, RZ, 0x6, R8 ;  /* 0x00000006ff087819 */ /* 0x002fc80000011608 */
[----:B------:R-:W-:-:S04]  /*18f30*/  SGXT.U32 R8, R8, 0x1 ;  /* 0x000000010808781a */ /* 0x000fc80000000000 */
[----:B------:R-:W-:Y:S01]  /*18f40*/  LOP3.LUT R8, R8, 0x22, RZ, 0xfc, !PT ;  /* 0x0000002208087812 */ /* 0x000fe200078efcff */
[----:B--2---:R-:W-:-:S05]  /*18f50*/  IMAD.WIDE R194, R252, 0x4, R194 ;  /* 0x00000004fcc27825 */ /* 0x004fca00078e02c2 */
[----:B------:R1:W-:Y:S02]  /*18f60*/  LDGSTS.E [R12+-0x6fff8], desc[UR20][R194.64], P3 ;  /* 0x90008000c20c7fae */ /* 0x0003e400099a1014 */
[----:B-1----:R-:W-:-:S04]  /*18f70*/  SEL R12, RZ, 0x4, P2 ;  /* 0x00000004ff0c7807 */ /* 0x002fc80001000000 */
[----:B------:R-:W-:-:S04]  /*18f80*/  SEL R12, R12, RZ, P1 ;  /* 0x000000ff0c0c7207 */ /* 0x000fc80000800000 */
[----:B------:R-:W-:Y:S01]  /*18f90*/  ISETP.NE.U32.AND P3, PT, R12, RZ, PT ;  /* 0x000000ff0c00720c */ /* 0x000fe20003f65070 */
[----:B----4-:R-:W-:Y:S01]  /*18fa0*/  IMAD.WIDE R248, R252, 0x4, R248 ;  /* 0x00000004fcf87825 */ /* 0x010fe200078e02f8 */
[----:B------:R1:W-:Y:S03]  /*18fb0*/  STL.64 [R1+0x500], R194 ;  /* 0x000500c201007387 */ /* 0x0003e60000100a00 */
[----:B------:R-:W-:-:S08]  /*18fc0*/  VIADD R12, R9, 0x100000 ;  /* 0x00100000090c7836 */ /* 0x000fd00000000000 */
[----:B------:R2:W-:Y:S04]  /*18fd0*/  LDGSTS.E [R12+-0x6e000], desc[UR20][R248.64], P3 ;  /* 0x92000000f80c7fae */ /* 0x0005e800099a1014 */
[----:B-1----:R-:W4:Y:S04]  /*18fe0*/  LDL.LU.64 R194, [R1+0x7a0] ;  /* 0x0007a00001c27983 */ /* 0x002f280000300a00 */
[----:B------:R1:W-:Y:S04]  /*18ff0*/  STL.64 [R1+0x528], R248 ;  /* 0x000528f801007387 */ /* 0x0003e80000100a00 */
[----:B-1----:R-:W4:Y:S01]  /*19000*/  LDL.LU.64 R248, [R1+0x798] ;  /* 0x0007980001f87983 */ /* 0x002f220000300a00 */
[----:B------:R-:W-:-:S04]  /*19010*/  ISETP.GE.AND P2, PT, R8, UR4, PT ;  /* 0x0000000408007c0c */ /* 0x000fc8000bf46270 */
[----:B--2---:R-:W-:-:S04]  /*19020*/  SEL R12, RZ, 0x4, P2 ;  /* 0x00000004ff0c7807 */ /* 0x004fc80001000000 */
[----:B------:R-:W-:-:S04]  /*19030*/  SEL R12, R12, RZ, P1 ;  /* 0x000000ff0c0c7207 */ /* 0x000fc80000800000 */
[----:B------:R-:W-:Y:S01]  /*19040*/  ISETP.NE.U32.AND P3, PT, R12, RZ, PT ;  /* 0x000000ff0c00720c */ /* 0x000fe20003f65070 */
[----:B------:R-:W-:-:S04]  /*19050*/  IMAD.WIDE R2, R252, 0x4, R2 ;  /* 0x00000004fc027825 */ /* 0x000fc800078e0202 */
[----:B------:R-:W-:Y:S01]  /*19060*/  VIADD R12, R9, 0x100000 ;  /* 0x00100000090c7836 */ /* 0x000fe20000000000 */
[----:B------:R1:W-:Y:S07]  /*19070*/  STL.64 [R1+0x520], R2 ;  /* 0x0005200201007387 */ /* 0x0003ee0000100a00 */
[----:B------:R2:W-:Y:S04]  /*19080*/  LDGSTS.E [R12+-0x6dff8], desc[UR20][R2.64], P3 ;  /* 0x92008000020c7fae */ /* 0x0005e800099a1014 */
[----:B-1----:R-:W4:Y:S01]  /*19090*/  LDL R2, [R1+0x248] ;  /* 0x0002480001027983 */ /* 0x002f220000100800 */
[----:B------:R-:W1:Y:S01]  /*190a0*/  S2R R8, SR_TID.X ;  /* 0x0000000000087919 */ /* 0x000e620000002100 */
[----:B--2---:R-:W2:Y:S01]  /*190b0*/  S2R R3, SR_TID.X ;  /* 0x0000000000037919 */ /* 0x004ea20000002100 */
[----:B-1----:R-:W-:-:S04]  /*190c0*/  SHF.R.U32.HI R8, RZ, 0x6, R8 ;  /* 0x00000006ff087819 */ /* 0x002fc80000011608 */
[----:B------:R-:W-:Y:S02]  /*190d0*/  SGXT.U32 R8, R8, 0x1 ;  /* 0x000000010808781a */ /* 0x000fe40000000000 */
[----:B--2---:R-:W-:Y:S02]  /*190e0*/  SHF.R.U32.HI R3, RZ, 0x6, R3 ;  /* 0x00000006ff037819 */ /* 0x004fe40000011603 */
[----:B------:R-:W-:Y:S02]  /*190f0*/  LOP3.LUT R8, R8, 0x40, RZ, 0xfc, !PT ;  /* 0x0000004008087812 */ /* 0x000fe400078efcff */
[----:B------:R-:W-:Y:S02]  /*19100*/  SGXT.U32 R3, R3, 0x1 ;  /* 0x000000010303781a */ /* 0x000fe40000000000 */
[----:B------:R-:W-:Y:S02]  /*19110*/  ISETP.GE.AND P2, PT, R8, UR4, PT ;  /* 0x0000000408007c0c */ /* 0x000fe4000bf46270 */
[----:B------:R-:W-:-:S02]  /*19120*/  LOP3.LUT R3, R3, 0x42, RZ, 0xfc, !PT ;  /* 0x0000004203037812 */ /* 0x000fc400078efcff */
[----:B------:R-:W-:Y:S02]  /*19130*/  SEL R12, RZ, 0x4, P2 ;  /* 0x00000004ff0c7807 */ /* 0x000fe40001000000 */
[----:B------:R-:W-:Y:S02]  /*19140*/  ISETP.GE.AND P2, PT, R3, UR4, PT ;  /* 0x0000000403007c0c */ /* 0x000fe4000bf46270 */
[----:B------:R-:W1:Y:S01]  /*19150*/  S2R R3, SR_TID.X ;  /* 0x0000000000037919 */ /* 0x000e620000002100 */
[----:B------:R-:W-:-:S04]  /*19160*/  SEL R12, R12, RZ, P1 ;  /* 0x000000ff0c0c7207 */ /* 0x000fc80000800000 */
[----:B------:R-:W-:Y:S01]  /*19170*/  ISETP.NE.U32.AND P3, PT, R12, RZ, PT ;  /* 0x000000ff0c00720c */ /* 0x000fe20003f65070 */
[----:B------:R-:W-:-:S04]  /*19180*/  IMAD.WIDE R10, R252, 0x4, R10 ;  /* 0x00000004fc0a7825 */ /* 0x000fc800078e020a */
[----:B------:R-:W-:-:S08]  /*19190*/  VIADD R12, R9, 0x100000 ;  /* 0x00100000090c7836 */ /* 0x000fd00000000000 */
[----:B------:R2:W-:Y:S01]  /*191a0*/  LDGSTS.E [R12+-0x6c000], desc[UR20][R10.64], P3 ;  /* 0x940000000a0c7fae */ /* 0x0005e200099a1014 */
[----:B-1----:R-:W-:-:S04]  /*191b0*/  SHF.R.U32.HI R3, RZ, 0x6, R3 ;  /* 0x00000006ff037819 */ /* 0x002fc80000011603 */
[----:B------:R-:W-:-:S04]  /*191c0*/  SGXT.U32 R3, R3, 0x1 ;  /* 0x000000010303781a */ /* 0x000fc80000000000 */
[----:B------:R-:W-:Y:S02]  /*191d0*/  LOP3.LUT R3, R3, 0x60, RZ, 0xfc, !PT ;  /* 0x0000006003037812 */ /* 0x000fe400078efcff */
[----:B--2---:R-:W-:Y:S02]  /*191e0*/  SEL R12, RZ, 0x4, P2 ;  /* 0x00000004ff0c7807 */ /* 0x004fe40001000000 */
[----:B------:R-:W-:Y:S02]  /*191f0*/  ISETP.GE.AND P2, PT, R3, UR4, PT ;  /* 0x0000000403007c0c */ /* 0x000fe4000bf46270 */
[----:B------:R-:W1:Y:S01]  /*19200*/  S2R R3, SR_TID.X ;  /* 0x0000000000037919 */ /* 0x000e620000002100 */
[----:B------:R-:W-:-:S04]  /*19210*/  SEL R12, R12, RZ, P1 ;  /* 0x000000ff0c0c7207 */ /* 0x000fc80000800000 */
[----:B------:R-:W-:Y:S01]  /*19220*/  ISETP.NE.U32.AND P3, PT, R12, RZ, PT ;  /* 0x000000ff0c00720c */ /* 0x000fe20003f65070 */
[----:B---3--:R-:W-:-:S04]  /*19230*/  IMAD.WIDE R6, R252, 0x4, R6 ;  /* 0x00000004fc067825 */ /* 0x008fc800078e0206 */
        /* <DEDUP_REMOVED lines=10> */
[----:B------:R-:W-:Y:S01]  /*192e0*/  STL.64 [R1+0x538], R10 ;  /* 0x0005380a01007387 */ /* 0x000fe20000100a00 */
[----:B------:R-:W-:-:S03]  /*192f0*/  VIADD R12, R9, 0x100000 ;  /* 0x00100000090c7836 */ /* 0x000fc60000000000 */
[----:B------:R4:W-:Y:S01]  /*19300*/  STL.64 [R1+0x530], R6 ;  /* 0x0005300601007387 */ /* 0x0009e20000100a00 */
[----:B-1----:R-:W-:-:S04]  /*19310*/  SHF.R.U32.HI R3, RZ, 0x6, R3 ;  /* 0x00000006ff037819 */ /* 0x002fc80000011603 */
[----:B------:R-:W-:-:S04]  /*19320*/  SGXT.U32 R3, R3, 0x1 ;  /* 0x000000010303781a */ /* 0x000fc80000000000 */
[----:B------:R-:W-:Y:S01]  /*19330*/  LOP3.LUT R3, R3, 0x4, RZ, 0xfc, !PT ;  /* 0x0000000403037812 */ /* 0x000fe200078efcff */
[----:B----4-:R-:W-:-:S05]  /*19340*/  IMAD.WIDE R6, R252, 0x4, R248 ;  /* 0x00000004fc067825 */ /* 0x010fca00078e02f8 */
[----:B------:R1:W-:Y:S02]  /*19350*/  LDGSTS.E [R12+-0x6a000], desc[UR20][R6.64], P3 ;  /* 0x96000000060c7fae */ /* 0x0003e400099a1014 */
[----:B-1----:R-:W-:Y:S02]  /*19360*/  SEL R12, RZ, 0x4, P2 ;  /* 0x00000004ff0c7807 */ /* 0x002fe40001000000 */
[----:B------:R-:W-:Y:S02]  /*19370*/  ISETP.GE.AND P2, PT, R3, UR4, PT ;  /* 0x0000000403007c0c */ /* 0x000fe4000bf46270 */
[----:B------:R-:W1:Y:S01]  /*19380*/  S2R R3, SR_TID.X ;  /* 0x0000000000037919 */ /* 0x000e620000002100 */
[----:B------:R-:W-:-:S04]  /*19390*/  SEL R12, R12, RZ, P1 ;  /* 0x000000ff0c0c7207 */ /* 0x000fc80000800000 */
[----:B------:R-:W-:Y:S01]  /*193a0*/  ISETP.NE.U32.AND P3, PT, R12, RZ, PT ;  /* 0x000000ff0c00720c */ /* 0x000fe20003f65070 */
[----:B------:R2:W-:Y:S01]  /*193b0*/  STL.64 [R1+0x548], R6 ;  /* 0x0005480601007387 */ /* 0x0005e20000100a00 */
[----:B------:R-:W-:Y:S02]  /*193c0*/  VIADD R12, R9, 0x100000 ;  /* 0x00100000090c7836 */ /* 0x000fe40000000000 */
[----:B--2---:R-:W-:-:S09]  /*193d0*/  IMAD.WIDE R6, R252, 0x4, R194 ;  /* 0x00000004fc067825 */ /* 0x004fd200078e02c2 */
        /* <DEDUP_REMOVED lines=25> */
[----:B-1----:R-:W-:Y:S02]  /*19570*/  SHF.R.U32.HI R3, RZ, 0x6, R3 ;  /* 0x00000006ff037819 */ /* 0x002fe40000011603 */
[----:B--2---:R-:W-:Y:S02]  /*19580*/  SEL R12, RZ, 0x4, P2 ;  /* 0x00000004ff0c7807 */ /* 0x004fe40001000000 */
[----:B------:R-:W-:Y:S02]  /*19590*/  SGXT.U32 R3, R3, 0x1 ;  /* 0x000000010303781a */ /* 0x000fe40000000000 */
[----:B------:R-:W-:Y:S02]  /*195a0*/  SEL R12, R12, RZ, P1 ;  /* 0x000000ff0c0c7207 */ /* 0x000fe40000800000 */
[----:B------:R-:W-:Y:S02]  /*195b0*/  LOP3.LUT R3, R3, 0x26, RZ, 0xfc, !PT ;  /* 0x0000002603037812 */ /* 0x000fe400078efcff */
[----:B------:R-:W-:-:S02]  /*195c0*/  ISETP.NE.U32.AND P3, PT, R12, RZ, PT ;  /* 0x000000ff0c00720c */ /* 0x000fc40003f65070 */
[----:B------:R-:W-:Y:S01]  /*195d0*/  ISETP.GE.AND P2, PT, R3, UR4, PT ;  /* 0x0000000403007c0c */ /* 0x000fe2000bf46270 */
[----:B------:R1:W-:Y:S01]  /*195e0*/  STL.64 [R1+0x4d0], R6 ;  /* 0x0004d00601007387 */ /* 0x0003e20000100a00 */
[----:B------:R-:W-:Y:S01]  /*195f0*/  VIADD R12, R2, 0x100000 ;  /* 0x00100000020c7836 */ /* 0x000fe20000000000 */
[----:B------:R-:W2:Y:S01]  /*19600*/  S2R R3, SR_TID.X ;  /* 0x0000000000037919 */ /* 0x000ea20000002100 */
[----:B-1----:R-:W-:-:S05]  /*19610*/  IMAD.WIDE R6, R252, 0x4, R34 ;  /* 0x00000004fc067825 */ /* 0x002fca00078e0222 */
[----:B------:R1:W-:Y:S04]  /*19620*/  STL.64 [R1+0x4e8], R6 ;  /* 0x0004e80601007387 */ /* 0x0003e80000100a00 */
[----:B------:R1:W-:Y:S02]  /*19630*/  LDGSTS.E [R12+-0x6e000], desc[UR20][R6.64], P3 ;  /* 0x92000000060c7fae */ /* 0x0003e400099a1014 */
[----:B-1----:R-:W-:-:S05]  /*19640*/  IMAD.WIDE R6, R252, 0x4, R60 ;  /* 0x00000004fc067825 */ /* 0x002fca00078e023c */
[----:B------:R1:W-:Y:S04]  /*19650*/  STL.64 [R1+0x4e0], R6 ;  /* 0x0004e00601007387 */ /* 0x0003e80000100a00 */
[----:B------:R-:W3:Y:S01]  /*19660*/  LDL R9, [R1+0x250] ;  /* 0x0002500001097983 */ /* 0x000ee20000100800 */
[----:B--2---:R-:W-:-:S04]  /*19670*/  SHF.R.U32.HI R3, RZ, 0x6, R3 ;  /* 0x00000006ff037819 */ /* 0x004fc80000011603 */
[----:B------:R-:W-:-:S04]  /*19680*/  SGXT.U32 R3, R3, 0x1 ;  /* 0x000000010303781a */ /* 0x000fc80000000000 */
[----:B------:R-:W-:Y:S02]  /*19690*/  LOP3.LUT R3, R3, 0x44, RZ, 0xfc, !PT ;  /* 0x0000004403037812 */ /* 0x000fe400078efcff */
[----:B------:R-:W-:Y:S02]  /*196a0*/  SEL R12, RZ, 0x4, P2 ;  /* 0x00000004ff0c7807 */ /* 0x000fe40001000000 */
[----:B------:R-:W-:Y:S02]  /*196b0*/  ISETP.GE.AND P2, PT, R3, UR4, PT ;  /* 0x0000000403007c0c */ /* 0x000fe4000bf46270 */
[----:B------:R-:W2:Y:S01]  /*196c0*/  S2R R3, SR_TID.X ;  /* 0x0000000000037919 */ /* 0x000ea20000002100 */
[----:B------:R-:W-:-:S04]  /*196d0*/  SEL R12, R12, RZ, P1 ;  /* 0x000000ff0c0c7207 */ /* 0x000fc80000800000 */
[----:B------:R-:W-:Y:S01]  /*196e0*/  ISETP.NE.U32.AND P3, PT, R12, RZ, PT ;  /* 0x000000ff0c00720c */ /* 0x000fe20003f65070 */
[----:B------:R-:W-:-:S12]  /*196f0*/  VIADD R12, R2, 0x100000 ;  /* 0x00100000020c7836 */ /* 0x000fd80000000000 */
[----:B------:R4:W-:Y:S01]  /*19700*/  LDGSTS.E [R12+-0x6dff8], desc[UR20][R6.64], P3 ;  /* 0x92008000060c7fae */ /* 0x0009e200099a1014 */
[----:B--2---:R-:W-:-:S04]  /*19710*/  SHF.R.U32.HI R3, RZ, 0x6, R3 ;  /* 0x00000006ff037819 */ /* 0x004fc80000011603 */
[----:B------:R-:W-:-:S04]  /*19720*/  SGXT.U32 R3, R3, 0x1 ;  /* 0x000000010303781a */ /* 0x000fc80000000000 */
[----:B------:R-:W-:Y:S02]  /*19730*/  LOP3.LUT R3, R3, 0x46, RZ, 0xfc, !PT ;  /* 0x0000004603037812 */ /* 0x000fe400078efcff */
[----:B----4-:R-:W-:Y:S02]  /*19740*/  SEL R12, RZ, 0x4, P2 ;  /* 0x00000004ff0c7807 */ /* 0x010fe40001000000 */
[----:B------:R-:W-:Y:S02]  /*19750*/  ISETP.GE.AND P2, PT, R3, UR4, PT ;  /* 0x0000000403007c0c */ /* 0x000fe4000bf46270 */
[----:B------:R-:W2:Y:S01]  /*19760*/  S2R R3, SR_TID.X ;  /* 0x0000000000037919 */ /* 0x000ea20000002100 */
[----:B------:R-:W-:-:S04]  /*19770*/  SEL R12, R12, RZ, P1 ;  /* 0x000000ff0c0c7207 */ /* 0x000fc80000800000 */
[----:B------:R-:W-:Y:S01]  /*19780*/  ISETP.NE.U32.AND P3, PT, R12, RZ, PT ;  /* 0x000000ff0c00720c */ /* 0x000fe20003f65070 */
[----:B-1----:R-:W-:-:S04]  /*19790*/  IMAD.WIDE R6, R252, 0x4, R62 ;  /* 0x00000004fc067825 */ /* 0x002fc800078e023e */
[----:B------:R-:W-:-:S08]  /*197a0*/  VIADD R12, R2, 0x100000 ;  /* 0x00100000020c7836 */ /* 0x000fd00000000000 */
[----:B------:R1:W-:Y:S01]  /*197b0*/  LDGSTS.E [R12+-0x6c000], desc[UR20][R6.64], P3 ;  /* 0x94000000060c7fae */ /* 0x0003e200099a1014 */
[----:B--2---:R-:W-:-:S04]  /*197c0*/  SHF.R.U32.HI R3, RZ, 0x6, R3 ;  /* 0x00000006ff037819 */ /* 0x004fc80000011603 */
[----:B------:R-:W-:-:S04]  /*197d0*/  SGXT.U32 R3, R3, 0x1 ;  /* 0x000000010303781a */ /* 0x000fc80000000000 */
[----:B------:R-:W-:Y:S02]  /*197e0*/  LOP3.LUT R3, R3, 0x64, RZ, 0xfc, !PT ;  /* 0x0000006403037812 */ /* 0x000fe400078efcff */
        /* <DEDUP_REMOVED lines=41> */
[----:B------:R2:W-:Y:S02]  /*19a80*/  STL.64 [R1+0x508], R6 ;  /* 0x0005080601007387 */ /* 0x0005e40000100a00 */
[----:B--2---:R-:W-:Y:S01]  /*19a90*/  IMAD.WIDE R6, R252, 0x4, R200 ;  /* 0x00000004fc067825 */ /* 0x004fe200078e02c8 */
[----:B-1----:R-:W-:-:S04]  /*19aa0*/  SHF.R.U32.HI R3, RZ, 0x6, R3 ;  /* 0x00000006ff037819 */ /* 0x002fc80000011603 */
[----:B------:R-:W-:-:S04]  /*19ab0*/  SGXT.U32 R3, R3, 0x1 ;  /* 0x000000010303781a */ /* 0x000fc80000000000 */
[----:B------:R-:W-:Y:S01]  /*19ac0*/  LOP3.LUT R3, R3, 0x28, RZ, 0xfc, !PT ;  /* 0x0000002803037812 */ /* 0x000fe200078efcff */
[----:B---3--:R-:W-:-:S05]  /*19ad0*/  VIADD R12, R9, 0x100000 ;  /* 0x00100000090c7836 */ /* 0x008fca0000000000 */
        /* <DEDUP_REMOVED lines=11> */
[----:B------:R-:W-:Y:S02]  /*19b90*/  SGXT.U32 R3, R3, 0x1 ;  /* 0x000000010303781a */ /* 0x000fe40000000000 */
[----:B--2---:R-:W-:Y:S02]  /*19ba0*/  SEL R12, RZ, 0x4, P2 ;  /* 0x00000004ff0c7807 */ /* 0x004fe40001000000 */
[----:B------:R-:W-:Y:S02]  /*19bb0*/  LOP3.LUT R3, R3, 0x2a, RZ, 0xfc, !PT ;  /* 0x0000002a03037812 */ /* 0x000fe400078efcff */
[----:B------:R-:W-:Y:S02]  /*19bc0*/  SEL R12, R12, RZ, P1 ;  /* 0x000000ff0c0c7207 */ /* 0x000fe40000800000 */
[----:B------:R-:W-:Y:S02]  /*19bd0*/  ISETP.GE.AND P2, PT, R3, UR4, PT ;  /* 0x0000000403007c0c */ /* 0x000fe4000bf46270 */
[----:B------:R-:W1:Y:S01]  /*19be0*/  S2R R3, SR_TID.X ;  /* 0x0000000000037919 */ /* 0x000e620000002100 */
[----:B------:R-:W-:Y:S01]  /*19bf0*/  ISETP.NE.U32.AND P3, PT, R12, RZ, PT ;  /* 0x000000ff0c00720c */ /* 0x000fe20003f65070 */
[----:B------:R-:W-:Y:S01]  /*19c00*/  VIADD R12, R9, 0x100000 ;  /* 0x00100000090c7836 */ /* 0x000fe20000000000 */
[----:B------:R2:W-:Y:S02]  /*19c10*/  STL.64 [R1+0x460], R6 ;  /* 0x0004600601007387 */ /* 0x0005e40000100a00 */
[----:B--2---:R-:W-:-:S09]  /*19c20*/  IMAD.WIDE R6, R252, 0x4, R38 ;  /* 0x00000004fc067825 */ /* 0x004fd200078e0226 */
[----:B------:R2:W-:Y:S02]  /*19c30*/  LDGSTS.E [R12+-0x6e000], desc[UR20][R6.64], P3 ;  /* 0x92000000060c7fae */ /* 0x0005e400099a1014 */
[----:B--2---:R-:W-:-:S04]  /*19c40*/  SEL R12, RZ, 0x4, P2 ;  /* 0x00000004ff0c7807 */ /* 0x004fc80001000000 */
[----:B------:R-:W-:-:S04]  /*19c50*/  SEL R12, R12, RZ, P1 ;  /* 0x000000ff0c0c7207 */ /* 0x000fc80000800000 */
[----:B------:R-:W-:Y:S01]  /*19c60*/  ISETP.NE.U32.AND P3, PT, R12, RZ, PT ;  /* 0x000000ff0c00720c */ /* 0x000fe20003f65070 */
[----:B------:R1:W-:Y:S01]  /*19c70*/  STL.64 [R1+0x4a0], R6 ;  /* 0x0004a00601007387 */ /* 0x0003e20000100a00 */
[----:B------:R-:W-:Y:S01]  /*19c80*/  VIADD R12, R9, 0x100000 ;  /* 0x00100000090c7836 */ /* 0x000fe20000000000 */
[----:B-1----:R-:W-:Y:S01]  /*19c90*/  SHF.R.U32.HI R7, RZ, 0x6, R3 ;  /* 0x00000006ff077819 */ /* 0x002fe20000011603 */
[----:B------:R-:W-:-:S05]  /*19ca0*/  IMAD.WIDE R2, R252, 0x4, R64 ;  /* 0x00000004fc027825 */ /* 0x000fca00078e0240 */
[----:B------:R1:W-:Y:S04]  /*19cb0*/  STL.64 [R1+0x490], R2 ;  /* 0x0004900201007387 */ /* 0x0003e80000100a00 */
[----:B------:R2:W-:Y:S04]  /*19cc0*/  LDGSTS.E [R12+-0x6dff8], desc[UR20][R2.64], P3 ;  /* 0x92008000020c7fae */ /* 0x0005e800099a1014 */
[----:B-1----:R-:W3:Y:S01]  /*19cd0*/  LDL R2, [R1+0x258] ;  /* 0x0002580001027983 */ /* 0x002ee20000100800 */
[----:B--2---:R-:W1:Y:S01]  /*19ce0*/  S2R R3, SR_TID.X ;  /* 0x0000000000037919 */ /* 0x004e620000002100 */
[----:B------:R-:W-:-:S04]  /*19cf0*/  SGXT.U32 R7, R7, 0x1 ;  /* 0x000000010707781a */ /* 0x000fc80000000000 */
[----:B------:R-:W-:-:S04]  /*19d00*/  LOP3.LUT R7, R7, 0x48, RZ, 0xfc, !PT ;  /* 0x0000004807077812 */ /* 0x000fc800078efcff */
[----:B------:R-:W-:-:S04]  /*19d10*/  ISETP.GE.AND P2, PT, R7, UR4, PT ;  /* 0x0000000407007c0c */ /* 0x000fc8000bf46270 */
[----:B------:R-:W-:Y:S02]  /*19d20*/  SEL R12, RZ, 0x4, P2 ;  /* 0x00000004ff0c7807 */ /* 0x000fe40001000000 */
[----:B-1----:R-:W-:-:S04]  /*19d30*/  SHF.R.U32.HI R3, RZ, 0x6, R3 ;  /* 0x00000006ff037819 */ /* 0x002fc80000011603 */
[----:B------:R-:W-:-:S04]  /*19d40*/  SGXT.U32 R3, R3, 0x1 ;  /* 0x000000010303781a */ /* 0x000fc80000000000 */
[----:B------:R-:W-:-:S04]  /*19d50*/  LOP3.LUT R3, R3, 0x4a, RZ, 0xfc, !PT ;  /* 0x0000004a03037812 */ /* 0x000fc800078efcff */
        /* <DEDUP_REMOVED lines=174> */
[----:B--2---:R-:W-:-:S05]  /*1a840*/  IMAD.WIDE R6, R252, 0x4, R46 ;  /* 0x00000004fc067825 */ /* 0x004fca00078e022e */
[----:B------:R1:W-:Y:S04]  /*1a850*/  STL.64 [R1+0x320], R6 ;  /* 0x0003200601007387 */ /* 0x0003e80000100a00 */
[----:B------:R1:W-:Y:S02]  /*1a860*/  LDGSTS.E [R12+-0x6e000], desc[UR20][R6.64], P3 ;  /* 0x92000000060c7fae */ /* 0x0003e400099a1014 */
[----:B-1----:R-:W-:Y:S01]  /*1a870*/  SHF.R.U32.HI R7, RZ, 0x6, R3 ;  /* 0x00000006ff077819 */ /* 0x002fe20000011603 */
[----:B------:R-:W-:-:S05]  /*1a880*/  IMAD.WIDE R2, R252, 0x4, R138 ;  /* 0x00000004fc027825 */ /* 0x000fca00078e028a */
[----:B------:R1:W-:Y:S04]  /*1a890*/  STL.64 [R1+0x318], R2 ;  /* 0x0003180201007387 */ /* 0x0003e80000100a00 */
[----:B------:R-:W2:Y:S01]  /*1a8a0*/  LDL R6, [R1+0x260] ;  /* 0x0002600001067983 */ /* 0x000ea20000100800 */
[----:B------:R-:W-:-:S04]  /*1a8b0*/  SEL R12, RZ, 0x4, P2 ;  /* 0x00000004ff0c7807 */ /* 0x000fc80001000000 */
[----:B------:R-:W-:-:S04]  /*1a8c0*/  SEL R12, R12, RZ, P1 ;  /* 0x000000ff0c0c7207 */ /* 0x000fc80000800000 */
[----:B------:R-:W-:Y:S01]  /*1a8d0*/  ISETP.NE.U32.AND P3, PT, R12, RZ, PT ;  /* 0x000000ff0c00720c */ /* 0x000fe20003f65070 */
[----:B------:R-:W-:-:S12]  /*1a8e0*/  VIADD R12, R9, 0x100000 ;  /* 0x00100000090c7836 */ /* 0x000fd80000000000 */
[----:B------:R1:W-:Y:S02]  /*1a8f0*/  LDGSTS.E [R12+-0x6dff8], desc[UR20][R2.64], P3 ;  /* 0x92008000020c7fae */ /* 0x0003e400099a1014 */
[----:B-1----:R-:W1:Y:S01]  /*1a900*/  S2R R3, SR_TID.X ;  /* 0x0000000000037919 */ /* 0x002e620000002100 */
        /* <DEDUP_REMOVED lines=17> */
[----:B---3--:R-:W-:Y:S02]  /*1aa20*/  SEL R12, RZ, 0x4, P2 ;  /* 0x00000004ff0c7807 */ /* 0x008fe40001000000 */
[----:B------:R-:W-:Y:S02]  /*1aa30*/  ISETP.GE.AND P2, PT, R3, UR4, PT ;  /* 0x0000000403007c0c */ /* 0x000fe4000bf46270 */
[----:B------:R-:W1:Y:S01]  /*1aa40*/  S2R R3, SR_TID.X ;  /* 0x0000000000037919 */ /* 0x000e620000002100 */
[----:B------:R-:W-:-:S04]  /*1aa50*/  SEL R12, R12, RZ, P1 ;  /* 0x000000ff0c0c7207 */ /* 0x000fc80000800000 */
[----:B------:R-:W-:Y:S01]  /*1aa60*/  ISETP.NE.U32.AND P3, PT, R12, RZ, PT ;  /* 0x000000ff0c00720c */ /* 0x000fe20003f65070 */
[----:B------:R3:W-:Y:S01]  /*1aa70*/  STL.64 [R1+0x380], R10 ;  /* 0x0003800a01007387 */ /* 0x0007e20000100a00 */
[----:B------:R-:W-:Y:S02]  /*1aa80*/  VIADD R12, R9, 0x100000 ;  /* 0x00100000090c7836 */ /* 0x000fe40000000000 */
[----:B---3--:R-:W-:-:S09]  /*1aa90*/  IMAD.WIDE R10, R252, 0x4, R176 ;  /* 0x00000004fc0a7825 */ /* 0x008fd200078e02b0 */
        /* <DEDUP_REMOVED lines=32> */
[----:B------:R-:W-:Y:S01]  /*1aca0*/  IMAD.WIDE R8, R252, 0x4, R212 ;  /* 0x00000004fc087825 */ /* 0x000fe200078e02d4 */
[----:B-1----:R-:W-:-:S04]  /*1acb0*/  SHF.R.U32.HI R7, RZ, 0x6, R7 ;  /* 0x00000006ff077819 */ /* 0x002fc80000011607 */
[----:B------:R-:W-:Y:S01]  /*1acc0*/  SGXT.U32 R7, R7, 0x1 ;  /* 0x000000010707781a */ /* 0x000fe20000000000 */
[----:B--2---:R-:W-:-:S03]  /*1acd0*/  VIADD R12, R6, 0x100000 ;  /* 0x00100000060c7836 */ /* 0x004fc60000000000 */
[----:B------:R-:W-:-:S03]  /*1ace0*/  LOP3.LUT R7, R7, 0x34, RZ, 0xfc, !PT ;  /* 0x0000003407077812 */ /* 0x000fc600078efcff */
[----:B------:R1:W-:Y:S02]  /*1acf0*/  LDGSTS.E [R12+-0x70000], desc[UR20][R8.64], P3 ;  /* 0x90000000080c7fae */ /* 0x0003e400099a1014 */
[----:B-1----:R-:W-:Y:S02]  /*1ad00*/  SEL R12, RZ, 0x4, P2 ;  /* 0x00000004ff0c7807 */ /* 0x002fe40001000000 */
[----:B------:R-:W-:Y:S02]  /*1ad10*/  ISETP.GE.AND P2, PT, R7, UR4, PT ;  /* 0x0000000407007c0c */ /* 0x000fe4000bf46270 */
[----:B------:R-:W1:Y:S01]  /*1ad20*/  S2R R7, SR_TID.X ;  /* 0x0000000000077919 */ /* 0x000e620000002100 */
[----:B------:R-:W-:-:S04]  /*1ad30*/  SEL R12, R12, RZ, P1 ;  /* 0x000000ff0c0c7207 */ /* 0x000fc80000800000 */
[----:B------:R-:W-:Y:S01]  /*1ad40*/  ISETP.NE.U32.AND P3, PT, R12, RZ, PT ;  /* 0x000000ff0c00720c */ /* 0x000fe20003f65070 */
[----:B------:R-:W-:Y:S01]  /*1ad50*/  STL.64 [R1+0x390], R10 ;  /* 0x0003900a01007387 */ /* 0x000fe20000100a00 */
[----:B------:R-:W-:-:S03]  /*1ad60*/  VIADD R12, R6, 0x100000 ;  /* 0x00100000060c7836 */ /* 0x000fc60000000000 */
[----:B------:R2:W-:Y:S02]  /*1ad70*/  STL.64 [R1+0x760], R2 ;  /* 0x0007600201007387 */ /* 0x0005e40000100a00 */
[----:B--2---:R-:W-:-:S06]  /*1ad80*/  IMAD.WIDE R2, R252, 0x4, R48 ;  /* 0x00000004fc027825 */ /* 0x004fcc00078e0230 */
        /* <DEDUP_REMOVED lines=167> */
[----:B------:R-:W-:-:S03]  /*1b800*/  VIADD R12, R4, 0x100000 ;  /* 0x00100000040c7836 */ /* 0x000fc60000000000 */
[----:B------:R-:W3:Y:S01]  /*1b810*/  LDL.LU R4, [R1+0x794] ;  /* 0x0007940001047983 */ /* 0x000ee20000300800 */
[----:B--2---:R-:W-:-:S07]  /*1b820*/  IMAD.WIDE R2, R252, 0x4, R218 ;  /* 0x00000004fc027825 */ /* 0x004fce00078e02da */
        /* <DEDUP_REMOVED lines=60> */
[----:B------:R2:W-:Y:S02]  /*1bbf0*/  LDGSTS.E [R12+-0x6c000], desc[UR20][R2.64], P3 ;  /* 0x94000000020c7fae */ /* 0x0005e400099a1014 */
[----:B--2---:R-:W-:Y:S02]  /*1bc00*/  SEL R12, RZ, 0x4, P2 ;  /* 0x00000004ff0c7807 */ /* 0x004fe40001000000 */
[----:B-1----:R-:W-:Y:S02]  /*1bc10*/  SHF.R.U32.HI R9, RZ, 0x6, R7 ;  /* 0x00000006ff097819 */ /* 0x002fe40000011607 */
[----:B------:R-:W-:Y:S02]  /*1bc20*/  SEL R12, R12, RZ, P1 ;  /* 0x000000ff0c0c7207 */ /* 0x000fe40000800000 */
[----:B------:R-:W-:Y:S02]  /*1bc30*/  SGXT.U32 R9, R9, 0x1 ;  /* 0x000000010909781a */ /* 0x000fe40000000000 */
[----:B------:R-:W-:-:S02]  /*1bc40*/  ISETP.NE.U32.AND P3, PT, R12, RZ, PT ;  /* 0x000000ff0c00720c */ /* 0x000fc40003f65070 */
        /* <DEDUP_REMOVED lines=16> */
[----:B------:R-:W-:Y:S01]  /*1bd50*/  STL.64 [R1+0x308], R6 ;  /* 0x0003080601007387 */ /* 0x000fe20000100a00 */
[----:B------:R-:W-:-:S03]  /*1bd60*/  IMAD.WIDE R8, R13, 0x4, R224 ;  /* 0x000000040d087825 */ /* 0x000fc600078e02e0 */
[----:B------:R1:W-:Y:S01]  /*1bd70*/  STL.64 [R1+0x350], R2 ;  /* 0x0003500201007387 */ /* 0x0003e20000100a00 */
[----:B------:R-:W-:-:S03]  /*1bd80*/  VIADD R12, R0, 0x100000 ;  /* 0x00100000000c7836 */ /* 0x000fc60000000000 */
[----:B------:R-:W5:Y:S01]  /*1bd90*/  LDL.LU R0, [R1+0x790] ;  /* 0x0007900001007983 */ /* 0x000f620000300800 */
[----:B-1----:R-:W-:-:S05]  /*1bda0*/  IMAD.WIDE R2, R252, 0x4, R222 ;  /* 0x00000004fc027825 */ /* 0x002fca00078e02de */
[----:B------:R-:W-:Y:S04]  /*1bdb0*/  STL.64 [R1+0x348], R2 ;  /* 0x0003480201007387 */ /* 0x000fe80000100a00 */
[----:B------:R1:W-:Y:S04]  /*1bdc0*/  STL.64 [R1+0x68], R8 ;  /* 0x0000680801007387 */ /* 0x0003e80000100a00 */
[----:B------:R2:W-:Y:S01]  /*1bdd0*/  LDGSTS.E [R12+-0x69ff8], desc[UR20][R2.64], P2 ;  /* 0x96008000020c7fae */ /* 0x0005e200091a1014 */
[----:B------:R-:W-:Y:S01]  /*1bde0*/  ISETP.GE.AND P3, PT, R251, UR4, PT ;  /* 0x00000004fb007c0c */ /* 0x000fe2000bf66270 */
[----:B-1----:R-:W-:-:S02]  /*1bdf0*/  IMAD.WIDE R8, R13, 0x4, R16 ;  /* 0x000000040d087825 */ /* 0x002fc400078e0210 */
[----:B------:R-:W0:Y:S02]  /*1be00*/  LDGDEPBAR ;  /* 0x00000000000079af */ /* 0x000e240000000000 */
[C---:B--2---:R-:W-:Y:S02]  /*1be10*/  IMAD.WIDE R2, R13.reuse, 0x4, R14 ;  /* 0x000000040d027825 */ /* 0x044fe400078e020e */
[----:B------:R1:W-:Y:S04]  /*1be20*/  STL.64 [R1+0x780], R8 ;  /* 0x0007800801007387 */ /* 0x0003e80000100a00 */
[----:B------:R2:W-:Y:S01]  /*1be30*/  STL.64 [R1+0x58], R2 ;  /* 0x0000580201007387 */ /* 0x0005e20000100a00 */
[----:B-1----:R-:W-:-:S04]  /*1be40*/  IMAD.WIDE R8, R13, 0x4, R22 ;  /* 0x000000040d087825 */ /* 0x002fc800078e0216 */
[----:B--2---:R-:W-:-:S05]  /*1be50*/  IMAD.WIDE R2, R13, 0x4, R18 ;  /* 0x000000040d027825 */ /* 0x004fca00078e0212 */
[----:B------:R1:W-:Y:S04]  /*1be60*/  STL.64 [R1+0x40], R2 ;  /* 0x0000400201007387 */ /* 0x0003e80000100a00 */
[----:B------:R-:W2:Y:S04]  /*1be70*/  LDL.LU.64 R62, [R1] ;  /* 0x00000000013e7983 */ /* 0x000ea80000300a00 */
[----:B------:R-:W-:Y:S01]  /*1be80*/  STL.64 [R1+0x20], R8 ;  /* 0x0000200801007387 */ /* 0x000fe20000100a00 */
[----:B-1----:R-:W-:-:S03]  /*1be90*/  IMAD.WIDE R2, R13, 0x4, R24 ;  /* 0x000000040d027825 */ /* 0x002fc600078e0218 */
[----:B------:R-:W4:Y:S04]  /*1bea0*/  LDL.LU.64 R200, [R1+0x18] ;  /* 0x0000180001c87983 */ /* 0x000f280000300a00 */
[----:B------:R1:W-:Y:S04]  /*1beb0*/  STL.64 [R1+0x10], R2 ;  /* 0x0000100201007387 */ /* 0x0003e80000100a00 */
[----:B------:R-:W2:Y:S04]  /*1bec0*/  LDL.LU.64 R198, [R1+0x28] ;  /* 0x0000280001c67983 */ /* 0x000ea80000300a00 */
[----:B------:R-:W2:Y:S04]  /*1bed0*/  LDL.LU.64 R164, [R1+0x38] ;  /* 0x0000380001a47983 */ /* 0x000ea80000300a00 */
[----:B------:R-:W3:Y:S04]  /*1bee0*/  LDL.LU.64 R162, [R1+0x50] ;  /* 0x0000500001a27983 */ /* 0x000ee80000300a00 */
[----:B------:R-:W4:Y:S04]  /*1bef0*/  LDL.LU.64 R196, [R1+0x70] ;  /* 0x0000700001c47983 */ /* 0x000f280000300a00 */
[----:B------:R-:W4:Y:S01]  /*1bf00*/  LDL.LU.64 R34, [R1+0x298] ;  /* 0x0002980001227983 */ /* 0x000f220000300a00 */
[----:B--2---:R-:W-:-:S03]  /*1bf10*/  IMAD.WIDE R68, R13, 0x4, R164 ;  /* 0x000000040d447825 */ /* 0x004fc600078e02a4 */
[----:B------:R-:W2:Y:S01]  /*1bf20*/  LDL.LU.64 R164, [R1+0x290] ;  /* 0x0002900001a47983 */ /* 0x000ea20000300a00 */
[----:B---3--:R-:W-:-:S03]  /*1bf30*/  IMAD.WIDE R224, R13, 0x4, R162 ;  /* 0x000000040de07825 */ /* 0x008fc600078e02a2 */
[----:B------:R-:W3:Y:S04]  /*1bf40*/  LDL.LU.64 R162, [R1+0x288] ;  /* 0x0002880001a27983 */ /* 0x000ee80000300a00 */
        /* <DEDUP_REMOVED lines=8> */
[----:B------:R-:W3:Y:S01]  /*1bfd0*/  LDL.LU.64 R42, [R1+0x218] ;  /* 0x00021800012a7983 */ /* 0x000ee20000300a00 */
[----:B----4-:R-:W-:-:S03]  /*1bfe0*/  IMAD.WIDE R64, R13, 0x4, R200 ;  /* 0x000000040d407825 */ /* 0x010fc600078e02c8 */
[----:B------:R-:W4:Y:S04]  /*1bff0*/  LDL.LU.64 R44, [R1+0x210] ;  /* 0x00021000012c7983 */ /* 0x000f280000300a00 */
[----:B------:R-:W4:Y:S04]  /*1c000*/  LDL.LU.64 R46, [R1+0x208] ;  /* 0x00020800012e7983 */ /* 0x000f280000300a00 */
[----:B------:R-:W4:Y:S01]  /*1c010*/  LDL.LU.64 R212, [R1+0x200] ;  /* 0x0002000001d47983 */ /* 0x000f220000300a00 */
[----:B------:R-:W-:-:S03]  /*1c020*/  IMAD.WIDE R158, R13, 0x4, R34 ;  /* 0x000000040d9e7825 */ /* 0x000fc600078e0222 */
[----:B------:R-:W4:Y:S04]  /*1c030*/  LDL.LU.64 R210, [R1+0x1f8] ;  /* 0x0001f80001d27983 */ /* 0x000f280000300a00 */
        /* <DEDUP_REMOVED lines=14> */
[----:B------:R-:W4:Y:S01]  /*1c120*/  LDL.LU.64 R166, [R1+0x180] ;  /* 0x0001800001a67983 */ /* 0x000f220000300a00 */
[----:B--2---:R-:W-:-:S03]  /*1c130*/  IMAD.WIDE R50, R13, 0x4, R164 ;  /* 0x000000040d327825 */ /* 0x004fc600078e02a4 */
[----:B------:R-:W2:Y:S01]  /*1c140*/  LDL.LU.64 R164, [R1+0x178] ;  /* 0x0001780001a47983 */ /* 0x000ea20000300a00 */
[----:B---3--:R-:W-:-:S03]  /*1c150*/  IMAD.WIDE R52, R13, 0x4, R162 ;  /* 0x000000040d347825 */ /* 0x008fc600078e02a2 */
[----:B------:R-:W3:Y:S01]  /*1c160*/  LDL.LU.64 R162, [R1+0x170] ;  /* 0x0001700001a27983 */ /* 0x000ee20000300a00 */
[----:B------:R-:W-:-:S03]  /*1c170*/  IMAD.WIDE R250, R13, 0x4, R28 ;  /* 0x000000040dfa7825 */ /* 0x000fc600078e021c */
[----:B------:R-:W2:Y:S01]  /*1c180*/  LDL.LU.64 R186, [R1+0x168] ;  /* 0x0001680001ba7983 */ /* 0x000ea20000300a00 */
[----:B------:R-:W-:-:S04]  /*1c190*/  IMAD.WIDE R248, R13, 0x4, R30 ;  /* 0x000000040df87825 */ /* 0x000fc800078e021e */
[----:B-1----:R-:W-:-:S04]  /*1c1a0*/  IMAD.WIDE R2, R13, 0x4, R26 ;  /* 0x000000040d027825 */ /* 0x002fc800078e021a */
[----:B------:R-:W-:-:S04]  /*1c1b0*/  IMAD.WIDE R54, R13, 0x4, R184 ;  /* 0x000000040d367825 */ /* 0x000fc800078e02b8 */
[----:B------:R-:W-:-:S04]  /*1c1c0*/  IMAD.WIDE R58, R13, 0x4, R146 ;  /* 0x000000040d3a7825 */ /* 0x000fc800078e0292 */
[----:B------:R-:W-:-:S04]  /*1c1d0*/  IMAD.WIDE R222, R13, 0x4, R144 ;  /* 0x000000040dde7825 */ /* 0x000fc800078e0290 */
[----:B------:R-:W-:-:S04]  /*1c1e0*/  IMAD.WIDE R10, R13, 0x4, R20 ;  /* 0x000000040d0a7825 */ /* 0x000fc800078e0214 */
[----:B------:R-:W-:-:S04]  /*1c1f0*/  IMAD.WIDE R144, R13, 0x4, R48 ;  /* 0x000000040d907825 */ /* 0x000fc800078e0230 */
[----:B------:R-:W-:-:S04]  /*1c200*/  IMAD.WIDE R56, R13, 0x4, R182 ;  /* 0x000000040d387825 */ /* 0x000fc800078e02b6 */
[----:B------:R-:W-:-:S04]  /*1c210*/  IMAD.WIDE R6, R13, 0x4, R32 ;  /* 0x000000040d067825 */ /* 0x000fc800078e0220 */
[----:B----4-:R-:W-:-:S04]  /*1c220*/  IMAD.WIDE R48, R13, 0x4, R212 ;  /* 0x000000040d307825 */ /* 0x010fc800078e02d4 */
[----:B------:R-:W-:-:S04]  /*1c230*/  IMAD.WIDE R220, R13, 0x4, R210 ;  /* 0x000000040ddc7825 */ /* 0x000fc800078e02d2 */
[----:B------:R-:W-:-:S04]  /*1c240*/  IMAD.WIDE R182, R13, 0x4, R176 ;  /* 0x000000040db67825 */ /* 0x000fc800078e02b0 */
[----:B------:R-:W-:-:S04]  /*1c250*/  IMAD.WIDE R160, R13, 0x4, R138 ;  /* 0x000000040da07825 */ /* 0x000fc800078e028a */
[----:B------:R-:W-:-:S04]  /*1c260*/  IMAD.WIDE R80, R13, 0x4, R238 ;  /* 0x000000040d507825 */ /* 0x000fc800078e02ee */
[----:B------:R-:W-:-:S04]  /*1c270*/  IMAD.WIDE R226, R13, 0x4, R240 ;  /* 0x000000040de27825 */ /* 0x000fc800078e02f0 */
[----:B------:R-:W-:-:S04]  /*1c280*/  IMAD.WIDE R218, R13, 0x4, R208 ;  /* 0x000000040dda7825 */ /* 0x000fc800078e02d0 */
[----:B------:R-:W-:-:S04]  /*1c290*/  IMAD.WIDE R184, R13, 0x4, R206 ;  /* 0x000000040db87825 */ /* 0x000fc800078e02ce */
[C---:B------:R-:W-:Y:S02]  /*1c2a0*/  IMAD.WIDE R28, R13.reuse, 0x4, R172 ;  /* 0x000000040d1c7825 */ /* 0x040fe400078e02ac */
[----:B------:R-:W4:Y:S02]  /*1c2b0*/  LDL.LU.64 R172, [R1+0x160] ;  /* 0x0001600001ac7983 */ /* 0x000f240000300a00 */
[----:B------:R-:W-:-:S04]  /*1c2c0*/  IMAD.WIDE R30, R13, 0x4, R204 ;  /* 0x000000040d1e7825 */ /* 0x000fc800078e02cc */
[----:B------:R-:W-:-:S04]  /*1c2d0*/  IMAD.WIDE R146, R13, 0x4, R174 ;  /* 0x000000040d927825 */ /* 0x000fc800078e02ae */
[----:B------:R-:W-:-:S04]  /*1c2e0*/  IMAD.WIDE R32, R13, 0x4, R166 ;  /* 0x000000040d207825 */ /* 0x000fc800078e02a6 */
[----:B------:R-:W-:-:S04]  /*1c2f0*/  IMAD.WIDE R194, R13, 0x4, R242 ;  /* 0x000000040dc27825 */ /* 0x000fc800078e02f2 */
[----:B------:R-:W-:-:S04]  /*1c300*/  IMAD.WIDE R60, R13, 0x4, R246 ;  /* 0x000000040d3c7825 */ /* 0x000fc800078e02f6 */
[----:B------:R-:W-:-:S04]  /*1c310*/  IMAD.WIDE R142, R13, 0x4, R244 ;  /* 0x000000040d8e7825 */ /* 0x000fc800078e02f4 */
[C---:B---3--:R-:W-:Y:S02]  /*1c320*/  IMAD.WIDE R204, R13.reuse, 0x4, R162 ;  /* 0x000000040dcc7825 */ /* 0x048fe400078e02a2 */
[----:B------:R-:W3:Y:S04]  /*1c330*/  LDL.LU.64 R162, [R1+0x158] ;  /* 0x0001580001a27983 */ /* 0x000ee80000300a00 */
[----:B------:R-:W3:Y:S04]  /*1c340*/  LDL.LU.64 R22, [R1+0x150] ;  /* 0x0001500001167983 */ /* 0x000ee80000300a00 */
[----:B------:R-:W3:Y:S04]  /*1c350*/  LDL.LU.64 R24, [R1+0x148] ;  /* 0x0001480001187983 */ /* 0x000ee80000300a00 */
[----:B------:R-:W3:Y:S01]  /*1c360*/  LDL.LU.64 R26, [R1+0x140] ;  /* 0x00014000011a7983 */ /* 0x000ee20000300a00 */
[----:B--2---:R-:W-:-:S03]  /*1c370*/  IMAD.WIDE R216, R13, 0x4, R164 ;  /* 0x000000040dd87825 */ /* 0x004fc600078e02a4 */
[----:B------:R-:W2:Y:S04]  /*1c380*/  LDL.LU.64 R214, [R1+0x138] ;  /* 0x0001380001d67983 */ /* 0x000ea80000300a00 */
        /* <DEDUP_REMOVED lines=24> */
[----:B------:R-:W-:-:S04]  /*1c510*/  SEL R12, RZ, 0x4, P3 ;  /* 0x00000004ff0c7807 */ /* 0x000fc80001800000 */
[----:B------:R-:W-:-:S04]  /*1c520*/  SEL R12, R12, RZ, P1 ;  /* 0x000000ff0c0c7207 */ /* 0x000fc80000800000 */
[----:B------:R-:W-:Y:S01]  /*1c530*/  ISETP.NE.U32.AND P1, PT, R12, RZ, PT ;  /* 0x000000ff0c00720c */ /* 0x000fe20003f25070 */
[----:B------:R-:W-:Y:S02]  /*1c540*/  VIADD R12, R4, UR7 ;  /* 0x00000007040c7c36 */ /* 0x000fe40008000000 */
[----:B------:R-:W-:-:S04]  /*1c550*/  IMAD.WIDE R132, R13, 0x4, R132 ;  /* 0x000000040d847825 */ /* 0x000fc800078e0284 */
[----:B------:R-:W-:-:S04]  /*1c560*/  IMAD.WIDE R236, R13, 0x4, R236 ;  /* 0x000000040dec7825 */ /* 0x000fc800078e02ec */
[----:B------:R-:W-:-:S04]  /*1c570*/  IMAD.WIDE R232, R13, 0x4, R232 ;  /* 0x000000040de87825 */ /* 0x000fc800078e02e8 */
[----:B------:R-:W-:-:S04]  /*1c580*/  IMAD.WIDE R230, R13, 0x4, R230 ;  /* 0x000000040de67825 */ /* 0x000fc800078e02e6 */
[----:B------:R-:W-:-:S04]  /*1c590*/  IMAD.WIDE R228, R13, 0x4, R228 ;  /* 0x000000040de47825 */ /* 0x000fc800078e02e4 */
[----:B--2---:R-:W-:-:S04]  /*1c5a0*/  IMAD.WIDE R214, R13, 0x4, R214 ;  /* 0x000000040dd67825 */ /* 0x004fc800078e02d6 */
[----:B---3--:R-:W-:-:S04]  /*1c5b0*/  IMAD.WIDE R212, R13, 0x4, R212 ;  /* 0x000000040dd47825 */ /* 0x008fc800078e02d4 */
[C---:B----4-:R-:W-:Y:S01]  /*1c5c0*/  IMAD.WIDE R138, R13.reuse, 0x4, R138 ;  /* 0x000000040d8a7825 */ /* 0x050fe200078e028a */
[----:B------:R1:W-:Y:S04]  /*1c5d0*/  LDGSTS.E [R12+0x40000], desc[UR20][R8.64], P1 ;  /* 0x40000000080c7fae */ /* 0x0003e800089a1014 */
        /* <DEDUP_REMOVED lines=11> */
[----:B-1----:R-:W-:-:S03]  /*1c690*/  IMAD.WIDE R8, R13, 0x4, R8 ;  /* 0x000000040d087825 */ /* 0x002fc600078e0208 */
[----:B------:R-:W-:Y:S04]  /*1c6a0*/  LDGSTS.E [R12+0x43000], desc[UR20][R216.64], P1 ;  /* 0x43000000d80c7fae */ /* 0x000fe800089a1014 */
[----:B------:R-:W-:Y:S04]  /*1c6b0*/  LDGSTS.E [R12+0x43400], desc[UR20][R214.64], P1 ;  /* 0x43400000d60c7fae */ /* 0x000fe800089a1014 */
[----:B------:R-:W-:Y:S04]  /*1c6c0*/  LDGSTS.E [R12+0x43800], desc[UR20][R212.64], P1 ;  /* 0x43800000d40c7fae */ /* 0x000fe800089a1014 */
[----:B------:R-:W-:Y:S04]  /*1c6d0*/  LDGSTS.E [R12+0x43c00], desc[UR20][R138.64], P1 ;  /* 0x43c000008a0c7fae */ /* 0x000fe800089a1014 */
[----:B------:R1:W-:Y:S04]  /*1c6e0*/  LDGSTS.E [R5+0x40080], desc[UR20][R6.64], P1 ;  /* 0x4008000006057fae */ /* 0x0003e800089a1014 */
[----:B------:R2:W-:Y:S01]  /*1c6f0*/  STL.64 [R1+0x50], R8 ;  /* 0x0000500801007387 */ /* 0x0005e20000100a00 */
[----:B------:R-:W-:-:S03]  /*1c700*/  IMAD.WIDE R134, R13, 0x4, R134 ;  /* 0x000000040d867825 */ /* 0x000fc600078e0286 */
[----:B------:R-:W-:Y:S01]  /*1c710*/  LDGSTS.E [R5+0x40480], desc[UR20][R250.64], P1 ;  /* 0x40480000fa057fae */ /* 0x000fe200089a1014 */
[----:B-1----:R-:W-:-:S03]  /*1c720*/  IMAD.WIDE R6, R13, 0x4, R6 ;  /* 0x000000040d067825 */ /* 0x002fc600078e0206 */
[----:B------:R-:W-:Y:S04]  /*1c730*/  LDGSTS.E [R5+0x40880], desc[UR20][R134.64], P1 ;  /* 0x4088000086057fae */ /* 0x000fe800089a1014 */
[----:B--2---:R-:W2:Y:S04]  /*1c740*/  LDL.LU.64 R8, [R1+0x58] ;  /* 0x0000580001087983 */ /* 0x004ea80000300a00 */
[----:B------:R1:W-:Y:S04]  /*1c750*/  STL.64 [R1+0xc8], R6 ;  /* 0x0000c80601007387 */ /* 0x0003e80000100a00 */
[----:B-1----:R-:W2:Y:S01]  /*1c760*/  LDL.LU.64 R6, [R1+0x788] ;  /* 0x0007880001067983 */ /* 0x002ea20000300a00 */
[----:B------:R-:W-:-:S04]  /*1c770*/  IMAD.WIDE R108, R13, 0x4, R108 ;  /* 0x000000040d6c7825 */ /* 0x000fc800078e026c */
[C---:B------:R-:W-:Y:S01]  /*1c780*/  IMAD.WIDE R94, R13.reuse, 0x4, R94 ;  /* 0x000000040d5e7825 */ /* 0x040fe200078e025e */
[----:B------:R-:W-:Y:S03]  /*1c790*/  LDGSTS.E [R5+0x40c80], desc[UR20][R108.64], P1 ;  /* 0x40c800006c057fae */ /* 0x000fe600089a1014 */
        /* <DEDUP_REMOVED lines=17> */
[----:B------:R-:W-:Y:S04]  /*1c8b0*/  LDGSTS.E [R5+0x43080], desc[UR20][R204.64], P1 ;  /* 0x43080000cc057fae */ /* 0x000fe800089a1014 */
[----:B------:R-:W-:Y:S04]  /*1c8c0*/  LDGSTS.E [R5+0x43480], desc[UR20][R206.64], P1 ;  /* 0x43480000ce057fae */ /* 0x000fe800089a1014 */
[----:B------:R-:W-:Y:S04]  /*1c8d0*/  LDGSTS.E [R5+0x43880], desc[UR20][R208.64], P1 ;  /* 0x43880000d0057fae */ /* 0x000fe800089a1014 */
[----:B------:R-:W-:Y:S04]  /*1c8e0*/  LDGSTS.E [R5+0x43c80], desc[UR20][R210.64], P1 ;  /* 0x43c80000d2057fae */ /* 0x000fe800089a1014 */
[----:B--2---:R1:W-:Y:S01]  /*1c8f0*/  LDGSTS.E [R6+0x40100], desc[UR20][R8.64], P1 ;  /* 0x4010000008067fae */ /* 0x0043e200089a1014 */
[----:B------:R-:W-:-:S03]  /*1c900*/  IMAD.WIDE R136, R13, 0x4, R136 ;  /* 0x000000040d887825 */ /* 0x000fc600078e0288 */
[----:B------:R-:W-:Y:S01]  /*1c910*/  LDGSTS.E [R6+0x40500], desc[UR20][R248.64], P1 ;  /* 0x40500000f8067fae */ /* 0x000fe200089a1014 */
[----:B------:R-:W-:-:S03]  /*1c920*/  IMAD.WIDE R110, R13, 0x4, R110 ;  /* 0x000000040d6e7825 */ /* 0x000fc600078e026e */
[----:B------:R-:W-:Y:S01]  /*1c930*/  LDGSTS.E [R6+0x40900], desc[UR20][R136.64], P1 ;  /* 0x4090000088067fae */ /* 0x000fe200089a1014 */
[----:B-1----:R-:W-:-:S03]  /*1c940*/  IMAD.WIDE R8, R13, 0x4, R8 ;  /* 0x000000040d087825 */ /* 0x002fc600078e0208 */
[----:B------:R-:W-:Y:S04]  /*1c950*/  LDGSTS.E [R6+0x40d00], desc[UR20][R110.64], P1 ;  /* 0x40d000006e067fae */ /* 0x000fe800089a1014 */
        /* <DEDUP_REMOVED lines=27> */
[----:B------:R-:W-:-:S04]  /*1cb10*/  IMAD.WIDE R72, R13, 0x4, R72 ;  /* 0x000000040d487825 */ /* 0x000fc800078e0248 */
[----:B------:R-:W-:-:S04]  /*1cb20*/  IMAD.WIDE R170, R13, 0x4, R170 ;  /* 0x000000040daa7825 */ /* 0x000fc800078e02aa */
[----:B------:R-:W-:-:S04]  /*1cb30*/  IMAD.WIDE R172, R13, 0x4, R172 ;  /* 0x000000040dac7825 */ /* 0x000fc800078e02ac */
[----:B------:R-:W-:-:S04]  /*1cb40*/  IMAD.WIDE R174, R13, 0x4, R174 ;  /* 0x000000040dae7825 */ /* 0x000fc800078e02ae */
[----:B------:R-:W-:-:S04]  /*1cb50*/  IMAD.WIDE R176, R13, 0x4, R176 ;  /* 0x000000040db07825 */ /* 0x000fc800078e02b0 */
[C---:B------:R-:W-:Y:S01]  /*1cb60*/  IMAD.WIDE R238, R13.reuse, 0x4, R238 ;  /* 0x000000040dee7825 */ /* 0x040fe200078e02ee */
[----:B--2---:R1:W-:Y:S04]  /*1cb70*/  LDGSTS.E [R7+0x40180], desc[UR20][R8.64], P1 ;  /* 0x4018000008077fae */ /* 0x0043e800089a1014 */
        /* <DEDUP_REMOVED lines=13> */
[----:B------:R1:W-:Y:S04]  /*1cc50*/  STL.64 [R1+0x1d0], R8 ;  /* 0x0001d00801007387 */ /* 0x0003e80000100a00 */
[----:B------:R-:W-:Y:S04]  /*1cc60*/  LDGSTS.E [R7+0x43580], desc[UR20][R174.64], P1 ;  /* 0x43580000ae077fae */ /* 0x000fe800089a1014 */
[----:B------:R-:W-:Y:S04]  /*1cc70*/  LDGSTS.E [R7+0x43980], desc[UR20][R176.64], P1 ;  /* 0x43980000b0077fae */ /* 0x000fe800089a1014 */
[----:B-1----:R-:W2:Y:S04]  /*1cc80*/  LDL.LU.64 R8, [R1+0x778] ;  /* 0x0007780001087983 */ /* 0x002ea80000300a00 */
[----:B------:R-:W-:Y:S04]  /*1cc90*/  LDGSTS.E [R7+0x43d80], desc[UR20][R238.64], P1 ;  /* 0x43d80000ee077fae */ /* 0x000fe800089a1014 */
[----:B------:R1:W-:Y:S04]  /*1cca0*/  STL.64 [R1+0x750], R6 ;  /* 0x0007500601007387 */ /* 0x0003e80000100a00 */
[----:B-1----:R-:W2:Y:S01]  /*1ccb0*/  LDL.LU.64 R6, [R1+0x40] ;  /* 0x0000400001067983 */ /* 0x002ea20000300a00 */
        /* <DEDUP_REMOVED lines=29> */
[----:B------:R-:W-:Y:S04]  /*1ce90*/  LDGSTS.E [R8+0x41200], desc[UR20][R100.64], P1 ;  /* 0x4120000064087fae */ /* 0x000fe800089a1014 */
[----:B------:R-:W-:Y:S04]  /*1cea0*/  LDGSTS.E [R8+0x41600], desc[UR20][R86.64], P1 ;  /* 0x4160000056087fae */ /* 0x000fe800089a1014 */
[----:B------:R-:W-:Y:S04]  /*1ceb0*/  LDGSTS.E [R8+0x41a00], desc[UR20][R74.64], P1 ;  /* 0x41a000004a087fae */ /* 0x000fe800089a1014 */
[----:B------:R2:W-:Y:S04]  /*1cec0*/  LDGSTS.E [R8+0x41e00], desc[UR20][R62.64], P1 ;  /* 0x41e000003e087fae */ /* 0x0005e800089a1014 */
        /* <DEDUP_REMOVED lines=18> */
[----:B------:R-:W-:Y:S01]  /*1cff0*/  LDGSTS.E [R9+0x42280], desc[UR20][R54.64], P1 ;  /* 0x4228000036097fae */ /* 0x000fe200089a1014 */
[----:B-1----:R-:W-:-:S03]  /*1d000*/  IMAD.WIDE R6, R13, 0x4, R10 ;  /* 0x000000040d067825 */ /* 0x002fc600078e020a */
[----:B------:R-:W-:Y:S04]  /*1d010*/  LDGSTS.E [R9+0x42680], desc[UR20][R44.64], P1 ;  /* 0x426800002c097fae */ /* 0x000fe800089a1014 */
[----:B------:R-:W-:Y:S04]  /*1d020*/  LDGSTS.E [R9+0x42a80], desc[UR20][R36.64], P1 ;  /* 0x42a8000024097fae */ /* 0x000fe800089a1014 */
[----:B------:R1:W-:Y:S04]  /*1d030*/  LDGSTS.E [R9+0x42e80], desc[UR20][R28.64], P1 ;  /* 0x42e800001c097fae */ /* 0x0003e800089a1014 */
[----:B------:R-:W3:Y:S04]  /*1d040*/  LDL.LU.64 R10, [R1+0x770] ;  /* 0x00077000010a7983 */ /* 0x000ee80000300a00 */
[----:B------:R4:W-:Y:S04]  /*1d050*/  LDGSTS.E [R9+0x43280], desc[UR20][R22.64], P1 ;  /* 0x4328000016097fae */ /* 0x0009e800089a1014 */
[----:B------:R1:W-:Y:S04]  /*1d060*/  STL.64 [R1+0x440], R6 ;  /* 0x0004400601007387 */ /* 0x0003e80000100a00 */
[----:B------:R-:W-:Y:S04]  /*1d070*/  LDGSTS.E [R9+0x43680], desc[UR20][R148.64], P1 ;  /* 0x4368000094097fae */ /* 0x000fe800089a1014 */
[----:B------:R-:W-:Y:S04]  /*1d080*/  LDGSTS.E [R9+0x43a80], desc[UR20][R150.64], P1 ;  /* 0x43a8000096097fae */ /* 0x000fe800089a1014 */
[----:B-1----:R-:W3:Y:S04]  /*1d090*/  LDL.LU.64 R6, [R1+0x10] ;  /* 0x0000100001067983 */ /* 0x002ee80000300a00 */
[----:B------:R-:W-:Y:S04]  /*1d0a0*/  LDGSTS.E [R9+0x43e80], desc[UR20][R242.64], P1 ;  /* 0x43e80000f2097fae */ /* 0x000fe800089a1014 */
[----:B------:R1:W-:Y:S04]  /*1d0b0*/  STL.64 [R1+0x748], R8 ;  /* 0x0007480801007387 */ /* 0x0003e80000100a00 */
[----:B-1----:R-:W3:Y:S01]  /*1d0c0*/  LDL.LU.64 R8, [R1+0x20] ;  /* 0x0000200001087983 */ /* 0x002ee20000300a00 */
        /* <DEDUP_REMOVED lines=21> */
[----:B--2---:R-:W-:-:S04]  /*1d220*/  IMAD.WIDE R62, R13, 0x4, R62 ;  /* 0x000000040d3e7825 */ /* 0x004fc800078e023e */
[----:B------:R-:W-:-:S04]  /*1d230*/  IMAD.WIDE R40, R13, 0x4, R40 ;  /* 0x000000040d287825 */ /* 0x000fc800078e0228 */
[----:B------:R-:W-:-:S04]  /*1d240*/  IMAD.WIDE R28, R13, 0x4, R28 ;  /* 0x000000040d1c7825 */ /* 0x000fc800078e021c */
[----:B------:R-:W-:-:S04]  /*1d250*/  IMAD.WIDE R26, R13, 0x4, R26 ;  /* 0x000000040d1a7825 */ /* 0x000fc800078e021a */
[C---:B----4-:R-:W-:Y:S01]  /*1d260*/  IMAD.WIDE R22, R13.reuse, 0x4, R22 ;  /* 0x000000040d167825 */ /* 0x050fe200078e0216 */
[----:B---3--:R1:W-:Y:S04]  /*1d270*/  LDGSTS.E [R10+0x40300], desc[UR20][R8.64], P1 ;  /* 0x40300000080a7fae */ /* 0x0083e800089a1014 */
        /* <DEDUP_REMOVED lines=11> */
[----:B------:R1:W-:Y:S04]  /*1d330*/  LDGSTS.E [R10+0x42f00], desc[UR20][R30.64], P1 ;  /* 0x42f000001e0a7fae */ /* 0x0003e800089a1014 */
[----:B------:R-:W-:Y:S04]  /*1d340*/  LDGSTS.E [R10+0x43300], desc[UR20][R24.64], P1 ;  /* 0x43300000180a7fae */ /* 0x000fe800089a1014 */
[----:B------:R-:W-:Y:S04]  /*1d350*/  LDGSTS.E [R10+0x43700], desc[UR20][R18.64], P1 ;  /* 0x43700000120a7fae */ /* 0x000fe800089a1014 */
[----:B------:R-:W-:Y:S04]  /*1d360*/  LDGSTS.E [R10+0x43b00], desc[UR20][R14.64], P1 ;  /* 0x43b000000e0a7fae */ /* 0x000fe800089a1014 */
[----:B------:R-:W-:Y:S04]  /*1d370*/  LDGSTS.E [R10+0x43f00], desc[UR20][R246.64], P1 ;  /* 0x43f00000f60a7fae */ /* 0x000fe800089a1014 */
[----:B------:R2:W-:Y:S04]  /*1d380*/  LDGSTS.E [R11+0x40380], desc[UR20][R6.64], P1 ;  /* 0x40380000060b7fae */ /* 0x0005e800089a1014 */
[----:B------:R3:W-:Y:S01]  /*1d390*/  STL.64 [R1+0x480], R8 ;  /* 0x0004800801007387 */ /* 0x0007e20000100a00 */
[----:B-1----:R-:W-:-:S03]  /*1d3a0*/  IMAD.WIDE R30, R13, 0x4, R30 ;  /* 0x000000040d1e7825 */ /* 0x002fc600078e021e */
[----:B------:R-:W-:Y:S01]  /*1d3b0*/  LDGSTS.E [R11+0x40780], desc[UR20][R130.64], P1 ;  /* 0x40780000820b7fae */ /* 0x000fe200089a1014 */
[----:B--2---:R-:W-:-:S03]  /*1d3c0*/  IMAD.WIDE R6, R13, 0x4, R6 ;  /* 0x000000040d067825 */ /* 0x004fc600078e0206 */
[----:B------:R1:W-:Y:S01]  /*1d3d0*/  LDGSTS.E [R11+0x40b80], desc[UR20][R234.64], P1 ;  /* 0x40b80000ea0b7fae */ /* 0x0003e200089a1014 */
[----:B---3--:R-:W-:-:S03]  /*1d3e0*/  IMAD.WIDE R8, R13, 0x4, R2 ;  /* 0x000000040d087825 */ /* 0x008fc600078e0202 */
[----:B------:R-:W-:Y:S04]  /*1d3f0*/  LDGSTS.E [R11+0x40f80], desc[UR20][R120.64], P1 ;  /* 0x40f80000780b7fae */ /* 0x000fe800089a1014 */
[----:B------:R-:W2:Y:S04]  /*1d400*/  LDL.LU.64 R2, [R1+0x768] ;  /* 0x0007680001027983 */ /* 0x000ea80000300a00 */
[----:B------:R3:W-:Y:S04]  /*1d410*/  STL.64 [R1+0x4a8], R6 ;  /* 0x0004a80601007387 */ /* 0x0007e80000100a00 */
[----:B------:R4:W-:Y:S04]  /*1d420*/  STL.64 [R1], R8 ;  /* 0x0000000801007387 */ /* 0x0009e80000100a00 */
[----:B------:R-:W-:Y:S01]  /*1d430*/  STL.64 [R1+0x88], R250 ;  /* 0x000088fa01007387 */ /* 0x000fe20000100a00 */
[----:B---3--:R-:W-:-:S03]  /*1d440*/  IMAD.WIDE R6, R13, 0x4, R248 ;  /* 0x000000040d067825 */ /* 0x008fc600078e02f8 */
[----:B------:R-:W-:Y:S01]  /*1d450*/  LDGSTS.E [R11+0x41380], desc[UR20][R106.64], P1 ;  /* 0x413800006a0b7fae */ /* 0x000fe200089a1014 */
[----:B----4-:R-:W-:-:S03]  /*1d460*/  IMAD.WIDE R8, R13, 0x4, R122 ;  /* 0x000000040d087825 */ /* 0x010fc600078e027a */
[----:B------:R3:W-:Y:S01]  /*1d470*/  STL.64 [R1+0xd8], R6 ;  /* 0x0000d80601007387 */ /* 0x0007e20000100a00 */
[----:B------:R-:W-:-:S03]  /*1d480*/  IMAD.WIDE R122, R13, 0x4, R124 ;  /* 0x000000040d7a7825 */ /* 0x000fc600078e027c */
[----:B------:R4:W-:Y:S04]  /*1d490*/  STL.64 [R1+0x190], R8 ;  /* 0x0001900801007387 */ /* 0x0009e80000100a00 */
[----:B------:R1:W-:Y:S01]  /*1d4a0*/  STL.64 [R1+0x3c8], R122 ;  /* 0x0003c87a01007387 */ /* 0x0003e20000100a00 */
[----:B---3--:R-:W-:-:S03]  /*1d4b0*/  IMAD.WIDE R6, R13, 0x4, R126 ;  /* 0x000000040d067825 */ /* 0x008fc600078e027e */
[----:B------:R-:W-:Y:S01]  /*1d4c0*/  LDGSTS.E [R11+0x41780], desc[UR20][R92.64], P1 ;  /* 0x417800005c0b7fae */ /* 0x000fe200089a1014 */
[----:B----4-:R-:W-:-:S03]  /*1d4d0*/  IMAD.WIDE R8, R13, 0x4, R128 ;  /* 0x000000040d087825 */ /* 0x010fc600078e0280 */
[----:B------:R3:W-:Y:S01]  /*1d4e0*/  STL.64 [R1+0x420], R6 ;  /* 0x0004200601007387 */ /* 0x0007e20000100a00 */
[----:B-1----:R-:W-:-:S03]  /*1d4f0*/  IMAD.WIDE R122, R13, 0x4, R134 ;  /* 0x000000040d7a7825 */ /* 0x002fc600078e0286 */
[----:B------:R1:W-:Y:S01]  /*1d500*/  STL.64 [R1+0x468], R8 ;  /* 0x0004680801007387 */ /* 0x0003e20000100a00 */
[----:B------:R-:W-:-:S03]  /*1d510*/  IMAD.WIDE R24, R13, 0x4, R24 ;  /* 0x000000040d187825 */ /* 0x000fc600078e0218 */
[----:B------:R-:W-:Y:S01]  /*1d520*/  LDGSTS.E [R11+0x41b80], desc[UR20][R80.64], P1 ;  /* 0x41b80000500b7fae */ /* 0x000fe200089a1014 */
[----:B---3--:R-:W-:-:S03]  /*1d530*/  IMAD.WIDE R6, R13, 0x4, R130 ;  /* 0x000000040d067825 */ /* 0x008fc600078e0282 */
[----:B------:R-:W-:Y:S04]  /*1d540*/  LDGSTS.E [R11+0x41f80], desc[UR20][R68.64], P1 ;  /* 0x41f80000440b7fae */ /* 0x000fe800089a1014 */
[----:B------:R3:W-:Y:S01]  /*1d550*/  STL.64 [R1+0x498], R6 ;  /* 0x0004980601007387 */ /* 0x0007e20000100a00 */
[----:B-1----:R-:W-:-:S03]  /*1d560*/  IMAD.WIDE R8, R13, 0x4, R152 ;  /* 0x000000040d087825 */ /* 0x002fc600078e0298 */
[----:B------:R1:W-:Y:S01]  /*1d570*/  STL.64 [R1+0x48], R122 ;  /* 0x0000487a01007387 */ /* 0x0003e20000100a00 */
[----:B------:R-:W-:-:S03]  /*1d580*/  IMAD.WIDE R20, R13, 0x4, R20 ;  /* 0x000000040d147825 */ /* 0x000fc600078e0214 */
[----:B------:R-:W-:Y:S01]  /*1d590*/  LDGSTS.E [R11+0x42380], desc[UR20][R58.64], P1 ;  /* 0x423800003a0b7fae */ /* 0x000fe200089a1014 */
[----:B---3--:R-:W-:-:S03]  /*1d5a0*/  IMAD.WIDE R6, R13, 0x4, R136 ;  /* 0x000000040d067825 */ /* 0x008fc600078e0288 */
[----:B------:R-:W-:Y:S01]  /*1d5b0*/  LDGSTS.E [R11+0x42780], desc[UR20][R48.64], P1 ;  /* 0x42780000300b7fae */ /* 0x000fe200089a1014 */
[----:B-1----:R-:W-:-:S03]  /*1d5c0*/  IMAD.WIDE R122, R13, 0x4, R154 ;  /* 0x000000040d7a7825 */ /* 0x002fc600078e029a */
[----:B------:R1:W-:Y:S04]  /*1d5d0*/  STL.64 [R1+0xd0], R6 ;  /* 0x0000d00601007387 */ /* 0x0003e80000100a00 */
[----:B------:R3:W-:Y:S04]  /*1d5e0*/  STL.64 [R1+0x150], R8 ;  /* 0x0001500801007387 */ /* 0x0007e80000100a00 */
[----:B------:R-:W-:Y:S01]  /*1d5f0*/  STL.64 [R1+0x200], R122 ;  /* 0x0002007a01007387 */ /* 0x000fe20000100a00 */
[----:B-1----:R-:W-:-:S03]  /*1d600*/  IMAD.WIDE R6, R13, 0x4, R168 ;  /* 0x000000040d067825 */ /* 0x002fc600078e02a8 */
[----:B------:R-:W-:Y:S01]  /*1d610*/  LDGSTS.E [R11+0x42b80], desc[UR20][R40.64], P1 ;  /* 0x42b80000280b7fae */ /* 0x000fe200089a1014 */
[----:B---3--:R-:W-:-:S03]  /*1d620*/  IMAD.WIDE R8, R13, 0x4, R178 ;  /* 0x000000040d087825 */ /* 0x008fc600078e02b2 */
[----:B------:R1:W-:Y:S04]  /*1d630*/  STL.64 [R1+0x400], R6 ;  /* 0x0004000601007387 */ /* 0x0003e80000100a00 */
[----:B------:R3:W-:Y:S01]  /*1d640*/  STL.64 [R1+0x448], R8 ;  /* 0x0004480801007387 */ /* 0x0007e20000100a00 */
[----:B------:R-:W-:-:S03]  /*1d650*/  IMAD.WIDE R16, R13, 0x4, R16 ;  /* 0x000000040d107825 */ /* 0x000fc600078e0210 */
[----:B------:R-:W-:Y:S01]  /*1d660*/  LDGSTS.E [R11+0x42f80], desc[UR20][R32.64], P1 ;  /* 0x42f80000200b7fae */ /* 0x000fe200089a1014 */
[----:B-1----:R-:W-:-:S03]  /*1d670*/  IMAD.WIDE R6, R13, 0x4, R234 ;  /* 0x000000040d067825 */ /* 0x002fc600078e02ea */
[----:B------:R-:W-:Y:S01]  /*1d680*/  LDGSTS.E [R11+0x43380], desc[UR20][R26.64], P1 ;  /* 0x433800001a0b7fae */ /* 0x000fe200089a1014 */
[----:B---3--:R-:W-:-:S03]  /*1d690*/  IMAD.WIDE R8, R13, 0x4, R110 ;  /* 0x000000040d087825 */ /* 0x008fc600078e026e */
[----:B------:R1:W-:Y:S04]  /*1d6a0*/  STL.64 [R1+0x488], R6 ;  /* 0x0004880601007387 */ /* 0x0003e80000100a00 */
[----:B------:R3:W-:Y:S04]  /*1d6b0*/  STL.64 [R1+0x10], R108 ;  /* 0x0000106c01007387 */ /* 0x0007e80000100a00 */
[----:B------:R4:W-:Y:S01]  /*1d6c0*/  STL.64 [R1+0xb0], R8 ;  /* 0x0000b00801007387 */ /* 0x0009e20000100a00 */
[----:B-1----:R-:W-:-:S03]  /*1d6d0*/  IMAD.WIDE R6, R13, 0x4, R112 ;  /* 0x000000040d067825 */ /* 0x002fc600078e0270 */
[----:B------:R-:W-:Y:S01]  /*1d6e0*/  LDGSTS.E [R11+0x43780], desc[UR20][R20.64], P1 ;  /* 0x43780000140b7fae */ /* 0x000fe200089a1014 */
[----:B---3--:R-:W-:-:S03]  /*1d6f0*/  IMAD.WIDE R108, R13, 0x4, R114 ;  /* 0x000000040d6c7825 */ /* 0x008fc600078e0272 */
[----:B------:R1:W-:Y:S01]  /*1d700*/  STL.64 [R1+0x110], R6 ;  /* 0x0001100601007387 */ /* 0x0003e20000100a00 */
[----:B----4-:R-:W-:-:S03]  /*1d710*/  IMAD.WIDE R8, R13, 0x4, R116 ;  /* 0x000000040d087825 */ /* 0x010fc600078e0274 */
[----:B------:R-:W-:Y:S04]  /*1d720*/  STL.64 [R1+0x1c0], R108 ;  /* 0x0001c06c01007387 */ /* 0x000fe80000100a00 */
[----:B------:R3:W-:Y:S01]  /*1d730*/  STL.64 [R1+0x3d0], R8 ;  /* 0x0003d00801007387 */ /* 0x0007e20000100a00 */
[----:B-1----:R-:W-:-:S03]  /*1d740*/  IMAD.WIDE R6, R13, 0x4, R118 ;  /* 0x000000040d067825 */ /* 0x002fc600078e0276 */
[----:B------:R1:W-:Y:S01]  /*1d750*/  LDGSTS.E [R11+0x43b80], desc[UR20][R16.64], P1 ;  /* 0x43b80000100b7fae */ /* 0x0003e200089a1014 */
[----:B---3--:R-:W-:-:S03]  /*1d760*/  IMAD.WIDE R8, R13, 0x4, R120 ;  /* 0x000000040d087825 */ /* 0x008fc600078e0278 */
[----:B------:R3:W-:Y:S04]  /*1d770*/  STL.64 [R1+0x428], R6 ;  /* 0x0004280601007387 */ /* 0x0007e80000100a00 */
[----:B------:R4:W-:Y:S04]  /*1d780*/  STL.64 [R1+0x470], R8 ;  /* 0x0004700801007387 */ /* 0x0009e80000100a00 */
[----:B------:R-:W-:Y:S01]  /*1d790*/  STL.64 [R1+0x70], R96 ;  /* 0x0000706001007387 */ /* 0x000fe20000100a00 */
[----:B---3--:R-:W-:-:S04]  /*1d7a0*/  IMAD.WIDE R6, R13, 0x4, R94 ;  /* 0x000000040d067825 */ /* 0x008fc800078e025e */
[C---:B----4-:R-:W-:Y:S01]  /*1d7b0*/  IMAD.WIDE R8, R13.reuse, 0x4, R98 ;  /* 0x000000040d087825 */ /* 0x050fe200078e0262 */
[----:B------:R-:W-:Y:S03]  /*1d7c0*/  STL.64 [R1+0x8], R6 ;  /* 0x0000080601007387 */ /* 0x000fe60000100a00 */
[C---:B------:R-:W-:Y:S01]  /*1d7d0*/  IMAD.WIDE R94, R13.reuse, 0x4, R100 ;  /* 0x000000040d5e7825 */ /* 0x040fe200078e0264 */
[----:B------:R3:W-:Y:S04]  /*1d7e0*/  STL.64 [R1+0x100], R8 ;  /* 0x0001000801007387 */ /* 0x0007e80000100a00 */
[----:B------:R4:W-:Y:S01]  /*1d7f0*/  STL.64 [R1+0x180], R94 ;  /* 0x0001805e01007387 */ /* 0x0009e20000100a00 */
[----:B---3--:R-:W-:-:S04]  /*1d800*/  IMAD.WIDE R8, R13, 0x4, R102 ;  /* 0x000000040d087825 */ /* 0x008fc800078e0266 */
[C---:B----4-:R-:W-:Y:S01]  /*1d810*/  IMAD.WIDE R94, R13.reuse, 0x4, R104 ;  /* 0x000000040d5e7825 */ /* 0x050fe200078e0268 */
[----:B------:R3:W-:Y:S04]  /*1d820*/  STL.64 [R1+0x220], R8 ;  /* 0x0002200801007387 */ /* 0x0007e80000100a00 */
[----:B------:R-:W-:Y:S01]  /*1d830*/  STL.64 [R1+0x408], R94 ;  /* 0x0004085e01007387 */ /* 0x000fe20000100a00 */
[----:B---3--:R-:W-:-:S05]  /*1d840*/  IMAD.WIDE R8, R13, 0x4, R106 ;  /* 0x000000040d087825 */ /* 0x008fca00078e026a */
[----:B------:R3:W-:Y:S02]  /*1d850*/  STL.64 [R1+0x450], R8 ;  /* 0x0004500801007387 */ /* 0x0007e40000100a00 */
[----:B---3--:R-:W-:-:S04]  /*1d860*/  IMAD.WIDE R8, R13, 0x4, R82 ;  /* 0x000000040d087825 */ /* 0x008fc800078e0252 */
[C---:B------:R-:W-:Y:S01]  /*1d870*/  IMAD.WIDE R82, R13.reuse, 0x4, R84 ;  /* 0x000000040d527825 */ /* 0x040fe200078e0254 */
[----:B------:R3:W-:Y:S03]  /*1d880*/  STL.64 [R1+0x30], R8 ;  /* 0x0000300801007387 */ /* 0x0007e60000100a00 */
[C---:B------:R-:W-:Y:S01]  /*1d890*/  IMAD.WIDE R84, R13.reuse, 0x4, R86 ;  /* 0x000000040d547825 */ /* 0x040fe200078e0256 */
[----:B------:R4:W-:Y:S04]  /*1d8a0*/  STL.64 [R1+0xc0], R82 ;  /* 0x0000c05201007387 */ /* 0x0009e80000100a00 */
[----:B------:R-:W-:Y:S01]  /*1d8b0*/  STL.64 [R1+0x140], R84 ;  /* 0x0001405401007387 */ /* 0x000fe20000100a00 */
        /* <DEDUP_REMOVED lines=17> */
[----:B------:R3:W-:Y:S04]  /*1d9d0*/  STL.64 [R1+0x410], R8 ;  /* 0x0004100801007387 */ /* 0x0007e80000100a00 */
[----:B------:R4:W-:Y:S04]  /*1d9e0*/  STL.64 [R1+0x38], R60 ;  /* 0x0000383c01007387 */ /* 0x0009e80000100a00 */
[----:B------:R-:W-:Y:S01]  /*1d9f0*/  STL.64 [R1+0xf0], R62 ;  /* 0x0000f03e01007387 */ /* 0x000fe20000100a00 */
[----:B---3--:R-:W-:-:S04]  /*1da00*/  IMAD.WIDE R8, R13, 0x4, R64 ;  /* 0x000000040d087825 */ /* 0x008fc800078e0240 */
[C---:B----4-:R-:W-:Y:S01]  /*1da10*/  IMAD.WIDE R60, R13.reuse, 0x4, R66 ;  /* 0x000000040d3c7825 */ /* 0x050fe200078e0242 */
[----:B------:R3:W-:Y:S04]  /*1da20*/  STL.64 [R1+0x170], R8 ;  /* 0x0001700801007387 */ /* 0x0007e80000100a00 */
[----:B------:R4:W-:Y:S01]  /*1da30*/  STL.64 [R1+0x230], R60 ;  /* 0x0002303c01007387 */ /* 0x0009e20000100a00 */
[----:B---3--:R-:W-:-:S04]  /*1da40*/  IMAD.WIDE R8, R13, 0x4, R68 ;  /* 0x000000040d087825 */ /* 0x008fc800078e0244 */
[C---:B----4-:R-:W-:Y:S01]  /*1da50*/  IMAD.WIDE R60, R13.reuse, 0x4, R52 ;  /* 0x000000040d3c7825 */ /* 0x050fe200078e0234 */
[----:B------:R3:W-:Y:S03]  /*1da60*/  STL.64 [R1+0x3e0], R8 ;  /* 0x0003e00801007387 */ /* 0x0007e60000100a00 */
[C---:B------:R-:W-:Y:S01]  /*1da70*/  IMAD.WIDE R52, R13.reuse, 0x4, R54 ;  /* 0x000000040d347825 */ /* 0x040fe200078e0236 */
[----:B------:R-:W-:Y:S03]  /*1da80*/  STL.64 [R1+0x98], R60 ;  /* 0x0000983c01007387 */ /* 0x000fe60000100a00 */
[----:B---3--:R-:W-:-:S04]  /*1da90*/  IMAD.WIDE R8, R13, 0x4, R50 ;  /* 0x000000040d087825 */ /* 0x008fc800078e0232 */
[C---:B------:R-:W-:Y:S01]  /*1daa0*/  IMAD.WIDE R50, R13.reuse, 0x4, R56 ;  /* 0x000000040d327825 */ /* 0x040fe200078e0238 */
[----:B------:R-:W-:Y:S04]  /*1dab0*/  STL.64 [R1+0x20], R8 ;  /* 0x0000200801007387 */ /* 0x000fe80000100a00 */
[----:B------:R-:W-:Y:S04]  /*1dac0*/  STL.64 [R1+0x160], R52 ;  /* 0x0001603401007387 */ /* 0x000fe80000100a00 */
[----:B------:R3:W-:Y:S02]  /*1dad0*/  STL.64 [R1+0x1e0], R50 ;  /* 0x0001e03201007387 */ /* 0x0007e40000100a00 */
[----:B---3--:R-:W-:-:S05]  /*1dae0*/  IMAD.WIDE R50, R13, 0x4, R58 ;  /* 0x000000040d327825 */ /* 0x008fca00078e023a */
[----:B------:R3:W-:Y:S02]  /*1daf0*/  STL.64 [R1+0x3b8], R50 ;  /* 0x0003b83201007387 */ /* 0x0007e40000100a00 */
[----:B---3--:R-:W-:-:S04]  /*1db00*/  IMAD.WIDE R50, R13, 0x4, R42 ;  /* 0x000000040d327825 */ /* 0x008fc800078e022a */
[C---:B------:R-:W-:Y:S01]  /*1db10*/  IMAD.WIDE R42, R13.reuse, 0x4, R44 ;  /* 0x000000040d2a7825 */ /* 0x040fe200078e022c */
[----:B------:R-:W-:Y:S03]  /*1db20*/  STL.64 [R1+0x58], R50 ;  /* 0x0000583201007387 */ /* 0x000fe60000100a00 */
[C---:B------:R-:W-:Y:S01]  /*1db30*/  IMAD.WIDE R44, R13.reuse, 0x4, R46 ;  /* 0x000000040d2c7825 */ /* 0x040fe200078e022e */
[----:B------:R3:W-:Y:S04]  /*1db40*/  STL.64 [R1+0x120], R42 ;  /* 0x0001202a01007387 */ /* 0x0007e80000100a00 */
[----:B------:R-:W-:Y:S01]  /*1db50*/  STL.64 [R1+0x1a0], R44 ;  /* 0x0001a02c01007387 */ /* 0x000fe20000100a00 */
        /* <DEDUP_REMOVED lines=9> */
[----:B------:R-:W-:Y:S04]  /*1dbf0*/  STL.64 [R1+0x290], R34 ;  /* 0x0002902201007387 */ /* 0x000fe80000100a00 */
[----:B------:R3:W-:Y:S04]  /*1dc00*/  STL.64 [R1+0xa0], R28 ;  /* 0x0000a01c01007387 */ /* 0x0007e80000100a00 */
[----:B------:R-:W-:Y:S01]  /*1dc10*/  STL.64 [R1+0x128], R30 ;  /* 0x0001281e01007387 */ /* 0x000fe20000100a00 */
[----:B---3--:R-:W-:-:S05]  /*1dc20*/  IMAD.WIDE R28, R13, 0x4, R32 ;  /* 0x000000040d1c7825 */ /* 0x008fca00078e0220 */
[----:B------:R-:W-:Y:S04]  /*1dc30*/  STL.64 [R1+0x288], R28 ;  /* 0x0002881c01007387 */ /* 0x000fe80000100a00 */
[----:B------:R3:W-:Y:S04]  /*1dc40*/  STL.64 [R1+0x60], R22 ;  /* 0x0000601601007387 */ /* 0x0007e80000100a00 */
[----:B------:R-:W-:Y:S01]  /*1dc50*/  STL.64 [R1+0xe8], R24 ;  /* 0x0000e81801007387 */ /* 0x000fe20000100a00 */
[----:B---3--:R-:W-:-:S05]  /*1dc60*/  IMAD.WIDE R22, R13, 0x4, R26 ;  /* 0x000000040d167825 */ /* 0x008fca00078e021a */
[----:B------:R3:W-:Y:S02]  /*1dc70*/  STL.64 [R1+0x280], R22 ;  /* 0x0002801601007387 */ /* 0x0007e40000100a00 */
[----:B---3--:R-:W-:-:S05]  /*1dc80*/  IMAD.WIDE R22, R13, 0x4, R18 ;  /* 0x000000040d167825 */ /* 0x008fca00078e0212 */
[----:B------:R-:W-:Y:S04]  /*1dc90*/  STL.64 [R1+0xa8], R22 ;  /* 0x0000a81601007387 */ /* 0x000fe80000100a00 */
[----:B------:R-:W3:Y:S01]  /*1dca0*/  LDL.LU.64 R122, [R1+0x510] ;  /* 0x00051000017a7983 */ /* 0x000ee20000300a00 */
[----:B------:R-:W-:-:S04]  /*1dcb0*/  IMAD.WIDE R18, R13, 0x4, R20 ;  /* 0x000000040d127825 */ /* 0x000fc800078e0214 */
[C---:B------:R-:W-:Y:S01]  /*1dcc0*/  IMAD.WIDE R244, R13.reuse, 0x4, R244 ;  /* 0x000000040df47825 */ /* 0x040fe200078e02f4 */
[----:B------:R4:W-:Y:S03]  /*1dcd0*/  STL.64 [R1+0x1a8], R18 ;  /* 0x0001a81201007387 */ /* 0x0009e60000100a00 */
[C---:B------:R-:W-:Y:S01]  /*1dce0*/  IMAD.WIDE R248, R13.reuse, 0x4, R246 ;  /* 0x000000040df87825 */ /* 0x040fe200078e02f6 */
[----:B------:R-:W-:Y:S01]  /*1dcf0*/  UIADD3 UR5, UPT, UPT, UR14, -0x280, URZ ;  /* 0xfffffd800e057890 */ /* 0x000fe2000fffe0ff */
[----:B------:R-:W-:Y:S02]  /*1dd00*/  LDGSTS.E [R11+0x43f80], desc[UR20][R244.64], P1 ;  /* 0x43f80000f40b7fae */ /* 0x000fe400089a1014 */
[C---:B------:R-:W-:Y:S02]  /*1dd10*/  IMAD.WIDE R250, R13.reuse, 0x4, R132 ;  /* 0x000000040dfa7825 */ /* 0x040fe400078e0284 */
[----:B------:R-:W0:Y:S02]  /*1dd20*/  LDGDEPBAR ;  /* 0x00000000000079af */ /* 0x000e240000000000 */
[----:B----4-:R-:W-:-:S04]  /*1dd30*/  IMAD.WIDE R18, R13, 0x4, R14 ;  /* 0x000000040d127825 */ /* 0x010fc800078e020e */
[C---:B------:R-:W-:Y:S01]  /*1dd40*/  IMAD.WIDE R14, R13.reuse, 0x4, R16 ;  /* 0x000000040d0e7825 */ /* 0x040fe200078e0210 */
[----:B------:R-:W-:Y:S03]  /*1dd50*/  STL.64 [R1+0x68], R18 ;  /* 0x0000681201007387 */ /* 0x000fe60000100a00 */
[C---:B------:R-:W-:Y:S01]  /*1dd60*/  IMAD.WIDE R234, R13.reuse, 0x4, R236 ;  /* 0x000000040dea7825 */ /* 0x040fe200078e02ec */
[----:B------:R-:W4:Y:S03]  /*1dd70*/  LDL.LU.64 R126, [R1+0x500] ;  /* 0x00050000017e7983 */ /* 0x000f260000300a00 */
[C---:B------:R-:W-:Y:S01]  /*1dd80*/  IMAD.WIDE R232, R13.reuse, 0x4, R232 ;  /* 0x000000040de87825 */ /* 0x040fe200078e02e8 */
[----:B------:R1:W-:Y:S03]  /*1dd90*/  STL.64 [R1+0x1f8], R14 ;  /* 0x0001f80e01007387 */ /* 0x0003e60000100a00 */
[C---:B------:R-:W-:Y:S01]  /*1dda0*/  IMAD.WIDE R230, R13.reuse, 0x4, R230 ;  /* 0x000000040de67825 */ /* 0x040fe200078e02e6 */
[----:B------:R-:W-:Y:S03]  /*1ddb0*/  STL.64 [R1+0x6e8], R248 ;  /* 0x0006e8f801007387 */ /* 0x000fe60000100a00 */
[C---:B------:R-:W-:Y:S01]  /*1ddc0*/  IMAD.WIDE R140, R13.reuse, 0x4, R140 ;  /* 0x000000040d8c7825 */ /* 0x040fe200078e028c */
[----:B------:R-:W2:Y:S03]  /*1ddd0*/  LDL.LU.64 R128, [R1+0x4d8] ;  /* 0x0004d80001807983 */ /* 0x000ea60000300a00 */
[C---:B------:R-:W-:Y:S01]  /*1dde0*/  IMAD.WIDE R228, R13.reuse, 0x4, R228 ;  /* 0x000000040de47825 */ /* 0x040fe200078e02e4 */
[----:B------:R-:W2:Y:S03]  /*1ddf0*/  LDL.LU.64 R70, [R1+0x4d0] ;  /* 0x0004d00001467983 */ /* 0x000ea60000300a00 */
        /* <DEDUP_REMOVED lines=43> */
[----:B------:R-:W-:-:S05]  /*1e0b0*/  IMAD.WIDE R12, R13, 0x4, R244 ;  /* 0x000000040d0c7825 */ /* 0x000fca00078e02f4 */
[----:B------:R2:W-:Y:S04]  /*1e0c0*/  STL.64 [R1+0x238], R12 ;  /* 0x0002380c01007387 */ /* 0x0005e80000100a00 */
[----:B------:R-:W1:Y:S04]  /*1e0d0*/  LDL.LU.64 R92, [R1+0x478] ;  /* 0x00047800015c7983 */ /* 0x000e680000300a00 */
[----:B------:R-:W2:Y:S04]  /*1e0e0*/  LDL.LU.64 R90, [R1+0x460] ;  /* 0x00046000015a7983 */ /* 0x000ea80000300a00 */
        /* <DEDUP_REMOVED lines=16> */
[----:B------:R-:W2:Y:S01]  /*1e1f0*/  LDL.LU.64 R112, [R1+0x3c0] ;  /* 0x0003c00001707983 */ /* 0x000ea20000300a00 */
[----:B---3--:R-:W-:-:S03]  /*1e200*/  IMAD.WIDE R152, R252, 0x4, R122 ;  /* 0x00000004fc987825 */ /* 0x008fc600078e027a */
        /* <DEDUP_REMOVED lines=8> */
[----:B------:R-:W4:Y:S01]  /*1e290*/  LDL.LU.64 R126, [R1+0x2d0] ;  /* 0x0002d000017e7983 */ /* 0x000f220000300a00 */
[----:B-1----:R-:W-:-:S04]  /*1e2a0*/  IMAD.WIDE R14, R252, 0x4, R92 ;  /* 0x00000004fc0e7825 */ /* 0x002fc800078e025c */
[----:B--2---:R-:W-:-:S04]  /*1e2b0*/  IMAD.WIDE R16, R252, 0x4, R90 ;  /* 0x00000004fc107825 */ /* 0x004fc800078e025a */
[----:B------:R-:W-:-:S04]  /*1e2c0*/  IMAD.WIDE R18, R252, 0x4, R88 ;  /* 0x00000004fc127825 */ /* 0x000fc800078e0258 */
[----:B------:R-:W-:-:S04]  /*1e2d0*/  IMAD.WIDE R20, R252, 0x4, R86 ;  /* 0x00000004fc147825 */ /* 0x000fc800078e0256 */
[----:B------:R-:W-:-:S04]  /*1e2e0*/  IMAD.WIDE R22, R252, 0x4, R84 ;  /* 0x00000004fc167825 */ /* 0x000fc800078e0254 */
[----:B------:R-:W-:-:S04]  /*1e2f0*/  IMAD.WIDE R24, R252, 0x4, R82 ;  /* 0x00000004fc187825 */ /* 0x000fc800078e0252 */
[----:B------:R-:W-:-:S04]  /*1e300*/  IMAD.WIDE R26, R252, 0x4, R106 ;  /* 0x00000004fc1a7825 */ /* 0x000fc800078e026a */
[----:B------:R-:W-:-:S04]  /*1e310*/  IMAD.WIDE R28, R252, 0x4, R104 ;  /* 0x00000004fc1c7825 */ /* 0x000fc800078e0268 */
[C---:B------:R-:W-:Y:S02]  /*1e320*/  IMAD.WIDE R34, R252.reuse, 0x4, R124 ;  /* 0x00000004fc227825 */ /* 0x040fe400078e027c */
[----:B------:R-:W2:Y:S02]  /*1e330*/  LDL.LU.64 R124, [R1+0x2c8] ;  /* 0x0002c800017c7983 */ /* 0x000ea40000300a00 */
[----:B------:R-:W-:-:S04]  /*1e340*/  IMAD.WIDE R36, R252, 0x4, R98 ;  /* 0x00000004fc247825 */ /* 0x000fc800078e0262 */
[C---:B---3--:R-:W-:Y:S02]  /*1e350*/  IMAD.WIDE R54, R252.reuse, 0x4, R122 ;  /* 0x00000004fc367825 */ /* 0x048fe400078e027a */
        /* <DEDUP_REMOVED lines=34> */
[----:B------:R-:W-:-:S04]  /*1e580*/  IMAD.WIDE R12, R252, 0x4, R70 ;  /* 0x00000004fc0c7825 */ /* 0x000fc800078e0246 */
[C---:B------:R-:W-:Y:S02]  /*1e590*/  IMAD.WIDE R58, R252.reuse, 0x4, R236 ;  /* 0x00000004fc3a7825 */ /* 0x040fe400078e02ec */
[----:B------:R-:W3:Y:S02]  /*1e5a0*/  LDL.LU.64 R236, [R1+0x390] ;  /* 0x0003900001ec7983 */ /* 0x000ee40000300a00 */
[----:B----4-:R-:W-:-:S04]  /*1e5b0*/  IMAD.WIDE R66, R252, 0x4, R126 ;  /* 0x00000004fc427825 */ /* 0x010fc800078e027e */
[----:B------:R-:W-:-:S04]  /*1e5c0*/  IMAD.WIDE R64, R252, 0x4, R130 ;  /* 0x00000004fc407825 */ /* 0x000fc800078e0282 */
[----:B------:R-:W-:-:S04]  /*1e5d0*/  IMAD.WIDE R62, R252, 0x4, R132 ;  /* 0x00000004fc3e7825 */ /* 0x000fc800078e0284 */
[----:B------:R-:W-:-:S04]  /*1e5e0*/  IMAD.WIDE R60, R252, 0x4, R134 ;  /* 0x00000004fc3c7825 */ /* 0x000fc800078e0286 */
[----:B--2---:R-:W-:-:S04]  /*1e5f0*/  IMAD.WIDE R68, R252, 0x4, R124 ;  /* 0x00000004fc447825 */ /* 0x004fc800078e027c */
[C---:B---3--:R-:W-:Y:S02]  /*1e600*/  IMAD.WIDE R70, R252.reuse, 0x4, R122 ;  /* 0x00000004fc467825 */ /* 0x048fe400078e027a */
[----:B------:R-:W2:Y:S04]  /*1e610*/  LDL.LU.64 R122, [R1+0x370] ;  /* 0x00037000017a7983 */ /* 0x000ea80000300a00 */
[----:B------:R-:W3:Y:S04]  /*1e620*/  LDL.LU.64 R124, [R1+0x368] ;  /* 0x00036800017c7983 */ /* 0x000ee80000300a00 */
[----:B------:R-:W4:Y:S01]  /*1e630*/  LDL.LU.64 R126, [R1+0x360] ;  /* 0x00036000017e7983 */ /* 0x000f220000300a00 */
[----:B------:R-:W-:-:S03]  /*1e640*/  IMAD.WIDE R76, R252, 0x4, R92 ;  /* 0x00000004fc4c7825 */ /* 0x000fc600078e025c */
[----:B------:R-:W2:Y:S04]  /*1e650*/  LDL.LU.64 R130, [R1+0x358] ;  /* 0x0003580001827983 */ /* 0x000ea80000300a00 */
[----:B------:R-:W2:Y:S04]  /*1e660*/  LDL.LU.64 R132, [R1+0x350] ;  /* 0x0003500001847983 */ /* 0x000ea80000300a00 */
[----:B------:R-:W2:Y:S01]  /*1e670*/  LDL.LU.64 R134, [R1+0x348] ;  /* 0x0003480001867983 */ /* 0x000ea20000300a00 */
[----:B------:R-:W-:-:S04]  /*1e680*/  IMAD.WIDE R92, R252, 0x4, R98 ;  /* 0x00000004fc5c7825 */ /* 0x000fc800078e0262 */
[C---:B------:R-:W-:Y:S02]  /*1e690*/  IMAD.WIDE R98, R252.reuse, 0x4, R2 ;  /* 0x00000004fc627825 */ /* 0x040fe400078e0202 */
[----:B------:R-:W2:Y:S02]  /*1e6a0*/  LDL.LU.64 R2, [R1+0x760] ;  /* 0x0007600001027983 */ /* 0x000ea40000300a00 */
[----:B------:R-:W-:-:S04]  /*1e6b0*/  IMAD.WIDE R78, R252, 0x4, R90 ;  /* 0x00000004fc4e7825 */ /* 0x000fc800078e025a */
[----:B------:R-:W-:-:S04]  /*1e6c0*/  IMAD.WIDE R90, R252, 0x4, R104 ;  /* 0x00000004fc5a7825 */ /* 0x000fc800078e0268 */
[----:B------:R-:W-:-:S04]  /*1e6d0*/  IMAD.WIDE R104, R252, 0x4, R120 ;  /* 0x00000004fc687825 */ /* 0x000fc800078e0278 */
[----:B------:R-:W-:-:S04]  /*1e6e0*/  IMAD.WIDE R80, R252, 0x4, R88 ;  /* 0x00000004fc507825 */ /* 0x000fc800078e0258 */
[----:B------:R-:W-:-:S04]  /*1e6f0*/  IMAD.WIDE R88, R252, 0x4, R106 ;  /* 0x00000004fc587825 */ /* 0x000fc800078e026a */
[C---:B------:R-:W-:Y:S01]  /*1e700*/  IMAD.WIDE R106, R252.reuse, 0x4, R118 ;  /* 0x00000004fc6a7825 */ /* 0x040fe200078e0276 */
[----:B------:R-:W-:Y:S03]  /*1e710*/  BAR.SYNC.DEFER_BLOCKING 0x0 ;  /* 0x0000000000007b1d */ /* 0x000fe60000010000 */
[----:B--2---:R-:W-:-:S03]  /*1e720*/  IMAD.WIDE R120, R252, 0x4, R2 ;  /* 0x00000004fc787825 */ /* 0x004fc600078e0202 */
[----:B------:R-:W2:Y:S01]  /*1e730*/  LDL.LU.64 R2, [R1+0x758] ;  /* 0x0007580001027983 */ /* 0x000ea20000300a00 */
[C---:B------:R-:W-:Y:S02]  /*1e740*/  IMAD.WIDE R118, R252.reuse, 0x4, R236 ;  /* 0x00000004fc767825 */ /* 0x040fe400078e02ec */
[----:B------:R-:W1:Y:S02]  /*1e750*/  S2R R237, SR_TID.X ;  /* 0x0000000000ed7919 */ /* 0x000e640000002100 */
[C---:B------:R-:W-:Y:S01]  /*1e760*/  IMAD.WIDE R128, R252.reuse, 0x4, R128 ;  /* 0x00000004fc807825 */ /* 0x040fe200078e0280 */
[----:B------:R-:W2:Y:S03]  /*1e770*/  LDL.64 R240, [R1] ;  /* 0x0000000001f07983 */ /* 0x000ea60000100a00 */
        /* <DEDUP_REMOVED lines=15> */
[----:B---3--:R-:W-:-:S04]  /*1e870*/  IMAD.WIDE R124, R252, 0x4, R124 ;  /* 0x00000004fc7c7825 */ /* 0x008fc800078e027c */
[----:B----4-:R-:W-:-:S04]  /*1e880*/  IMAD.WIDE R126, R252, 0x4, R126 ;  /* 0x00000004fc7e7825 */ /* 0x010fc800078e027e */
[----:B------:R-:W-:-:S04]  /*1e890*/  IMAD.WIDE R130, R252, 0x4, R130 ;  /* 0x00000004fc827825 */ /* 0x000fc800078e0282 */
[----:B------:R-:W-:-:S04]  /*1e8a0*/  IMAD.WIDE R132, R252, 0x4, R132 ;  /* 0x00000004fc847825 */ /* 0x000fc800078e0284 */
[----:B------:R-:W-:Y:S02]  /*1e8b0*/  IMAD.WIDE R134, R252, 0x4, R134 ;  /* 0x00000004fc867825 */ /* 0x000fe400078e0286 */
[----:B------:R-:W3:Y:S01]  /*1e8c0*/  LDC R252, c[0x0][0x3a0] ;  /* 0x0000e800fffc7b82 */ /* 0x000ee20000000800 */
[----:B-1----:R-:W-:Y:S01]  /*1e8d0*/  LOP3.LUT R239, R237, 0x7f, RZ, 0xc0, !PT ;  /* 0x0000007fedef7812 */ /* 0x002fe200078ec0ff */
[----:B---3--:R-:W-:-:S05]  /*1e8e0*/  VIADD R252, R252, 0x7f ;  /* 0x0000007ffcfc7836 */ /* 0x008fca0000000000 */
[----:B------:R-:W-:Y:S02]  /*1e8f0*/  ISETP.GT.AND P3, PT, R252, 0x2ff, PT ;  /* 0x000002fffc00780c */ /* 0x000fe40003f64270 */
[----:B--2---:R-:W-:-:S04]  /*1e900*/  ISETP.GE.AND P1, PT, R3, UR5, PT ;  /* 0x0000000503007c0c */ /* 0x004fc8000bf26270 */
[----:B------:R-:W-:Y:S02]  /*1e910*/  SEL R236, RZ, 0x4, P1 ;  /* 0x00000004ffec7807 */ /* 0x000fe40000800000 */
[----:B------:R-:W-:Y:S02]  /*1e920*/  ISETP.GE.AND P1, PT, R239, UR5, PT ;  /* 0x00000005ef007c0c */ /* 0x000fe4000bf26270 */
[----:B------:R-:W-:Y:S02]  /*1e930*/  SEL R236, R236, RZ, P3 ;  /* 0x000000ffecec7207 */ /* 0x000fe40001800000 */
[----:B------:R-:W-:Y:S02]  /*1e940*/  LOP3.LUT R243, R3, 0x2, RZ, 0xfc, !PT ;  /* 0x0000000203f37812 */ /* 0x000fe400078efcff */
[----:B------:R-:W-:Y:S02]  /*1e950*/  ISETP.NE.U32.AND P4, PT, R236, RZ, PT ;  /* 0x000000ffec00720c */ /* 0x000fe40003f85070 */
[----:B------:R-:W-:-:S02]  /*1e960*/  SEL R236, RZ, 0x4, P1 ;  /* 0x00000004ffec7807 */ /* 0x000fc40000800000 */
[----:B------:R-:W-:Y:S02]  /*1e970*/  ISETP.GE.AND P1, PT, R243, UR5, PT ;  /* 0x00000005f3007c0c */ /* 0x000fe4000bf26270 */
[----:B------:R-:W-:Y:S02]  /*1e980*/  SEL R236, R236, RZ, P3 ;  /* 0x000000ffecec7207 */ /* 0x000fe40001800000 */
[----:B------:R-:W-:Y:S02]  /*1e990*/  LOP3.LUT R237, R3, 0x20, RZ, 0xfc, !PT ;  /* 0x0000002003ed7812 */ /* 0x000fe400078efcff */
[----:B------:R-:W-:Y:S02]  /*1e9a0*/  ISETP.NE.U32.AND P2, PT, R236, RZ, PT ;  /* 0x000000ffec00720c */ /* 0x000fe40003f45070 */
[----:B------:R-:W-:Y:S02]  /*1e9b0*/  SEL R236, RZ, 0x4, P1 ;  /* 0x00000004ffec7807 */ /* 0x000fe40000800000 */
[----:B------:R-:W-:-:S02]  /*1e9c0*/  ISETP.GE.AND P5, PT, R237, UR5, PT ;  /* 0x00000005ed007c0c */ /* 0x000fc4000bfa6270 */
[----:B------:R-:W-:Y:S02]  /*1e9d0*/  SEL R236, R236, RZ, P3 ;  /* 0x000000ffecec7207 */ /* 0x000fe40001800000 */
[----:B------:R-:W-:Y:S02]  /*1e9e0*/  LOP3.LUT R237, R3, 0x22, RZ, 0xfc, !PT ;  /* 0x0000002203ed7812 */ /* 0x000fe400078efcff */
[----:B------:R-:W-:Y:S02]  /*1e9f0*/  ISETP.NE.U32.AND P1, PT, R236, RZ, PT ;  /* 0x000000ffec00720c */ /* 0x000fe40003f25070 */
[----:B------:R-:W-:Y:S02]  /*1ea00*/  SEL R236, RZ, 0x4, P5 ;  /* 0x00000004ffec7807 */ /* 0x000fe40002800000 */
[----:B------:R-:W-:Y:S02]  /*1ea10*/  ISETP.GE.AND P5, PT, R237, UR5, PT ;  /* 0x00000005ed007c0c */ /* 0x000fe4000bfa6270 */
[----:B------:R-:W-:Y:S01]  /*1ea20*/  SEL R236, R236, RZ, P3 ;  /* 0x000000ffecec7207 */ /* 0x000fe20001800000 */
[----:B------:R-:W-:Y:S01]  /*1ea30*/  VIADD R247, R2, UR7 ;  /* 0x0000000702f77c36 */ /* 0x000fe20008000000 */
[----:B------:R-:W-:-:S02]  /*1ea40*/  LOP3.LUT R238, R3, 0x40, RZ, 0xfc, !PT ;  /* 0x0000004003ee7812 */ /* 0x000fc400078efcff */
[----:B------:R-:W-:Y:S02]  /*1ea50*/  ISETP.NE.U32.AND P6, PT, R236, RZ, PT ;  /* 0x000000ffec00720c */ /* 0x000fe40003fc5070 */
[----:B------:R-:W-:Y:S01]  /*1ea60*/  SEL R236, RZ, 0x4, P5 ;  /* 0x00000004ffec7807 */ /* 0x000fe20002800000 */
[----:B------:R-:W-:Y:S01]  /*1ea70*/  VIADD R237, R247, 0x100000 ;  /* 0x00100000f7ed7836 */ /* 0x000fe20000000000 */
[----:B------:R-:W-:Y:S02]  /*1ea80*/  ISETP.GE.AND P5, PT, R238, UR5, PT ;  /* 0x00000005ee007c0c */ /* 0x000fe4000bfa6270 */
[----:B------:R-:W-:Y:S02]  /*1ea90*/  SEL R236, R236, RZ, P3 ;  /* 0x000000ffecec7207 */ /* 0x000fe40001800000 */
[----:B------:R-:W-:Y:S01]  /*1eaa0*/  @!PT LDS RZ, [RZ] ;  /* 0x00000000fffff984 */ /* 0x000fe20000000800 */
[----:B------:R-:W-:Y:S01]  /*1eab0*/  @!PT LDS RZ, [RZ] ;  /* 0x00000000fffff984 */ /* 0x000fe20000000800 */
[----:B------:R-:W-:Y:S01]  /*1eac0*/  @!PT LDS RZ, [RZ] ;  /* 0x00000000fffff984 */ /* 0x000fe20000000800 */
[----:B------:R-:W-:Y:S02]  /*1ead0*/  LDGSTS.E [R237+-0x68000], desc[UR20][R152.64], P4 ;  /* 0x9800000098ed7fae */ /* 0x000fe4000a1a1014 */
[----:B------:R-:W-:-:S02]  /*1eae0*/  ISETP.NE.U32.AND P4, PT, R236, RZ, PT ;  /* 0x000000ffec00720c */ /* 0x000fc40003f85070 */
[----:B------:R-:W-:Y:S01]  /*1eaf0*/  SEL R236, RZ, 0x4, P5 ;  /* 0x00000004ffec7807 */ /* 0x000fe20002800000 */
[----:B------:R-:W-:Y:S01]  /*1eb00*/  LDGSTS.E [R237+-0x67ff8], desc[UR20][R136.64], P1 ;  /* 0x9800800088ed7fae */ /* 0x000fe200089a1014 */
[C---:B------:R-:W-:Y:S02]  /*1eb10*/  LOP3.LUT R242, R3.reuse, 0x42, RZ, 0xfc, !PT ;  /* 0x0000004203f27812 */ /* 0x040fe400078efcff */
[----:B------:R-:W-:Y:S01]  /*1eb20*/  SEL R236, R236, RZ, P3 ;  /* 0x000000ffecec7207 */ /* 0x000fe20001800000 */
[----:B------:R-:W-:Y:S01]  /*1eb30*/  LDGSTS.E [R237+-0x66000], desc[UR20][R38.64], P6 ;  /* 0x9a00000026ed7fae */ /* 0x000fe2000b1a1014 */
[----:B------:R-:W-:Y:S02]  /*1eb40*/  ISETP.GE.AND P5, PT, R242, UR5, PT ;  /* 0x00000005f2007c0c */ /* 0x000fe4000bfa6270 */
[----:B------:R-:W-:Y:S02]  /*1eb50*/  ISETP.NE.U32.AND P1, PT, R236, RZ, PT ;  /* 0x000000ffec00720c */ /* 0x000fe40003f25070 */
[----:B------:R-:W-:Y:S01]  /*1eb60*/  SEL R236, RZ, 0x4, P5 ;  /* 0x00000004ffec7807 */ /* 0x000fe20002800000 */
[----:B------:R-:W-:Y:S01]  /*1eb70*/  LDGSTS.E [R237+-0x65ff8], desc[UR20][R40.64], P4 ;  /* 0x9a00800028ed7fae */ /* 0x000fe2000a1a1014 */
[----:B------:R-:W-:-:S02]  /*1eb80*/  LOP3.LUT R242, R3, 0x60, RZ, 0xfc, !PT ;  /* 0x0000006003f27812 */ /* 0x000fc400078efcff */
[----:B------:R-:W-:Y:S02]  /*1eb90*/  SEL R236, R236, RZ, P3 ;  /* 0x000000ffecec7207 */ /* 0x000fe40001800000 */
[----:B------:R-:W-:Y:S02]  /*1eba0*/  ISETP.GE.AND P5, PT, R242, UR5, PT ;  /* 0x00000005f2007c0c */ /* 0x000fe4000bfa6270 */
[----:B------:R-:W-:Y:S02]  /*1ebb0*/  ISETP.NE.U32.AND P6, PT, R236, RZ, PT ;  /* 0x000000ffec00720c */ /* 0x000fe40003fc5070 */
[----:B------:R-:W-:Y:S01]  /*1ebc0*/  SEL R236, RZ, 0x4, P5 ;  /* 0x00000004ffec7807 */ /* 0x000fe20002800000 */
[----:B------:R-:W-:Y:S01]  /*1ebd0*/  LDGSTS.E [R237+-0x64000], desc[UR20][R70.64], P1 ;  /* 0x9c00000046ed7fae */ /* 0x000fe200089a1014 */
[----:B------:R-:W-:Y:S02]  /*1ebe0*/  LOP3.LUT R242, R3, 0x62, RZ, 0xfc, !PT ;  /* 0x0000006203f27812 */ /* 0x000fe400078efcff */
[----:B------:R-:W-:-:S02]  /*1ebf0*/  SEL R236, R236, RZ, P3 ;  /* 0x000000ffecec7207 */ /* 0x000fc40001800000 */
[----:B------:R-:W-:Y:S02]  /*1ec00*/  ISETP.GE.AND P5, PT, R242, UR5, PT ;  /* 0x00000005f2007c0c */ /* 0x000fe4000bfa6270 */
[----:B------:R-:W-:Y:S02]  /*1ec10*/  ISETP.NE.U32.AND P4, PT, R236, RZ, PT ;  /* 0x000000ffec00720c */ /* 0x000fe40003f85070 */
[----:B------:R-:W-:Y:S01]  /*1ec20*/  SEL R236, RZ, 0x4, P5 ;  /* 0x00000004ffec7807 */ /* 0x000fe20002800000 */
[----:B------:R-:W-:Y:S01]  /*1ec30*/  LDGSTS.E [R237+-0x63ff8], desc[UR20][R72.64], P6 ;  /* 0x9c00800048ed7fae */ /* 0x000fe2000b1a1014 */
[----:B------:R-:W-:Y:S02]  /*1ec40*/  LOP3.LUT R242, R3, 0x4, RZ, 0xfc, !PT ;  /* 0x0000000403f27812 */ /* 0x000fe400078efcff */
[----:B------:R-:W-:Y:S02]  /*1ec50*/  SEL R236, R236, RZ, P3 ;  /* 0x000000ffecec7207 */ /* 0x000fe40001800000 */
[----:B------:R-:W-:-:S02]  /*1ec60*/  ISETP.GE.AND P5, PT, R242, UR5, PT ;  /* 0x00000005f2007c0c */ /* 0x000fc4000bfa6270 */
[----:B------:R-:W-:Y:S02]  /*1ec70*/  ISETP.NE.U32.AND P1, PT, R236, RZ, PT ;  /* 0x000000ffec00720c */ /* 0x000fe40003f25070 */
[----:B------:R-:W-:Y:S01]  /*1ec80*/  SEL R236, RZ, 0x4, P5 ;  /* 0x00000004ffec7807 */ /* 0x000fe20002800000 */
[----:B------:R-:W-:Y:S01]  /*1ec90*/  LDGSTS.E [R237+-0x62000], desc[UR20][R102.64], P4 ;  /* 0x9e00000066ed7fae */ /* 0x000fe2000a1a1014 */
[----:B------:R-:W-:Y:S02]  /*1eca0*/  LOP3.LUT R242, R3, 0x6, RZ, 0xfc, !PT ;  /* 0x0000000603f27812 */ /* 0x000fe400078efcff */
[----:B------:R-:W-:Y:S02]  /*1ecb0*/  SEL R236, R236, RZ, P3 ;  /* 0x000000ffecec7207 */ /* 0x000fe40001800000 */
[----:B------:R-:W-:Y:S02]  /*1ecc0*/  ISETP.GE.AND P5, PT, R242, UR5, PT ;  /* 0x00000005f2007c0c */ /* 0x000fe4000bfa6270 */
[----:B------:R-:W-:-:S02]  /*1ecd0*/  ISETP.NE.U32.AND P6, PT, R236, RZ, PT ;  /* 0x000000ffec00720c */ /* 0x000fc40003fc5070 */
[----:B------:R-:W-:Y:S01]  /*1ece0*/  SEL R236, RZ, 0x4, P5 ;  /* 0x00000004ffec7807 */ /* 0x000fe20002800000 */
[----:B------:R1:W-:Y:S01]  /*1ecf0*/  LDGSTS.E [R237+-0x61ff8], desc[UR20][R104.64], P1 ;  /* 0x9e00800068ed7fae */ /* 0x0003e200089a1014 */
[----:B------:R-:W-:Y:S02]  /*1ed00*/  LOP3.LUT R242, R3, 0x24, RZ, 0xfc, !PT ;  /* 0x0000002403f27812 */ /* 0x000fe400078efcff */
[----:B------:R-:W-:Y:S02]  /*1ed10*/  SEL R236, R236, RZ, P3 ;  /* 0x000000ffecec7207 */ /* 0x000fe40001800000 */
[----:B------:R-:W-:Y:S02]  /*1ed20*/  ISETP.GE.AND P5, PT, R242, UR5, PT ;  /* 0x00000005f2007c0c */ /* 0x000fe4000bfa6270 */
[----:B------:R-:W-:Y:S02]  /*1ed30*/  ISETP.NE.U32.AND P4, PT, R236, RZ, PT ;  /* 0x000000ffec00720c */ /* 0x000fe40003f85070 */
[----:B------:R-:W-:-:S02]  /*1ed40*/  SEL R236, RZ, 0x4, P5 ;  /* 0x00000004ffec7807 */ /* 0x000fc40002800000 */
[----:B------:R-:W-:Y:S02]  /*1ed50*/  LOP3.LUT R242, R3, 0x26, RZ, 0xfc, !PT ;  /* 0x0000002603f27812 */ /* 0x000fe400078efcff */
[----:B------:R-:W-:Y:S02]  /*1ed60*/  LOP3.LUT R247, R2, 0x10, RZ, 0x3c, !PT ;  /* 0x0000001002f77812 */ /* 0x000fe400078e3cff */
[----:B------:R-:W-:Y:S02]  /*1ed70*/  SEL R236, R236, RZ, P3 ;  /* 0x000000ffecec7207 */ /* 0x000fe40001800000 */
[----:B------:R-:W-:Y:S01]  /*1ed80*/  ISETP.GE.AND P5, PT, R242, UR5, PT ;  /* 0x00000005f2007c0c */ /* 0x000fe2000bfa6270 */
[----:B------:R-:W-:Y:S01]  /*1ed90*/  VIADD R247, R247, UR7 ;  /* 0x00000007f7f77c36 */ /* 0x000fe20008000000 */
[----:B------:R-:W-:Y:S02]  /*1eda0*/  ISETP.NE.U32.AND P1, PT, R236, RZ, PT ;  /* 0x000000ffec00720c */ /* 0x000fe40003f25070 */
[----:B------:R-:W-:Y:S01]  /*1edb0*/  SEL R236, RZ, 0x4, P5 ;  /* 0x00000004ffec7807 */ /* 0x000fe20002800000 */
[----:B-1----:R-:W-:Y:S01]  /*1edc0*/  VIADD R237, R247, 0x100000 ;  /* 0x00100000f7ed7836 */ /* 0x002fe20000000000 */
[----:B------:R-:W-:-:S02]  /*1edd0*/  LOP3.LUT R242, R3, 0x44, RZ, 0xfc, !PT ;  /* 0x0000004403f27812 */ /* 0x000fc400078efcff */
[----:B------:R-:W-:Y:S02]  /*1ede0*/  SEL R236, R236, RZ, P3 ;  /* 0x000000ffecec7207 */ /* 0x000fe40001800000 */
[----:B------:R-:W-:Y:S01]  /*1edf0*/  ISETP.GE.AND P5, PT, R242, UR5, PT ;  /* 0x00000005f2007c0c */ /* 0x000fe2000bfa6270 */
[----:B------:R-:W-:Y:S01]  /*1ee00*/  LDGSTS.E [R237+-0x68000], desc[UR20][R128.64], P6 ;  /* 0x9800000080ed7fae */ /* 0x000fe2000b1a1014 */
[----:B------:R-:W-:Y:S02]  /*1ee10*/  ISETP.NE.U32.AND P6, PT, R236, RZ, PT ;  /* 0x000000ffec00720c */ /* 0x000fe40003fc5070 */
[----:B------:R-:W-:Y:S01]  /*1ee20*/  SEL R236, RZ, 0x4, P5 ;  /* 0x00000004ffec7807 */ /* 0x000fe20002800000 */
[----:B------:R-:W-:Y:S01]  /*1ee30*/  LDGSTS.E [R237+-0x67ff8], desc[UR20][R12.64], P4 ;  /* 0x980080000ced7fae */ /* 0x000fe2000a1a1014 */
[----:B------:R-:W-:Y:S02]  /*1ee40*/  LOP3.LUT R242, R3, 0x46, RZ, 0xfc, !PT ;  /* 0x0000004603f27812 */ /* 0x000fe400078efcff */
[----:B------:R-:W-:Y:S01]  /*1ee50*/  SEL R236, R236, RZ, P3 ;  /* 0x000000ffecec7207 */ /* 0x000fe20001800000 */
[----:B------:R-:W-:Y:S01]  /*1ee60*/  LDGSTS.E [R237+-0x66000], desc[UR20][R42.64], P1 ;  /* 0x9a0000002aed7fae */ /* 0x000fe200089a1014 */
        /* <DEDUP_REMOVED lines=9> */
[----:B------:R-:W-:Y:S01]  /*1ef00*/  LDGSTS.E [R237+-0x64000], desc[UR20][R74.64], P4 ;  /* 0x9c0000004aed7fae */ /* 0x000fe2000a1a1014 */
[C---:B------:R-:W-:Y:S02]  /*1ef10*/  LOP3.LUT R242, R3.reuse, 0x66, RZ, 0xfc, !PT ;  /* 0x0000006603f27812 */ /* 0x040fe400078efcff */
[----:B------:R-:W-:Y:S02]  /*1ef20*/  SEL R236, R236, RZ, P3 ;  /* 0x000000ffecec7207 */ /* 0x000fe40001800000 */
        /* <DEDUP_REMOVED lines=15> */
[----:B------:R1:W-:Y:S01]  /*1f020*/  LDGSTS.E [R237+-0x61ff8], desc[UR20][R108.64], P4 ;  /* 0x9e0080006ced7fae */ /* 0x0003e2000a1a1014 */
[----:B------:R-:W-:Y:S02]  /*1f030*/  LOP3.LUT R242, R3, 0x28, RZ, 0xfc, !PT ;  /* 0x0000002803f27812 */ /* 0x000fe400078efcff */
[----:B------:R-:W-:Y:S02]  /*1f040*/  SEL R236, R236, RZ, P3 ;  /* 0x000000ffecec7207 */ /* 0x000fe40001800000 */
[----:B------:R-:W-:-:S02]  /*1f050*/  ISETP.GE.AND P5, PT, R242, UR5, PT ;  /* 0x00000005f2007c0c */ /* 0x000fc4000bfa6270 */
[----:B------:R-:W-:Y:S02]  /*1f060*/  ISETP.NE.U32.AND P6, PT, R236, RZ, PT ;  /* 0x000000ffec00720c */ /* 0x000fe40003fc5070 */
[----:B------:R-:W-:Y:S02]  /*1f070*/  SEL R236, RZ, 0x4, P5 ;  /* 0x00000004ffec7807 */ /* 0x000fe40002800000 */
[----:B------:R-:W-:Y:S02]  /*1f080*/  LOP3.LUT R242, R3, 0x2a, RZ, 0xfc, !PT ;  /* 0x0000002a03f27812 */ /* 0x000fe400078efcff */
[----:B------:R-:W-:Y:S02]  /*1f090*/  LOP3.LUT R247, R2, 0x20, RZ, 0x3c, !PT ;  /* 0x0000002002f77812 */ /* 0x000fe400078e3cff */
[----:B------:R-:W-:Y:S02]  /*1f0a0*/  SEL R236, R236, RZ, P3 ;  /* 0x000000ffecec7207 */ /* 0x000fe40001800000 */
[----:B------:R-:W-:Y:S01]  /*1f0b0*/  ISETP.GE.AND P5, PT, R242, UR5, PT ;  /* 0x00000005f2007c0c */ /* 0x000fe2000bfa6270 */
[----:B------:R-:W-:Y:S01]  /*1f0c0*/  VIADD R247, R247, UR7 ;  /* 0x00000007f7f77c36 */ /* 0x000fe20008000000 */
[----:B------:R-:W-:-:S02]  /*1f0d0*/  ISETP.NE.U32.AND P4, PT, R236, RZ, PT ;  /* 0x000000ffec00720c */ /* 0x000fc40003f85070 */
[----:B------:R-:W-:Y:S01]  /*1f0e0*/  SEL R236, RZ, 0x4, P5 ;  /* 0x00000004ffec7807 */ /* 0x000fe20002800000 */
[----:B-1----:R-:W-:Y:S01]  /*1f0f0*/  VIADD R237, R247, 0x100000 ;  /* 0x00100000f7ed7836 */ /* 0x002fe20000000000 */
[C---:B------:R-:W-:Y:S02]  /*1f100*/  LOP3.LUT R242, R3.reuse, 0x48, RZ, 0xfc, !PT ;  /* 0x0000004803f27812 */ /* 0x040fe400078efcff */
[----:B------:R-:W-:Y:S02]  /*1f110*/  SEL R236, R236, RZ, P3 ;  /* 0x000000ffecec7207 */ /* 0x000fe40001800000 */
[----:B------:R-:W-:Y:S01]  /*1f120*/  ISETP.GE.AND P5, PT, R242, UR5, PT ;  /* 0x00000005f2007c0c */ /* 0x000fe2000bfa6270 */
[----:B------:R-:W-:Y:S01]  /*1f130*/  LDGSTS.E [R237+-0x68000], desc[UR20][R14.64], P1 ;  /* 0x980000000eed7fae */ /* 0x000fe200089a1014 */
[----:B------:R-:W-:Y:S02]  /*1f140*/  ISETP.NE.U32.AND P1, PT, R236, RZ, PT ;  /* 0x000000ffec00720c */ /* 0x000fe40003f25070 */
[----:B------:R-:W-:Y:S01]  /*1f150*/  SEL R236, RZ, 0x4, P5 ;  /* 0x00000004ffec7807 */ /* 0x000fe20002800000 */
[----:B------:R-:W-:Y:S01]  /*1f160*/  LDGSTS.E [R237+-0x67ff8], desc[UR20][R16.64], P6 ;  /* 0x9800800010ed7fae */ /* 0x000fe2000b1a1014 */
[----:B------:R-:W-:-:S02]  /*1f170*/  LOP3.LUT R242, R3, 0x4a, RZ, 0xfc, !PT ;  /* 0x0000004a03f27812 */ /* 0x000fc400078efcff */
[----:B------:R-:W-:Y:S01]  /*1f180*/  SEL R236, R236, RZ, P3 ;  /* 0x000000ffecec7207 */ /* 0x000fe20001800000 */
[----:B------:R-:W-:Y:S01]  /*1f190*/  LDGSTS.E [R237+-0x66000], desc[UR20][R46.64], P4 ;  /* 0x9a0000002eed7fae */ /* 0x000fe2000a1a1014 */
        /* <DEDUP_REMOVED lines=27> */
[----:B------:R1:W-:Y:S01]  /*1f350*/  LDGSTS.E [R237+-0x61ff8], desc[UR20][R112.64], P6 ;  /* 0x9e00800070ed7fae */ /* 0x0003e2000b1a1014 */
[----:B------:R-:W-:-:S02]  /*1f360*/  LOP3.LUT R242, R3, 0x2c, RZ, 0xfc, !PT ;  /* 0x0000002c03f27812 */ /* 0x000fc400078efcff */
[----:B------:R-:W-:Y:S02]  /*1f370*/  SEL R236, R236, RZ, P3 ;  /* 0x000000ffecec7207 */ /* 0x000fe40001800000 */
[----:B------:R-:W-:Y:S02]  /*1f380*/  ISETP.GE.AND P5, PT, R242, UR5, PT ;  /* 0x00000005f2007c0c */ /* 0x000fe4000bfa6270 */
[----:B------:R-:W-:Y:S02]  /*1f390*/  ISETP.NE.U32.AND P1, PT, R236, RZ, PT ;  /* 0x000000ffec00720c */ /* 0x000fe40003f25070 */
[----:B------:R-:W-:Y:S02]  /*1f3a0*/  SEL R236, RZ, 0x4, P5 ;  /* 0x00000004ffec7807 */ /* 0x000fe40002800000 */
[----:B------:R-:W-:Y:S02]  /*1f3b0*/  LOP3.LUT R242, R3, 0x2e, RZ, 0xfc, !PT ;  /* 0x0000002e03f27812 */ /* 0x000fe400078efcff */
[----:B------:R-:W-:-:S02]  /*1f3c0*/  LOP3.LUT R247, R2, 0x30, RZ, 0x3c, !PT ;  /* 0x0000003002f77812 */ /* 0x000fc400078e3cff */
[----:B------:R-:W-:Y:S02]  /*1f3d0*/  SEL R236, R236, RZ, P3 ;  /* 0x000000ffecec7207 */ /* 0x000fe40001800000 */
[----:B------:R-:W-:Y:S01]  /*1f3e0*/  ISETP.GE.AND P5, PT, R242, UR5, PT ;  /* 0x00000005f2007c0c */ /* 0x000fe2000bfa6270 */
[----:B------:R-:W-:Y:S01]  /*1f3f0*/  VIADD R247, R247, UR7 ;  /* 0x00000007f7f77c36 */ /* 0x000fe20008000000 */
[----:B------:R-:W-:Y:S02]  /*1f400*/  ISETP.NE.U32.AND P6, PT, R236, RZ, PT ;  /* 0x000000ffec00720c */ /* 0x000fe40003fc5070 */
[----:B------:R-:W-:Y:S01]  /*1f410*/  SEL R236, RZ, 0x4, P5 ;  /* 0x00000004ffec7807 */ /* 0x000fe20002800000 */
[----:B-1----:R-:W-:Y:S01]  /*1f420*/  VIADD R237, R247, 0x100000 ;  /* 0x00100000f7ed7836 */ /* 0x002fe20000000000 */
[----:B------:R-:W-:Y:S02]  /*1f430*/  LOP3.LUT R242, R3, 0x4c, RZ, 0xfc, !PT ;  /* 0x0000004c03f27812 */ /* 0x000fe400078efcff */
[----:B------:R-:W-:-:S02]  /*1f440*/  SEL R236, R236, RZ, P3 ;  /* 0x000000ffecec7207 */ /* 0x000fc40001800000 */
        /* <DEDUP_REMOVED lines=17> */
[----:B------:R-:W-:Y:S01]  /*1f560*/  STL.64 [R1+0x670], R238 ;  /* 0x000670ee01007387 */ /* 0x000fe20000100a00 */
[C---:B------:R-:W-:Y:S02]  /*1f570*/  LOP3.LUT R242, R3.reuse, 0x6e, RZ, 0xfc, !PT ;  /* 0x0000006e03f27812 */ /* 0x040fe400078efcff */
[----:B------:R-:W-:Y:S01]  /*1f580*/  SEL R236, R236, RZ, P3 ;  /* 0x000000ffecec7207 */ /* 0x000fe20001800000 */
[----:B------:R-:W-:Y:S01]  /*1f590*/  LDGSTS.E [R237+-0x64000], desc[UR20][R82.64], P1 ;  /* 0x9c00000052ed7fae */ /* 0x000fe200089a1014 */
[----:B------:R-:W-:Y:S02]  /*1f5a0*/  ISETP.GE.AND P5, PT, R242, UR5, PT ;  /* 0x00000005f2007c0c */ /* 0x000fe4000bfa6270 */
[----:B------:R-:W-:Y:S02]  /*1f5b0*/  ISETP.NE.U32.AND P4, PT, R236, RZ, PT ;  /* 0x000000ffec00720c */ /* 0x000fe40003f85070 */
[----:B------:R-:W-:Y:S01]  /*1f5c0*/  SEL R236, RZ, 0x4, P5 ;  /* 0x00000004ffec7807 */ /* 0x000fe20002800000 */
[----:B------:R-:W-:Y:S01]  /*1f5d0*/  STL.64 [R1+0x678], R152 ;  /* 0x0006789801007387 */ /* 0x000fe20000100a00 */
[----:B------:R-:W-:-:S02]  /*1f5e0*/  LOP3.LUT R242, R3, 0x10, RZ, 0xfc, !PT ;  /* 0x0000001003f27812 */ /* 0x000fc400078efcff */
[----:B------:R-:W-:Y:S01]  /*1f5f0*/  SEL R236, R236, RZ, P3 ;  /* 0x000000ffecec7207 */ /* 0x000fe20001800000 */
[----:B------:R-:W-:Y:S01]  /*1f600*/  LDGSTS.E [R237+-0x63ff8], desc[UR20][R84.64], P6 ;  /* 0x9c00800054ed7fae */ /* 0x000fe2000b1a1014 */
[----:B------:R-:W-:Y:S02]  /*1f610*/  ISETP.GE.AND P5, PT, R242, UR5, PT ;  /* 0x00000005f2007c0c */ /* 0x000fe4000bfa6270 */
[----:B------:R-:W-:Y:S01]  /*1f620*/  ISETP.NE.U32.AND P1, PT, R236, RZ, PT ;  /* 0x000000ffec00720c */ /* 0x000fe20003f25070 */
[----:B------:R-:W-:Y:S01]  /*1f630*/  STL.64 [R1+0x680], R136 ;  /* 0x0006808801007387 */ /* 0x000fe20000100a00 */
[----:B------:R-:W-:Y:S02]  /*1f640*/  SEL R236, RZ, 0x4, P5 ;  /* 0x00000004ffec7807 */ /* 0x000fe40002800000 */
[----:B------:R-:W-:Y:S01]  /*1f650*/  LOP3.LUT R242, R3, 0x12, RZ, 0xfc, !PT ;  /* 0x0000001203f27812 */ /* 0x000fe200078efcff */
[----:B------:R-:W-:Y:S01]  /*1f660*/  STL.64 [R1+0x688], R38 ;  /* 0x0006882601007387 */ /* 0x000fe20000100a00 */
[----:B------:R-:W-:-:S03]  /*1f670*/  SEL R236, R236, RZ, P3 ;  /* 0x000000ffecec7207 */ /* 0x000fc60001800000 */
[----:B------:R1:W-:Y:S01]  /*1f680*/  STL.64 [R1+0x690], R40 ;  /* 0x0006902801007387 */ /* 0x0003e20000100a00 */
[----:B------:R-:W-:-:S03]  /*1f690*/  ISETP.GE.AND P5, PT, R242, UR5, PT ;  /* 0x00000005f2007c0c */ /* 0x000fc6000bfa6270 */
[----:B------:R-:W-:Y:S04]  /*1f6a0*/  STL.64 [R1+0x698], R70 ;  /* 0x0006984601007387 */ /* 0x000fe80000100a00 */
[----:B------:R-:W-:Y:S01]  /*1f6b0*/  STL.64 [R1+0x6a0], R72 ;  /* 0x0006a04801007387 */ /* 0x000fe20000100a00 */
[----:B------:R-:W-:-:S03]  /*1f6c0*/  ISETP.NE.U32.AND P6, PT, R236, RZ, PT ;  /* 0x000000ffec00720c */ /* 0x000fc60003fc5070 */
[----:B------:R-:W-:Y:S01]  /*1f6d0*/  STL.64 [R1+0x6a8], R102 ;  /* 0x0006a86601007387 */ /* 0x000fe20000100a00 */
[----:B------:R-:W-:-:S03]  /*1f6e0*/  SEL R236, RZ, 0x4, P5 ;  /* 0x00000004ffec7807 */ /* 0x000fc60002800000 */
[----:B------:R-:W-:Y:S01]  /*1f6f0*/  STL.64 [R1+0x6b0], R104 ;  /* 0x0006b06801007387 */ /* 0x000fe20000100a00 */
[----:B------:R-:W-:-:S03]  /*1f700*/  LOP3.LUT R242, R3, 0x30, RZ, 0xfc, !PT ;  /* 0x0000003003f27812 */ /* 0x000fc600078efcff */
[----:B------:R-:W-:Y:S04]  /*1f710*/  STL.64 [R1+0x6b8], R128 ;  /* 0x0006b88001007387 */ /* 0x000fe80000100a00 */
[----:B------:R-:W-:Y:S04]  /*1f720*/  STL.64 [R1+0x6c0], R12 ;  /* 0x0006c00c01007387 */ /* 0x000fe80000100a00 */
[----:B------:R-:W-:Y:S01]  /*1f730*/  STL.64 [R1+0x6c8], R42 ;  /* 0x0006c82a01007387 */ /* 0x000fe20000100a00 */
[----:B------:R-:W-:-:S03]  /*1f740*/  SEL R236, R236, RZ, P3 ;  /* 0x000000ffecec7207 */ /* 0x000fc60001800000 */
[----:B------:R2:W-:Y:S01]  /*1f750*/  STL.64 [R1+0x6d0], R44 ;  /* 0x0006d02c01007387 */ /* 0x0005e20000100a00 */
[----:B------:R-:W-:-:S03]  /*1f760*/  ISETP.GE.AND P5, PT, R242, UR5, PT ;  /* 0x00000005f2007c0c */ /* 0x000fc6000bfa6270 */
[----:B------:R-:W-:Y:S04]  /*1f770*/  STL.64 [R1+0x6d8], R74 ;  /* 0x0006d84a01007387 */ /* 0x000fe80000100a00 */
[----:B------:R-:W-:Y:S04]  /*1f780*/  STL.64 [R1+0x6e0], R76 ;  /* 0x0006e04c01007387 */ /* 0x000fe80000100a00 */
[----:B------:R-:W-:Y:S04]  /*1f790*/  STL.64 [R1+0x6f0], R106 ;  /* 0x0006f06a01007387 */ /* 0x000fe80000100a00 */
[----:B------:R-:W-:Y:S04]  /*1f7a0*/  STL.64 [R1+0x6f8], R108 ;  /* 0x0006f86c01007387 */ /* 0x000fe80000100a00 */
[----:B------:R-:W-:Y:S01]  /*1f7b0*/  STL.64 [R1+0x700], R14 ;  /* 0x0007000e01007387 */ /* 0x000fe20000100a00 */
[----:B------:R-:W-:-:S03]  /*1f7c0*/  LOP3.LUT R242, R3, 0x32, RZ, 0xfc, !PT ;  /* 0x0000003203f27812 */ /* 0x000fc600078efcff */
[----:B------:R-:W-:Y:S04]  /*1f7d0*/  STL.64 [R1+0x708], R16 ;  /* 0x0007081001007387 */ /* 0x000fe80000100a00 */
[----:B------:R-:W-:Y:S01]  /*1f7e0*/  LDGSTS.E [R237+-0x62000], desc[UR20][R114.64], P4 ;  /* 0x9e00000072ed7fae */ /* 0x000fe2000a1a1014 */
[----:B------:R-:W-:Y:S02]  /*1f7f0*/  ISETP.NE.U32.AND P4, PT, R236, RZ, PT ;  /* 0x000000ffec00720c */ /* 0x000fe40003f85070 */
[----:B------:R-:W-:Y:S01]  /*1f800*/  SEL R236, RZ, 0x4, P5 ;  /* 0x00000004ffec7807 */ /* 0x000fe20002800000 */
[----:B------:R-:W-:Y:S01]  /*1f810*/  STL.64 [R1+0x710], R46 ;  /* 0x0007102e01007387 */ /* 0x000fe20000100a00 */
[----:B------:R-:W-:-:S03]  /*1f820*/  LOP3.LUT R247, R2, 0x40, RZ, 0x3c, !PT ;  /* 0x0000004002f77812 */ /* 0x000fc600078e3cff */
[----:B------:R-:W-:Y:S01]  /*1f830*/  STL.64 [R1+0x718], R48 ;  /* 0x0007183001007387 */ /* 0x000fe20000100a00 */
[----:B------:R-:W-:-:S03]  /*1f840*/  SEL R236, R236, RZ, P3 ;  /* 0x000000ffecec7207 */ /* 0x000fc60001800000 */
[----:B------:R3:W-:Y:S01]  /*1f850*/  STL.64 [R1+0x720], R78 ;  /* 0x0007204e01007387 */ /* 0x0007e20000100a00 */
[----:B------:R-:W-:-:S03]  /*1f860*/  ISETP.GE.AND P5, PT, R242, UR5, PT ;  /* 0x00000005f2007c0c */ /* 0x000fc6000bfa6270 */
[----:B------:R-:W-:Y:S04]  /*1f870*/  STL.64 [R1+0x728], R80 ;  /* 0x0007285001007387 */ /* 0x000fe80000100a00 */
[----:B------:R-:W-:Y:S01]  /*1f880*/  STL.64 [R1+0x730], R110 ;  /* 0x0007306e01007387 */ /* 0x000fe20000100a00 */
[----:B------:R-:W-:-:S03]  /*1f890*/  VIADD R247, R247, UR7 ;  /* 0x00000007f7f77c36 */ /* 0x000fc60008000000 */
[----:B------:R-:W-:Y:S04]  /*1f8a0*/  STL.64 [R1+0x738], R112 ;  /* 0x0007387001007387 */ /* 0x000fe80000100a00 */
[----:B------:R4:W-:Y:S04]  /*1f8b0*/  STL.64 [R1+0x740], R18 ;  /* 0x0007401201007387 */ /* 0x0009e80000100a00 */
[----:B-1----:R-:W3:Y:S01]  /*1f8c0*/  LDL.64 R40, [R1+0x50] ;  /* 0x0000500001287983 */ /* 0x002ee20000100a00 */
[----:B------:R-:W-:-:S03]  /*1f8d0*/  LOP3.LUT R242, R3, 0x50, RZ, 0xfc, !PT ;  /* 0x0000005003f27812 */ /* 0x000fc600078efcff */
[----:B------:R1:W-:Y:S01]  /*1f8e0*/  LDGSTS.E [R237+-0x61ff8], desc[UR20][R116.64], P1 ;  /* 0x9e00800074ed7fae */ /* 0x0003e200089a1014 */
[----:B------:R-:W-:Y:S02]  /*1f8f0*/  ISETP.NE.U32.AND P1, PT, R236, RZ, PT ;  /* 0x000000ffec00720c */ /* 0x000fe40003f25070 */
[----:B------:R-:W-:Y:S01]  /*1f900*/  SEL R236, RZ, 0x4, P5 ;  /* 0x00000004ffec7807 */ /* 0x000fe20002800000 */
[----:B------:R-:W3:Y:S01]  /*1f910*/  LDL.64 R136, [R1+0xc8] ;  /* 0x0000c80001887983 */ /* 0x000ee20000100a00 */
[----:B------:R-:W-:Y:S02]  /*1f920*/  ISETP.GE.AND P5, PT, R242, UR5, PT ;  /* 0x00000005f2007c0c */ /* 0x000fe4000bfa6270 */
[----:B------:R-:W-:Y:S01]  /*1f930*/  SEL R236, R236, RZ, P3 ;  /* 0x000000ffecec7207 */ /* 0x000fe20001800000 */
[----:B------:R-:W3:Y:S01]  /*1f940*/  LDL.64 R152, [R1+0x88] ;  /* 0x0000880001987983 */ /* 0x000ee20000100a00 */
[----:B-1----:R-:W-:Y:S01]  /*1f950*/  VIADD R237, R247, 0x100000 ;  /* 0x00100000f7ed7836 */ /* 0x002fe20000000000 */
[----:B------:R-:W-:-:S02]  /*1f960*/  LOP3.LUT R242, R3, 0x52, RZ, 0xfc, !PT ;  /* 0x0000005203f27812 */ /* 0x000fc400078efcff */
[----:B------:R-:W3:Y:S04]  /*1f970*/  LDL.64 R238, [R1+0x48] ;  /* 0x0000480001ee7983 */ /* 0x000ee80000100a00 */
[----:B------:R-:W-:Y:S01]  /*1f980*/  LDGSTS.E [R237+-0x68000], desc[UR20][R22.64], P6 ;  /* 0x9800000016ed7fae */ /* 0x000fe2000b1a1014 */
[----:B------:R-:W-:Y:S02]  /*1f990*/  ISETP.NE.U32.AND P6, PT, R236, RZ, PT ;  /* 0x000000ffec00720c */ /* 0x000fe40003fc5070 */
[----:B------:R-:W-:Y:S01]  /*1f9a0*/  SEL R236, RZ, 0x4, P5 ;  /* 0x00000004ffec7807 */ /* 0x000fe20002800000 */
[----:B------:R-:W-:Y:S01]  /*1f9b0*/  LDGSTS.E [R237+-0x67ff8], desc[UR20][R24.64], P4 ;  /* 0x9800800018ed7fae */ /* 0x000fe2000a1a1014 */
[----:B------:R-:W-:Y:S02]  /*1f9c0*/  ISETP.GE.AND P5, PT, R242, UR5, PT ;  /* 0x00000005f2007c0c */ /* 0x000fe4000bfa6270 */
[----:B------:R-:W-:Y:S01]  /*1f9d0*/  SEL R236, R236, RZ, P3 ;  /* 0x000000ffecec7207 */ /* 0x000fe20001800000 */
[----:B------:R-:W3:Y:S01]  /*1f9e0*/  LDL.64 R248, [R1+0x10] ;  /* 0x0000100001f87983 */ /* 0x000ee20000100a00 */
[----:B------:R-:W-:-:S02]  /*1f9f0*/  LOP3.LUT R242, R3, 0x70, RZ, 0xfc, !PT ;  /* 0x0000007003f27812 */ /* 0x000fc400078efcff */
[----:B------:R-:W-:Y:S01]  /*1fa00*/  ISETP.NE.U32.AND P4, PT, R236, RZ, PT ;  /* 0x000000ffec00720c */ /* 0x000fe20003f85070 */
[----:B------:R-:W-:Y:S01]  /*1fa10*/  LDGSTS.E [R237+-0x66000], desc[UR20][R54.64], P1 ;  /* 0x9a00000036ed7fae */ /* 0x000fe200089a1014 */
[----:B------:R-:W-:Y:S02]  /*1fa20*/  SEL R236, RZ, 0x4, P5 ;  /* 0x00000004ffec7807 */ /* 0x000fe40002800000 */
[----:B------:R-:W-:Y:S01]  /*1fa30*/  ISETP.GE.AND P5, PT, R242, UR5, PT ;  /* 0x00000005f2007c0c */ /* 0x000fe2000bfa6270 */
[----:B------:R-:W-:Y:S01]  /*1fa40*/  LDGSTS.E [R237+-0x65ff8], desc[UR20][R56.64], P6 ;  /* 0x9a00800038ed7fae */ /* 0x000fe2000b1a1014 */
[----:B------:R-:W-:Y:S02]  /*1fa50*/  SEL R236, R236, RZ, P3 ;  /* 0x000000ffecec7207 */ /* 0x000fe40001800000 */
[----:B------:R-:W-:Y:S01]  /*1fa60*/  LOP3.LUT R242, R3, 0x72, RZ, 0xfc, !PT ;  /* 0x0000007203f27812 */ /* 0x000fe200078efcff */
[----:B------:R-:W-:Y:S01]  /*1fa70*/  UIADD3 UR4, UPT, UPT, UR14, -0x300, URZ ;  /* 0xfffffd000e047890 */ /* 0x000fe2000fffe0ff */
[----:B------:R-:W-:-:S02]  /*1fa80*/  ISETP.NE.U32.AND P1, PT, R236, RZ, PT ;  /* 0x000000ffec00720c */ /* 0x000fc40003f25070 */
[C---:B------:R-:W-:Y:S01]  /*1fa90*/  LOP3.LUT R246, R3.reuse, 0x7c, RZ, 0xfc, !PT ;  /* 0x0000007c03f67812 */ /* 0x040fe200078efcff */
[----:B------:R-:W-:Y:S01]  /*1faa0*/  LDGSTS.E [R237+-0x64000], desc[UR20][R86.64], P4 ;  /* 0x9c00000056ed7fae */ /* 0x000fe2000a1a1014 */
[----:B------:R-:W-:Y:S02]  /*1fab0*/  SEL R236, RZ, 0x4, P5 ;  /* 0x00000004ffec7807 */ /* 0x000fe40002800000 */
[----:B------:R-:W-:Y:S01]  /*1fac0*/  ISETP.GE.AND P5, PT, R242, UR5, PT ;  /* 0x00000005f2007c0c */ /* 0x000fe2000bfa6270 */
[----:B------:R-:W-:Y:S01]  /*1fad0*/  VIADD R39, R4, UR7 ;  /* 0x0000000704277c36 */ /* 0x000fe20008000000 */
[----:B------:R-:W-:Y:S01]  /*1fae0*/  SEL R236, R236, RZ, P3 ;  /* 0x000000ffecec7207 */ /* 0x000fe20001800000 */
[----:B------:R-:W3:Y:S01]  /*1faf0*/  LDL.64 R244, [R1+0x1e8] ;  /* 0x0001e80001f47983 */ /* 0x000ee20000100a00 */
[----:B------:R-:W-:Y:S02]  /*1fb00*/  LOP3.LUT R242, R3, 0x14, RZ, 0xfc, !PT ;  /* 0x0000001403f27812 */ /* 0x000fe400078efcff */
[----:B------:R-:W-:Y:S01]  /*1fb10*/  ISETP.NE.U32.AND P6, PT, R236, RZ, PT ;  /* 0x000000ffec00720c */ /* 0x000fe20003fc5070 */
[----:B------:R-:W-:Y:S01]  /*1fb20*/  LDGSTS.E [R237+-0x63ff8], desc[UR20][R88.64], P1 ;  /* 0x9c00800058ed7fae */ /* 0x000fe200089a1014 */
[----:B------:R-:W-:-:S02]  /*1fb30*/  SEL R236, RZ, 0x4, P5 ;  /* 0x00000004ffec7807 */ /* 0x000fc40002800000 */
[----:B------:R-:W-:Y:S01]  /*1fb40*/  ISETP.GE.AND P5, PT, R242, UR5, PT ;  /* 0x00000005f2007c0c */ /* 0x000fe2000bfa6270 */
[----:B--2---:R-:W2:Y:S01]  /*1fb50*/  LDL.64 R44, [R1+0x118] ;  /* 0x00011800012c7983 */ /* 0x004ea20000100a00 */
[----:B------:R-:W-:Y:S02]  /*1fb60*/  SEL R236, R236, RZ, P3 ;  /* 0x000000ffecec7207 */ /* 0x000fe40001800000 */
[----:B------:R-:W-:Y:S01]  /*1fb70*/  LOP3.LUT R242, R3, 0x16, RZ, 0xfc, !PT ;  /* 0x0000001603f27812 */ /* 0x000fe200078efcff */
[----:B------:R-:W2:Y:S01]  /*1fb80*/  LDL.64 R42, [R1+0xd8] ;  /* 0x0000d800012a7983 */ /* 0x000ea20000100a00 */
[----:B------:R-:W-:Y:S02]  /*1fb90*/  ISETP.NE.U32.AND P4, PT, R236, RZ, PT ;  /* 0x000000ffec00720c */ /* 0x000fe40003f85070 */
[----:B------:R-:W-:Y:S01]  /*1fba0*/  SEL R236, RZ, 0x4, P5 ;  /* 0x00000004ffec7807 */ /* 0x000fe20002800000 */
[----:B------:R-:W-:Y:S01]  /*1fbb0*/  LDGSTS.E [R237+-0x62000], desc[UR20][R118.64], P6 ;  /* 0x9e00000076ed7fae */ /* 0x000fe2000b1a1014 */
[----:B------:R-:W-:-:S02]  /*1fbc0*/  ISETP.GE.AND P5, PT, R242, UR5, PT ;  /* 0x00000005f2007c0c */ /* 0x000fc4000bfa6270 */
[----:B------:R-:W-:Y:S01]  /*1fbd0*/  SEL R236, R236, RZ, P3 ;  /* 0x000000ffecec7207 */ /* 0x000fe20001800000 */
[----:B------:R-:W2:Y:S01]  /*1fbe0*/  LDL.64 R12, [R1+0xd0] ;  /* 0x0000d000010c7983 */ /* 0x000ea20000100a00 */
[----:B------:R-:W-:Y:S02]  /*1fbf0*/  LOP3.LUT R242, R3, 0x34, RZ, 0xfc, !PT ;  /* 0x0000003403f27812 */ /* 0x000fe400078efcff */
[----:B------:R-:W-:Y:S01]  /*1fc00*/  ISETP.NE.U32.AND P1, PT, R236, RZ, PT ;  /* 0x000000ffec00720c */ /* 0x000fe20003f25070 */
[----:B------:R-:W2:Y:S01]  /*1fc10*/  LDL.64 R128, [R1+0xb0] ;  /* 0x0000b00001807983 */ /* 0x000ea20000100a00 */
[----:B------:R-:W-:Y:S02]  /*1fc20*/  SEL R236, RZ, 0x4, P5 ;  /* 0x00000004ffec7807 */ /* 0x000fe40002800000 */
[----:B------:R-:W-:Y:S01]  /*1fc30*/  ISETP.GE.AND P5, PT, R242, UR5, PT ;  /* 0x00000005f2007c0c */ /* 0x000fe2000bfa6270 */
[----:B------:R1:W-:Y:S01]  /*1fc40*/  LDGSTS.E [R237+-0x61ff8], desc[UR20][R120.64], P4 ;  /* 0x9e00800078ed7fae */ /* 0x0003e2000a1a1014 */
[----:B------:R-:W-:-:S02]  /*1fc50*/  SEL R236, R236, RZ, P3 ;  /* 0x000000ffecec7207 */ /* 0x000fc40001800000 */
[----:B------:R-:W-:Y:S01]  /*1fc60*/  LOP3.LUT R242, R3, 0x36, RZ, 0xfc, !PT ;  /* 0x0000003603f27812 */ /* 0x000fe200078efcff */
[----:B------:R-:W2:Y:S01]  /*1fc70*/  LDL.64 R104, [R1+0x30] ;  /* 0x0000300001687983 */ /* 0x000ea20000100a00 */
[----:B------:R-:W-:Y:S02]  /*1fc80*/  ISETP.NE.U32.AND P6, PT, R236, RZ, PT ;  /* 0x000000ffec00720c */ /* 0x000fe40003fc5070 */
[----:B------:R-:W-:Y:S01]  /*1fc90*/  SEL R236, RZ, 0x4, P5 ;  /* 0x00000004ffec7807 */ /* 0x000fe20002800000 */
[----:B------:R-:W2:Y:S01]  /*1fca0*/  LDL.64 R102, [R1+0x18] ;  /* 0x0000180001667983 */ /* 0x000ea20000100a00 */
        /* <DEDUP_REMOVED lines=48> */
[----:B------:R-:W-:Y:S02]  /*1ffb0*/  LOP3.LUT R242, R3, 0x3a, RZ, 0xfc, !PT ;  /* 0x0000003a03f27812 */ /* 0x000fe400078efcff */
[----:B------:R-:W-:Y:S02]  /*1ffc0*/  ISETP.NE.U32.AND P1, PT, R236, RZ, PT ;  /* 0x000000ffec00720c */ /* 0x000fe40003f25070 */
[----:B------:R-:W-:Y:S02]  /*1ffd0*/  SEL R236, RZ, 0x4, P5 ;  /* 0x00000004ffec7807 */ /* 0x000fe40002800000 */
[----:B------:R-:W-:-:S02]  /*1ffe0*/  ISETP.GE.AND P5, PT, R242, UR5, PT ;  /* 0x00000005f2007c0c */ /* 0x000fc4000bfa6270 */
[----:B------:R-:W-:Y:S02]  /*1fff0*/  LOP3.LUT R242, R2, 0x60, RZ, 0x3c, !PT ;  /* 0x0000006002f27812 */ /* 0x000fe400078e3cff */
[----:B------:R-:W-:-:S03]  /*20000*/  SEL R236, R236, RZ, P3 ;  /* 0x000000ffecec7207 */ /* 0x000fc60001800000 */
[----:B------:R-:W-:Y:S01]  /*20010*/  VIADD R242, R242, UR7 ;  /* 0x00000007f2f27c36 */ /* 0x000fe20008000000 */
[----:B------:R-:W-:Y:S02]  /*20020*/  ISETP.NE.U32.AND P6, PT, R236, RZ, PT ;  /* 0x000000ffec00720c */ /* 0x000fe40003fc5070 */
[----:B------:R-:W-:Y:S01]  /*20030*/  SEL R236, RZ, 0x4, P5 ;  /* 0x00000004ffec7807 */ /* 0x000fe20002800000 */
[----:B-1----:R-:W-:Y:S01]  /*20040*/  VIADD R237, R242, 0x100000 ;  /* 0x00100000f2ed7836 */ /* 0x002fe20000000000 */
[----:B------:R-:W-:Y:S02]  /*20050*/  LOP3.LUT R247, R3, 0x58, RZ, 0xfc, !PT ;  /* 0x0000005803f77812 */ /* 0x000fe400078efcff */
[----:B------:R-:W-:Y:S02]  /*20060*/  SEL R236, R236, RZ, P3 ;  /* 0x000000ffecec7207 */ /* 0x000fe40001800000 */
[----:B------:R-:W-:Y:S01]  /*20070*/  ISETP.GE.AND P5, PT, R247, UR5, PT ;  /* 0x00000005f7007c0c */ /* 0x000fe2000bfa6270 */
[----:B------:R-:W-:Y:S01]  /*20080*/  LDGSTS.E [R237+-0x68000], desc[UR20][R30.64], P4 ;  /* 0x980000001eed7fae */ /* 0x000fe2000a1a1014 */
[----:B------:R-:W-:-:S02]  /*20090*/  ISETP.NE.U32.AND P4, PT, R236, RZ, PT ;  /* 0x000000ffec00720c */ /* 0x000fc40003f85070 */
[----:B------:R-:W-:Y:S01]  /*200a0*/  SEL R236, RZ, 0x4, P5 ;  /* 0x00000004ffec7807 */ /* 0x000fe20002800000 */
[----:B------:R-:W-:Y:S01]  /*200b0*/  LDGSTS.E [R237+-0x67ff8], desc[UR20][R32.64], P1 ;  /* 0x9800800020ed7fae */ /* 0x000fe200089a1014 */
[----:B------:R-:W-:Y:S02]  /*200c0*/  LOP3.LUT R247, R3, 0x5a, RZ, 0xfc, !PT ;  /* 0x0000005a03f77812 */ /* 0x000fe400078efcff */
        /* <DEDUP_REMOVED lines=23> */
[----:B------:R1:W-:Y:S01]  /*20240*/  LDGSTS.E [R237+-0x62000], desc[UR20][R126.64], P4 ;  /* 0x9e0000007eed7fae */ /* 0x0003e2000a1a1014 */
[----:B------:R-:W-:Y:S02]  /*20250*/  LOP3.LUT R247, R3, 0x1e, RZ, 0xfc, !PT ;  /* 0x0000001e03f77812 */ /* 0x000fe400078efcff */
[----:B------:R-:W-:Y:S02]  /*20260*/  SEL R236, R236, RZ, P3 ;  /* 0x000000ffecec7207 */ /* 0x000fe40001800000 */
[----:B------:R-:W-:Y:S02]  /*20270*/  ISETP.GE.AND P5, PT, R247, UR5, PT ;  /* 0x00000005f7007c0c */ /* 0x000fe4000bfa6270 */
[----:B------:R-:W-:-:S02]  /*20280*/  ISETP.NE.U32.AND P6, PT, R236, RZ, PT ;  /* 0x000000ffec00720c */ /* 0x000fc40003fc5070 */
[----:B------:R-:W-:Y:S02]  /*20290*/  SEL R236, RZ, 0x4, P5 ;  /* 0x00000004ffec7807 */ /* 0x000fe40002800000 */
[----:B------:R-:W-:Y:S02]  /*202a0*/  LOP3.LUT R247, R3, 0x3c, RZ, 0xfc, !PT ;  /* 0x0000003c03f77812 */ /* 0x000fe400078efcff */
[----:B------:R-:W-:Y:S02]  /*202b0*/  SEL R236, R236, RZ, P3 ;  /* 0x000000ffecec7207 */ /* 0x000fe40001800000 */
[----:B------:R-:W-:Y:S02]  /*202c0*/  ISETP.GE.AND P5, PT, R247, UR5, PT ;  /* 0x00000005f7007c0c */ /* 0x000fe4000bfa6270 */
[----:B------:R-:W-:Y:S02]  /*202d0*/  LOP3.LUT R247, R3, 0x3e, RZ, 0xfc, !PT ;  /* 0x0000003e03f77812 */ /* 0x000fe400078efcff */
[----:B------:R-:W-:-:S02]  /*202e0*/  ISETP.NE.U32.AND P4, PT, R236, RZ, PT ;  /* 0x000000ffec00720c */ /* 0x000fc40003f85070 */
[----:B------:R-:W-:Y:S02]  /*202f0*/  SEL R236, RZ, 0x4, P5 ;  /* 0x00000004ffec7807 */ /* 0x000fe40002800000 */
[----:B------:R-:W-:Y:S02]  /*20300*/  ISETP.GE.AND P5, PT, R247, UR5, PT ;  /* 0x00000005f7007c0c */ /* 0x000fe4000bfa6270 */
[----:B------:R-:W-:Y:S02]  /*20310*/  SEL R236, R236, RZ, P3 ;  /* 0x000000ffecec7207 */ /* 0x000fe40001800000 */
[----:B-1----:R-:W-:Y:S02]  /*20320*/  SEL R237, RZ, 0x4, P5 ;  /* 0x00000004ffed7807 */ /* 0x002fe40002800000 */
[----:B------:R-:W-:Y:S01]  /*20330*/  ISETP.NE.U32.AND P5, PT, R236, RZ, PT ;  /* 0x000000ffec00720c */ /* 0x000fe20003fa5070 */
[----:B------:R-:W-:Y:S01]  /*20340*/  VIADD R236, R242, 0x100000 ;  /* 0x00100000f2ec7836 */ /* 0x000fe20000000000 */
[----:B------:R-:W-:-:S04]  /*20350*/  LOP3.LUT R242, R2, 0x70, RZ, 0x3c, !PT ;  /* 0x0000007002f27812 */ /* 0x000fc800078e3cff */
[----:B------:R1:W-:Y:S01]  /*20360*/  LDGSTS.E [R236+-0x61ff8], desc[UR20][R130.64], P1 ;  /* 0x9e00800082ec7fae */ /* 0x0003e200089a1014 */
[----:B------:R-:W-:Y:S01]  /*20370*/  VIADD R242, R242, UR7 ;  /* 0x00000007f2f27c36 */ /* 0x000fe20008000000 */
[----:B------:R-:W-:Y:S02]  /*20380*/  LOP3.LUT R247, R3, 0x5c, RZ, 0xfc, !PT ;  /* 0x0000005c03f77812 */ /* 0x000fe400078efcff */
[----:B------:R-:W-:Y:S01]  /*20390*/  SEL R237, R237, RZ, P3 ;  /* 0x000000ffeded7207 */ /* 0x000fe20001800000 */
[----:B-1----:R-:W-:-:S05]  /*203a0*/  VIADD R236, R242, 0x100000 ;  /* 0x00100000f2ec7836 */ /* 0x002fca0000000000 */
[----:B------:R1:W-:Y:S01]  /*203b0*/  LDGSTS.E [R236+-0x68000], desc[UR20][R34.64], P6 ;  /* 0x9800000022ec7fae */ /* 0x0003e2000b1a1014 */
[----:B------:R-:W-:Y:S02]  /*203c0*/  ISETP.GE.AND P6, PT, R247, UR5, PT ;  /* 0x00000005f7007c0c */ /* 0x000fe4000bfc6270 */
[----:B------:R-:W-:Y:S01]  /*203d0*/  ISETP.NE.U32.AND P1, PT, R237, RZ, PT ;  /* 0x000000ffed00720c */ /* 0x000fe20003f25070 */
[----:B------:R-:W-:-:S05]  /*203e0*/  VIADD R237, R242, 0x100000 ;  /* 0x00100000f2ed7836 */ /* 0x000fca0000000000 */
[----:B------:R-:W-:Y:S01]  /*203f0*/  LDGSTS.E [R237+-0x67ff8], desc[UR20][R36.64], P4 ;  /* 0x9800800024ed7fae */ /* 0x000fe2000a1a1014 */
[----:B-1----:R-:W-:-:S03]  /*20400*/  SEL R236, RZ, 0x4, P6 ;  /* 0x00000004ffec7807 */ /* 0x002fc60003000000 */
[----:B------:R-:W-:Y:S01]  /*20410*/  LDGSTS.E [R237+-0x66000], desc[UR20][R66.64], P5 ;  /* 0x9a00000042ed7fae */ /* 0x000fe2000a9a1014 */
[----:B------:R-:W-:Y:S02]  /*20420*/  ISETP.GE.AND P6, PT, R3, UR4, PT ;  /* 0x0000000403007c0c */ /* 0x000fe4000bfc6270 */
[----:B------:R-:W-:-:S04]  /*20430*/  SEL R236, R236, RZ, P3 ;  /* 0x000000ffecec7207 */ /* 0x000fc80001800000 */
[----:B------:R-:W-:Y:S02]  /*20440*/  ISETP.NE.U32.AND P4, PT, R236, RZ, PT ;  /* 0x000000ffec00720c */ /* 0x000fe40003f85070 */
[----:B------:R-:W-:Y:S02]  /*20450*/  SEL R236, RZ, 0x4, P6 ;  /* 0x00000004ffec7807 */ /* 0x000fe40003000000 */
[----:B------:R-:W-:-:S04]  /*20460*/  ISETP.GT.AND P6, PT, R252, 0x37f, PT ;  /* 0x0000037ffc00780c */ /* 0x000fc80003fc4270 */
[----:B------:R-:W-:-:S04]  /*20470*/  SEL R236, R236, RZ, P6 ;  /* 0x000000ffecec7207 */ /* 0x000fc80003000000 */
[----:B------:R-:W-:Y:S01]  /*20480*/  ISETP.NE.U32.AND P5, PT, R236, RZ, PT ;  /* 0x000000ffec00720c */ /* 0x000fe20003fa5070 */
[----:B------:R-:W-:Y:S01]  /*20490*/  VIADD R236, R242, 0x100000 ;  /* 0x00100000f2ec7836 */ /* 0x000fe20000000000 */
[----:B------:R-:W-:-:S04]  /*204a0*/  LOP3.LUT R247, R3, 0x5e, RZ, 0xfc, !PT ;  /* 0x0000005e03f77812 */ /* 0x000fc800078efcff */
[----:B------:R-:W-:Y:S01]  /*204b0*/  LDGSTS.E [R236+-0x65ff8], desc[UR20][R68.64], P1 ;  /* 0x9a00800044ec7fae */ /* 0x000fe200089a1014 */
[----:B------:R-:W-:-:S03]  /*204c0*/  ISETP.GE.AND P1, PT, R247, UR5, PT ;  /* 0x00000005f7007c0c */ /* 0x000fc6000bf26270 */
[----:B------:R1:W-:Y:S01]  /*204d0*/  LDGSTS.E [R236+-0x64000], desc[UR20][R98.64], P4 ;  /* 0x9c00000062ec7fae */ /* 0x0003e2000a1a1014 */
[----:B------:R-:W-:Y:S02]  /*204e0*/  LOP3.LUT R247, R3, 0x7e, RZ, 0xfc, !PT ;  /* 0x0000007e03f77812 */ /* 0x000fe400078efcff */
[----:B------:R-:W-:Y:S02]  /*204f0*/  ISETP.GE.AND P4, PT, R246, UR5, PT ;  /* 0x00000005f6007c0c */ /* 0x000fe4000bf86270 */
[----:B-1----:R-:W-:Y:S02]  /*20500*/  SEL R236, RZ, 0x4, P1 ;  /* 0x00000004ffec7807 */ /* 0x002fe40000800000 */
[----:B------:R-:W-:Y:S02]  /*20510*/  ISETP.GE.AND P1, PT, R247, UR5, PT ;  /* 0x00000005f7007c0c */ /* 0x000fe4000bf26270 */
[----:B------:R-:W-:Y:S01]  /*20520*/  SEL R236, R236, RZ, P3 ;  /* 0x000000ffecec7207 */ /* 0x000fe20001800000 */
[----:B------:R-:W2:Y:S01]  /*20530*/  LDL.64 R246, [R1+0x3d8] ;  /* 0x0003d80001f67983 */ /* 0x000ea20000100a00 */
[----:B------:R-:W-:-:S02]  /*20540*/  SEL R237, RZ, 0x4, P4 ;  /* 0x00000004ffed7807 */ /* 0x000fc40002000000 */
[----:B------:R-:W-:Y:S02]  /*20550*/  ISETP.NE.U32.AND P4, PT, R236, RZ, PT ;  /* 0x000000ffec00720c */ /* 0x000fe40003f85070 */
[----:B------:R-:W-:Y:S02]  /*20560*/  SEL R236, RZ, 0x4, P1 ;  /* 0x00000004ffec7807 */ /* 0x000fe40000800000 */
[----:B------:R-:W-:Y:S02]  /*20570*/  SEL R237, R237, RZ, P3 ;  /* 0x000000ffeded7207 */ /* 0x000fe40001800000 */
[----:B------:R-:W-:Y:S02]  /*20580*/  SEL R236, R236, RZ, P3 ;  /* 0x000000ffecec7207 */ /* 0x000fe40001800000 */
[----:B------:R-:W-:Y:S02]  /*20590*/  ISETP.NE.U32.AND P1, PT, R237, RZ, PT ;  /* 0x000000ffed00720c */ /* 0x000fe40003f25070 */
[----:B------:R-:W-:Y:S01]  /*205a0*/  ISETP.NE.U32.AND P3, PT, R236, RZ, PT ;  /* 0x000000ffec00720c */ /* 0x000fe20003f65070 */
[----:B------:R-:W-:-:S02]  /*205b0*/  VIADD R236, R242, 0x100000 ;  /* 0x00100000f2ec7836 */ /* 0x000fc40000000000 */
[----:B------:R-:W-:-:S03]  /*205c0*/  VIADD R237, R242, 0x100000 ;  /* 0x00100000f2ed7836 */ /* 0x000fc60000000000 */
[----:B------:R-:W-:Y:S05]  /*205d0*/  LDGSTS.E [R236+-0x63ff8], desc[UR20][R100.64], P4 ;  /* 0x9c00800064ec7fae */ /* 0x000fea000a1a1014 */
[----:B------:R-:W-:Y:S04]  /*205e0*/  LDGSTS.E [R237+-0x62000], desc[UR20][R132.64], P1 ;  /* 0x9e00000084ed7fae */ /* 0x000fe800089a1014 */
[----:B------:R-:W-:Y:S04]  /*205f0*/  LDGSTS.E [R236+-0x61ff8], desc[UR20][R134.64], P3 ;  /* 0x9e00800086ec7fae */ /* 0x000fe800099a1014 */
[----:B------:R-:W0:Y:S04]  /*20600*/  LDGDEPBAR ;  /* 0x00000000000079af */ /* 0x000e280000000000 */
        /* <DEDUP_REMOVED lines=16> */
[----:B------:R-:W-:-:S03]  /*20710*/  ISETP.GE.AND P1, PT, R243, UR4, PT ;  /* 0x00000004f3007c0c */ /* 0x000fc6000bf26270 */
[----:B------:R-:W-:Y:S04]  /*20720*/  LDGSTS.E [R5+0x50080], desc[UR20][R136.64], P2 ;  /* 0x5008000088057fae */ /* 0x000fe800091a1014 */
[----:B------:R-:W-:Y:S04]  /*20730*/  LDGSTS.E [R5+0x50480], desc[UR20][R152.64], P2 ;  /* 0x5048000098057fae */ /* 0x000fe800091a1014 */
[----:B------:R-:W-:Y:S04]  /*20740*/  LDGSTS.E [R5+0x50880], desc[UR20][R238.64], P2 ;  /* 0x50880000ee057fae */ /* 0x000fe800091a1014 */
[----:B------:R-:W-:Y:S04]  /*20750*/  LDGSTS.E [R5+0x50c80], desc[UR20][R248.64], P2 ;  /* 0x50c80000f8057fae */ /* 0x000fe800091a1014 */
[----:B------:R-:W3:Y:S04]  /*20760*/  LDL.64 R242, [R1+0x70] ;  /* 0x0000700001f27983 */ /* 0x000ee80000100a00 */
[----:B------:R-:W-:Y:S04]  /*20770*/  LDGSTS.E [R5+0x51080], desc[UR20][R6.64], P2 ;  /* 0x5108000006057fae */ /* 0x000fe800091a1014 */
[----:B------:R-:W-:Y:S04]  /*20780*/  LDGSTS.E [R5+0x51480], desc[UR20][R140.64], P2 ;  /* 0x514800008c057fae */ /* 0x000fe800091a1014 */
[----:B------:R-:W-:Y:S04]  /*20790*/  LDGSTS.E [R5+0x51880], desc[UR20][R156.64], P2 ;  /* 0x518800009c057fae */ /* 0x000fe800091a1014 */
[----:B------:R-:W2:Y:S04]  /*207a0*/  LDL.LU.64 R6, [R1+0x750] ;  /* 0x0007500001067983 */ /* 0x000ea80000300a00 */
[----:B------:R-:W3:Y:S04]  /*207b0*/  LDL.64 R72, [R1+0x1d0] ;  /* 0x0001d00001487983 */ /* 0x000ee80000100a00 */
[----:B------:R-:W3:Y:S04]  /*207c0*/  LDL.64 R70, [R1+0x190] ;  /* 0x0001900001467983 */ /* 0x000ee80000100a00 */
[----:B------:R-:W3:Y:S04]  /*207d0*/  LDL.64 R40, [R1+0x150] ;  /* 0x0001500001287983 */ /* 0x000ee80000100a00 */
[----:B------:R-:W3:Y:S04]  /*207e0*/  LDL.64 R38, [R1+0x110] ;  /* 0x0001100001267983 */ /* 0x000ee80000100a00 */
[----:B------:R-:W4:Y:S04]  /*207f0*/  LDL.64 R136, [R1+0x100] ;  /* 0x0001000001887983 */ /* 0x000f280000100a00 */
[----:B------:R-:W4:Y:S04]  /*20800*/  LDL.64 R152, [R1+0xc0] ;  /* 0x0000c00001987983 */ /* 0x000f280000100a00 */
[----:B------:R-:W4:Y:S04]  /*20810*/  LDL.64 R238, [R1+0x90] ;  /* 0x0000900001ee7983 */ /* 0x000f280000100a00 */
[----:B------:R-:W4:Y:S04]  /*20820*/  LDL.64 R248, [R1+0x38] ;  /* 0x0000380001f87983 */ /* 0x000f280000100a00 */
        /* <DEDUP_REMOVED lines=9> */
[----:B------:R-:W4:Y:S04]  /*208c0*/  LDL.64 R78, [R1+0x3f8] ;  /* 0x0003f800014e7983 */ /* 0x000f280000100a00 */
        /* <DEDUP_REMOVED lines=8> */
[----:B--2---:R-:W-:Y:S04]  /*20950*/  LDGSTS.E [R6+0x50100], desc[UR20][R44.64], P2 ;  /* 0x501000002c067fae */ /* 0x004fe800091a1014 */
[----:B------:R-:W-:Y:S04]  /*20960*/  LDGSTS.E [R6+0x50500], desc[UR20][R42.64], P2 ;  /* 0x505000002a067fae */ /* 0x000fe800091a1014 */
[----:B------:R-:W-:Y:S04]  /*20970*/  LDGSTS.E [R6+0x50900], desc[UR20][R12.64], P2 ;  /* 0x509000000c067fae */ /* 0x000fe800091a1014 */
[----:B------:R-:W-:Y:S04]  /*20980*/  LDGSTS.E [R6+0x50d00], desc[UR20][R128.64], P2 ;  /* 0x50d0000080067fae */ /* 0x000fe800091a1014 */
        /* <DEDUP_REMOVED lines=19> */
[----:B------:R-:W-:Y:S04]  /*20ac0*/  LDGSTS.E [R7+0x51d80], desc[UR20][R248.64], P2 ;  /* 0x51d80000f8077fae */ /* 0x000fe800091a1014 */
[----:B------:R-:W2:Y:S04]  /*20ad0*/  LDL.64 R44, [R1+0x58] ;  /* 0x00005800012c7983 */ /* 0x000ea80000100a00 */
[----:B------:R-:W3:Y:S04]  /*20ae0*/  LDL.64 R152, [R1+0x28] ;  /* 0x0000280001987983 */ /* 0x000ee80000100a00 */
[----:B------:R-:W-:Y:S04]  /*20af0*/  LDGSTS.E [R7+0x52180], desc[UR20][R8.64], P2 ;  /* 0x5218000008077fae */ /* 0x000fe800091a1014 */
[----:B------:R-:W-:Y:S04]  /*20b00*/  LDGSTS.E [R7+0x52580], desc[UR20][R144.64], P2 ;  /* 0x5258000090077fae */ /* 0x000fe800091a1014 */
[----:B------:R-:W-:Y:S04]  /*20b10*/  LDGSTS.E [R7+0x52980], desc[UR20][R160.64], P2 ;  /* 0x52980000a0077fae */ /* 0x000fe800091a1014 */
[----:B------:R-:W4:Y:S04]  /*20b20*/  LDL.LU.64 R8, [R1+0x748] ;  /* 0x0007480001087983 */ /* 0x000f280000300a00 */
[----:B------:R-:W2:Y:S04]  /*20b30*/  LDL.64 R42, [R1+0x440] ;  /* 0x00044000012a7983 */ /* 0x000ea80000100a00 */
        /* <DEDUP_REMOVED lines=8> */
[----:B------:R-:W3:Y:S04]  /*20bc0*/  LDL.64 R136, [R1+0xe0] ;  /* 0x0000e00001887983 */ /* 0x000ee80000100a00 */
[----:B------:R-:W3:Y:S04]  /*20bd0*/  LDL.64 R238, [R1+0xa0] ;  /* 0x0000a00001ee7983 */ /* 0x000ee80000100a00 */
[----:B------:R-:W3:Y:S04]  /*20be0*/  LDL.64 R248, [R1+0x60] ;  /* 0x0000600001f87983 */ /* 0x000ee80000100a00 */
[----:B------:R-:W-:Y:S04]  /*20bf0*/  LDGSTS.E [R7+0x52d80], desc[UR20][R170.64], P2 ;  /* 0x52d80000aa077fae */ /* 0x000fe800091a1014 */
[----:B------:R-:W-:Y:S04]  /*20c00*/  LDGSTS.E [R7+0x53180], desc[UR20][R172.64], P2 ;  /* 0x53180000ac077fae */ /* 0x000fe800091a1014 */
[----:B------:R-:W-:Y:S04]  /*20c10*/  LDGSTS.E [R7+0x53580], desc[UR20][R174.64], P2 ;  /* 0x53580000ae077fae */ /* 0x000fe800091a1014 */
[----:B------:R-:W-:Y:S04]  /*20c20*/  LDGSTS.E [R7+0x53980], desc[UR20][R176.64], P2 ;  /* 0x53980000b0077fae */ /* 0x000fe800091a1014 */
[----:B------:R-:W-:Y:S04]  /*20c30*/  LDGSTS.E [R7+0x53d80], desc[UR20][R178.64], P2 ;  /* 0x53d80000b2077fae */ /* 0x000fe800091a1014 */
[----:B------:R-:W3:Y:S04]  /*20c40*/  LDL.64 R18, [R1+0x448] ;  /* 0x0004480001127983 */ /* 0x000ee80000100a00 */
[----:B------:R-:W3:Y:S04]  /*20c50*/  LDL.64 R112, [R1+0x428] ;  /* 0x0004280001707983 */ /* 0x000ee80000100a00 */
[----:B------:R-:W3:Y:S04]  /*20c60*/  LDL.64 R110, [R1+0x408] ;  /* 0x00040800016e7983 */ /* 0x000ee80000100a00 */
[----:B------:R-:W3:Y:S04]  /*20c70*/  LDL.64 R80, [R1+0x3b0] ;  /* 0x0003b00001507983 */ /* 0x000ee80000100a00 */
[----:B------:R-:W3:Y:S04]  /*20c80*/  LDL.64 R236, [R1+0x1f8] ;  /* 0x0001f80001ec7983 */ /* 0x000ee80000100a00 */
        /* <DEDUP_REMOVED lines=9> */
[----:B--2---:R-:W-:Y:S04]  /*20d20*/  LDGSTS.E [R8+0x52600], desc[UR20][R44.64], P2 ;  /* 0x526000002c087fae */ /* 0x004fe800091a1014 */
        /* <DEDUP_REMOVED lines=17> */
[----:B------:R-:W2:Y:S04]  /*20e40*/  LDL.64 R152, [R1+0x480] ;  /* 0x0004800001987983 */ /* 0x000ea80000100a00 */
[----:B------:R-:W-:Y:S04]  /*20e50*/  LDGSTS.E [R9+0x52e80], desc[UR20][R238.64], P2 ;  /* 0x52e80000ee097fae */ /* 0x000fe800091a1014 */
[----:B------:R-:W3:Y:S04]  /*20e60*/  LDL.64 R78, [R1+0x230] ;  /* 0x00023000014e7983 */ /* 0x000ee80000100a00 */
[----:B------:R-:W4:Y:S04]  /*20e70*/  LDL.64 R48, [R1+0x1e0] ;  /* 0x0001e00001307983 */ /* 0x000f280000100a00 */
[----:B------:R-:W3:Y:S04]  /*20e80*/  LDL.64 R238, [R1+0x468] ;  /* 0x0004680001ee7983 */ /* 0x000ee80000100a00 */
[----:B------:R-:W4:Y:S04]  /*20e90*/  LDL.64 R46, [R1+0x1a0] ;  /* 0x0001a000012e7983 */ /* 0x000f280000100a00 */
[----:B------:R-:W4:Y:S04]  /*20ea0*/  LDL.64 R16, [R1+0x168] ;  /* 0x0001680001107983 */ /* 0x000f280000100a00 */
[----:B------:R-:W4:Y:S04]  /*20eb0*/  LDL.64 R14, [R1+0x128] ;  /* 0x00012800010e7983 */ /* 0x000f280000100a00 */
[----:B------:R-:W4:Y:S04]  /*20ec0*/  LDL.64 R108, [R1+0xe8] ;  /* 0x0000e800016c7983 */ /* 0x000f280000100a00 */
[----:B------:R-:W-:Y:S04]  /*20ed0*/  LDGSTS.E [R9+0x53280], desc[UR20][R248.64], P2 ;  /* 0x53280000f8097fae */ /* 0x000fe800091a1014 */
[----:B------:R-:W4:Y:S04]  /*20ee0*/  LDL.64 R106, [R1+0xa8] ;  /* 0x0000a800016a7983 */ /* 0x000f280000100a00 */
[----:B------:R-:W-:Y:S04]  /*20ef0*/  LDGSTS.E [R9+0x53680], desc[UR20][R148.64], P2 ;  /* 0x5368000094097fae */ /* 0x000fe800091a1014 */
[----:B------:R-:W4:Y:S04]  /*20f00*/  LDL.64 R248, [R1+0x68] ;  /* 0x0000680001f87983 */ /* 0x000f280000100a00 */
        /* <DEDUP_REMOVED lines=16> */
[----:B------:R-:W2:Y:S04]  /*21010*/  LDL.64 R152, [R1+0x1a8] ;  /* 0x0001a80001987983 */ /* 0x000ea80000100a00 */
[----:B---3--:R-:W-:Y:S04]  /*21020*/  LDGSTS.E [R10+0x50700], desc[UR20][R238.64], P2 ;  /* 0x50700000ee0a7fae */ /* 0x008fe800091a1014 */
[----:B------:R-:W-:Y:S04]  /*21030*/  LDGSTS.E [R10+0x50b00], desc[UR20][R18.64], P2 ;  /* 0x50b00000120a7fae */ /* 0x000fe800091a1014 */
[----:B------:R-:W-:Y:S04]  /*21040*/  LDGSTS.E [R10+0x50f00], desc[UR20][R112.64], P2 ;  /* 0x50f00000700a7fae */ /* 0x000fe800091a1014 */
[----:B------:R-:W3:Y:S04]  /*21050*/  LDL.64 R238, [R1+0x238] ;  /* 0x0002380001ee7983 */ /* 0x000ee80000100a00 */
[----:B------:R-:W5:Y:S04]  /*21060*/  LDL.LU.64 R18, [R1+0x740] ;  /* 0x0007400001127983 */ /* 0x000f680000300a00 */
[----:B------:R-:W-:Y:S04]  /*21070*/  LDGSTS.E [R10+0x51300], desc[UR20][R110.64], P2 ;  /* 0x513000006e0a7fae */ /* 0x000fe800091a1014 */
[----:B------:R-:W5:Y:S04]  /*21080*/  LDL.LU.64 R112, [R1+0x738] ;  /* 0x0007380001707983 */ /* 0x000f680000300a00 */
[----:B------:R-:W-:Y:S04]  /*21090*/  LDGSTS.E [R10+0x51700], desc[UR20][R246.64], P2 ;  /* 0x51700000f60a7fae */ /* 0x000fe800091a1014 */
[----:B------:R-:W5:Y:S04]  /*210a0*/  LDL.LU.64 R110, [R1+0x730] ;  /* 0x00073000016e7983 */ /* 0x000f680000300a00 */
[----:B------:R-:W-:Y:S04]  /*210b0*/  LDGSTS.E [R10+0x51b00], desc[UR20][R80.64], P2 ;  /* 0x51b00000500a7fae */ /* 0x000fe800091a1014 */
[----:B------:R-:W-:Y:S04]  /*210c0*/  LDGSTS.E [R10+0x51f00], desc[UR20][R78.64], P2 ;  /* 0x51f000004e0a7fae */ /* 0x000fe800091a1014 */
[----:B----4-:R-:W-:Y:S04]  /*210d0*/  LDGSTS.E [R10+0x52300], desc[UR20][R48.64], P2 ;  /* 0x52300000300a7fae */ /* 0x010fe800091a1014 */
[----:B------:R-:W5:Y:S04]  /*210e0*/  LDL.LU.64 R80, [R1+0x728] ;  /* 0x0007280001507983 */ /* 0x000f680000300a00 */
[----:B------:R-:W5:Y:S04]  /*210f0*/  LDL.LU.64 R78, [R1+0x720] ;  /* 0x00072000014e7983 */ /* 0x000f680000300a00 */
[----:B------:R-:W5:Y:S04]  /*21100*/  LDL.LU.64 R48, [R1+0x718] ;  /* 0x0007180001307983 */ /* 0x000f680000300a00 */
[----:B------:R-:W-:Y:S04]  /*21110*/  LDGSTS.E [R10+0x52700], desc[UR20][R46.64], P2 ;  /* 0x527000002e0a7fae */ /* 0x000fe800091a1014 */
[----:B------:R-:W-:Y:S04]  /*21120*/  LDGSTS.E [R10+0x52b00], desc[UR20][R16.64], P2 ;  /* 0x52b00000100a7fae */ /* 0x000fe800091a1014 */
[----:B------:R-:W-:Y:S04]  /*21130*/  LDGSTS.E [R10+0x52f00], desc[UR20][R14.64], P2 ;  /* 0x52f000000e0a7fae */ /* 0x000fe800091a1014 */
        /* <DEDUP_REMOVED lines=8> */
[----:B------:R-:W4:Y:S04]  /*211c0*/  LDL.LU.64 R248, [R1+0x6e8] ;  /* 0x0006e80001f87983 */ /* 0x000f280000300a00 */
[----:B----4-:R-:W-:Y:S04]  /*211d0*/  LDGSTS.E [R10+0x53f00], desc[UR20][R248.64], P2 ;  /* 0x53f00000f80a7fae */ /* 0x010fe800091a1014 */
        /* <DEDUP_REMOVED lines=25> */
[----:B--2---:R-:W-:Y:S04]  /*21370*/  LDGSTS.E [R11+0x53780], desc[UR20][R152.64], P2 ;  /* 0x53780000980b7fae */ /* 0x004fe800091a1014 */
[----:B------:R1:W-:Y:S04]  /*21380*/  LDGSTS.E [R11+0x53b80], desc[UR20][R236.64], P2 ;  /* 0x53b80000ec0b7fae */ /* 0x0003e800091a1014 */
[----:B------:R-:W2:Y:S04]  /*21390*/  LDL.LU.64 R136, [R1+0x680] ;  /* 0x0006800001887983 */ /* 0x000ea80000300a00 */
[----:B------:R-:W4:Y:S04]  /*213a0*/  LDL.LU.64 R152, [R1+0x678] ;  /* 0x0006780001987983 */ /* 0x000f280000300a00 */
[----:B---3--:R3:W-:Y:S01]  /*213b0*/  LDGSTS.E [R11+0x53f80], desc[UR20][R238.64], P2 ;  /* 0x53f80000ee0b7fae */ /* 0x0087e200091a1014 */
[----:B------:R-:W-:-:S02]  /*213c0*/  USHF.R.S32.HI UR5, URZ, 0x1f, UR11 ;  /* 0x0000001fff057899 */ /* 0x000fc4000801140b */
[----:B------:R-:W-:Y:S01]  /*213d0*/  USHF.L.U32 UR10, UR11, 0x2, URZ ;  /* 0x000000020b0a7899 */ /* 0x000fe200080006ff */
[----:B------:R-:W0:Y:S04]  /*213e0*/  LDGDEPBAR ;  /* 0x00000000000079af */ /* 0x000e280000000000 */
[----:B------:R3:W5:Y:S01]  /*213f0*/  LDL.LU.64 R238, [R1+0x670] ;  /* 0x0006700001ee7983 */ /* 0x0007620000300a00 */
[----:B------:R-:W-:Y:S01]  /*21400*/  USHF.L.U64.HI UR11, UR11, 0x2, UR5 ;  /* 0x000000020b0b7899 */ /* 0x000fe20008010205 */
[----:B-1----:R-:W-:Y:S01]  /*21410*/  SEL R236, RZ, 0x4, P1 ;  /* 0x00000004ffec7807 */ /* 0x002fe20000800000 */
[----:B------:R-:W-:-:S03]  /*21420*/  VIADD R237, R2, UR7 ;  /* 0x0000000702ed7c36 */ /* 0x000fc60008000000 */
[----:B------:R-:W-:-:S04]  /*21430*/  SEL R236, R236, RZ, P6 ;  /* 0x000000ffecec7207 */ /* 0x000fc80003000000 */
[----:B------:R-:W-:Y:S01]  /*21440*/  ISETP.NE.U32.AND P2, PT, R236, RZ, PT ;  /* 0x000000ffec00720c */ /* 0x000fe20003f45070 */
[----:B------:R-:W-:Y:S01]  /*21450*/  VIADD R236, R237, 0x100000 ;  /* 0x00100000edec7836 */ /* 0x000fe20000000000 */
[----:B------:R-:W-:-:S04]  /*21460*/  DEPBAR.LE SB0, 0xa ;  /* 0x000082800000791a */ /* 0x000fc80000000000 */
[----:B------:R-:W-:Y:S01]  /*21470*/  BAR.SYNC.DEFER_BLOCKING 0x0 ;  /* 0x0000000000007b1d */ /* 0x000fe20000010000 */
[----:B----4-:R-:W-:-:S04]  /*21480*/  IADD3 R152, P1, PT, R152, UR10, RZ ;  /* 0x0000000a98987c10 */ /* 0x010fc8000ff3e0ff */
[----:B------:R-:W-:Y:S02]  /*21490*/  IADD3.X R153, PT, PT, R153, UR11, RZ, P1, !PT ;  /* 0x0000000b99997c10 */ /* 0x000fe40008ffe4ff */
[----:B------:R-:W-:-:S04]  /*214a0*/  ISETP.NE.U32.AND P1, PT, RZ, UR16, PT ;  /* 0x00000010ff007c0c */ /* 0x000fc8000bf25070 */
[----:B------:R-:W-:Y:S02]  /*214b0*/  ISETP.LT.OR P3, PT, R252, 0x80, P1 ;  /* 0x00000080fc00780c */ /* 0x000fe40000f61670 */
[----:B--2---:R-:W-:-:S04]  /*214c0*/  IADD3 R136, P4, PT, R136, UR10, RZ ;  /* 0x0000000a88887c10 */ /* 0x004fc8000ff9e0ff */
[----:B------:R-:W-:-:S07]  /*214d0*/  IADD3.X R137, PT, PT, R137, UR11, RZ, P4, !PT ;  /* 0x0000000b89897c10 */ /* 0x000fce000a7fe4ff */
[----:B---3--:R-:W-:Y:S05]  /*214e0*/  @P3 BRA `(.L_x_6) ;  /* 0x0000000400703947 */ /* 0x008fea0003800000 */
[----:B------:R-:W-:Y:S02]  /*214f0*/  USHF.R.U32.HI UR72, URZ, 0x4, UR7 ;  /* 0x00000004ff487899 */ /* 0x000fe40008011607 */
[----:B------:R-:W-:Y:S02]  /*21500*/  UIADD3 UR12, UPT, UPT, UR7, 0x70000, URZ ;  /* 0x00070000070c7890 */ /* 0x000fe4000fffe0ff */
[----:B------:R-:W-:Y:S02]  /*21510*/  USGXT.U32 UR72, UR72, 0xe ;  /* 0x0000000e4848789a */ /* 0x000fe40008000000 */
[----:B------:R-:W-:Y:S02]  /*21520*/  USHF.R.U32.HI UR12, URZ, 0x4, UR12 ;  /* 0x00000004ff0c7899 */ /* 0x000fe4000801160c */
[----:B------:R-:W-:Y:S02]  /*21530*/  UIADD3 UR76, UP1, UPT, UR72, 0x2, URZ ;  /* 0x00000002484c7890 */ /* 0x000fe4000ff3e0ff */
[----:B------:R-:W-:Y:S01]  /*21540*/  USGXT.U32 UR74, UR12, 0xe ;  /* 0x0000000e0c4a789a */ /* 0x000fe20008000000 */
[----:B------:R-:W-:Y:S01]  /*21550*/  UMOV UR5, URZ ;  /* 0x000000ff00057c82 */ /* 0x000fe20008000000 */
[----:B------:R-:W-:Y:S01]  /*21560*/  UMOV UR6, URZ ;  /* 0x000000ff00067c82 */ /* 0x000fe20008000000 */
[----:B------:R-:W-:-:S02]  /*21570*/  UIADD3.X UR77, UPT, UPT, UR5, 0x40004040, URZ, UP1, !UPT ;  /* 0x40004040054d7890 */ /* 0x000fc40008ffe4ff */
[----:B------:R-:W-:Y:S01]  /*21580*/  UIADD3 UR24, UP1, UPT, UR74, 0x2, URZ ;  /* 0x000000024a187890 */ /* 0x000fe2000ff3e0ff */
[----:B------:R-:W-:Y:S01]  /*21590*/  UMOV UR26, UR15 ;  /* 0x0000000f001a7c82 */ /* 0x000fe20008000000 */
[----:B------:R-:W-:Y:S02]  /*215a0*/  UMOV UR27, URZ ;  /* 0x000000ff001b7c82 */ /* 0x000fe40008000000 */
[----:B------:R-:W-:Y:S01]  /*215b0*/  UIADD3.X UR25, UPT, UPT, UR6, 0x40004040, URZ, UP1, !UPT ;  /* 0x4000404006197890 */ /* 0x000fe20008ffe4ff */
[----:B------:R-:W-:Y:S01]  /*215c0*/  UMOV UR5, UR26 ;  /* 0x0000001a00057c82 */ /* 0x000fe20008000000 */
[----:B------:R-:W-:Y:S02]  /*215d0*/  UIADD3.64 UR26, UPT, UPT, UR76, 0x2, URZ ;  /* 0x000000024c1a7897 */ /* 0x000fe4000fffe0ff */
[----:B------:R-:W-:Y:S01]  /*215e0*/  UIADD3.64 UR50, UPT, UPT, UR24, 0x2, URZ ;  /* 0x0000000218327897 */ /* 0x000fe2000fffe0ff */
[----:B------:R-:W-:Y:S01]  /*215f0*/  UMOV UR70, 0x0 ;  /* 0x0000000000467882 */ /* 0x000fe20000000000 */
[----:B------:R-:W-:Y:S01]  /*21600*/  UMOV UR71, 0x4200910 ;  /* 0x0420091000477882 */ /* 0x000fe20000000000 */
[----:B------:R-:W-:Y:S01]  /*21610*/  UMOV UR73, 0x40004040 ;  /* 0x4000404000497882 */ /* 0x000fe20000000000 */
[----:B------:R-:W-:Y:S01]  /*21620*/  UMOV UR75, 0x40004040 ;  /* 0x40004040004b7882 */ /* 0x000fe20000000000 */
[----:B------:R-:W-:Y:S01]  /*21630*/  UMOV UR32, 0x0 ;  /* 0x0000000000207882 */ /* 0x000fe20000000000 */
[----:B------:R-:W-:Y:S01]  /*21640*/  UMOV UR33, 0x4200910 ;  /* 0x0420091000217882 */ /* 0x000fe20000000000 */
[----:B------:R-:W-:Y:S01]  /*21650*/  UIADD3.64 UR66, UPT, UPT, UR76, 0x4, URZ ;  /* 0x000000044c427897 */ /* 0x000fe2000fffe0ff */
[----:B------:R-:W-:Y:S01]  /*21660*/  UTCHMMA gdesc[UR74], gdesc[UR72], tmem[UR8], tmem[UR70], idesc[UR71], !UPT ;  /* 0x00ff46484a0075ea */ /* 0x000fe2000f800008 */
[----:B------:R-:W-:-:S02]  /*21670*/  UIADD3.64 UR68, UPT, UPT, UR24, 0x4, URZ ;  /* 0x0000000418447897 */ /* 0x000fc4000fffe0ff */
[----:B------:R-:W-:Y:S01]  /*21680*/  UTCHMMA gdesc[UR24], gdesc[UR76], tmem[UR8], tmem[UR32], idesc[UR33], UPT ;  /* 0x00ff204c180075ea */ /* 0x000fe2000b800008 */
[----:B------:R-:W-:Y:S01]  /*21690*/  UMOV UR16, 0x0 ;  /* 0x0000000000107882 */ /* 0x000fe20000000000 */
[----:B------:R-:W-:Y:S01]  /*216a0*/  UMOV UR17, 0x4200910 ;  /* 0x0420091000117882 */ /* 0x000fe20000000000 */
[----:B------:R-:W-:Y:S01]  /*216b0*/  UIADD3.64 UR58, UPT, UPT, UR76, 0x3fe, URZ ;  /* 0x000003fe4c3a7897 */ /* 0x000fe2000fffe0ff */
[----:B------:R1:W-:Y:S01]  /*216c0*/  UTCHMMA gdesc[UR50], gdesc[UR26], tmem[UR8], tmem[UR16], idesc[UR17], UPT ;  /* 0x00ff101a320075ea */ /* 0x0003e2000b800008 */
[----:B------:R-:W-:Y:S02]  /*216d0*/  UIADD3.64 UR62, UPT, UPT, UR24, 0x1fe, URZ ;  /* 0x000001fe183e7897 */ /* 0x000fe4000fffe0ff */
[----:B------:R-:W-:Y:S01]  /*216e0*/  UIADD3.64 UR46, UPT, UPT, UR76, 0x400, URZ ;  /* 0x000004004c2e7897 */ /* 0x000fe2000fffe0ff */
[----:B------:R-:W-:Y:S01]  /*216f0*/  UMOV UR64, 0x0 ;  /* 0x0000000000407882 */ /* 0x000fe20000000000 */
[----:B------:R-:W-:Y:S01]  /*21700*/  UMOV UR65, 0x4200910 ;  /* 0x0420091000417882 */ /* 0x000fe20000000000 */
[----:B------:R-:W-:Y:S01]  /*21710*/  UMOV UR54, 0x0 ;  /* 0x0000000000367882 */ /* 0x000fe20000000000 */
[----:B------:R-:W-:Y:S01]  /*21720*/  UMOV UR55, 0x4200910 ;  /* 0x0420091000377882 */ /* 0x000fe20000000000 */
[----:B------:R-:W-:Y:S01]  /*21730*/  UIADD3.64 UR30, UPT, UPT, UR76, 0x402, URZ ;  /* 0x000004024c1e7897 */ /* 0x000fe2000fffe0ff */
[----:B------:R-:W-:Y:S01]  /*21740*/  UTCHMMA gdesc[UR68], gdesc[UR66], tmem[UR8], tmem[UR64], idesc[UR65], UPT ;  /* 0x00ff4042440075ea */ /* 0x000fe2000b800008 */
[----:B-1----:R-:W-:Y:S01]  /*21750*/  UIADD3.64 UR50, UPT, UPT, UR24, 0x200, URZ ;  /* 0x0000020018327897 */ /* 0x002fe2000fffe0ff */
[----:B------:R1:W-:Y:S01]  /*21760*/  UTCHMMA gdesc[UR62], gdesc[UR58], tmem[UR8], tmem[UR54], idesc[UR55], UPT ;  /* 0x00ff363a3e0075ea */ /* 0x0003e2000b800008 */
[----:B------:R-:W-:-:S02]  /*21770*/  UIADD3.64 UR70, UPT, UPT, UR24, 0x202, URZ ;  /* 0x0000020218467897 */ /* 0x000fc4000fffe0ff */
[----:B------:R-:W-:Y:S02]  /*21780*/  UIADD3.64 UR60, UPT, UPT, UR76, 0x404, URZ ;  /* 0x000004044c3c7897 */ /* 0x000fe4000fffe0ff */
[----:B------:R-:W-:Y:S02]  /*21790*/  UIADD3.64 UR74, UPT, UPT, UR24, 0x204, URZ ;  /* 0x00000204184a7897 */ /* 0x000fe4000fffe0ff */
[----:B------:R-:W-:Y:S02]  /*217a0*/  UIADD3.64 UR56, UPT, UPT, UR76, 0x7fe, URZ ;  /* 0x000007fe4c387897 */ /* 0x000fe4000fffe0ff */
[----:B------:R-:W-:Y:S01]  /*217b0*/  UIADD3.64 UR72, UPT, UPT, UR24, 0x3fe, URZ ;  /* 0x000003fe18487897 */ /* 0x000fe2000fffe0ff */
[----:B------:R-:W-:Y:S01]  /*217c0*/  UMOV UR40, 0x0 ;  /* 0x0000000000287882 */ /* 0x000fe20000000000 */
[----:B------:R-:W-:Y:S01]  /*217d0*/  UMOV UR41, 0x4200910 ;  /* 0x0420091000297882 */ /* 0x000fe20000000000 */
[----:B------:R-:W-:Y:S01]  /*217e0*/  UIADD3.64 UR52, UPT, UPT, UR76, 0x800, URZ ;  /* 0x000008004c347897 */ /* 0x000fe2000fffe0ff */
[----:B------:R2:W-:Y:S01]  /*217f0*/  UTCHMMA gdesc[UR50], gdesc[UR46], tmem[UR8], tmem[UR40], idesc[UR41], UPT ;  /* 0x00ff282e320075ea */ /* 0x0005e2000b800008 */
[----:B-1----:R-:W-:-:S02]  /*21800*/  UIADD3.64 UR58, UPT, UPT, UR24, 0x400, URZ ;  /* 0x00000400183a7897 */ /* 0x002fc4000fffe0ff */
[----:B------:R-:W-:Y:S02]  /*21810*/  UIADD3.64 UR48, UPT, UPT, UR76, 0x802, URZ ;  /* 0x000008024c307897 */ /* 0x000fe4000fffe0ff */
[----:B------:R-:W-:Y:S02]  /*21820*/  UIADD3.64 UR42, UPT, UPT, UR76, 0x804, URZ ;  /* 0x000008044c2a7897 */ /* 0x000fe4000fffe0ff */
[----:B------:R-:W-:Y:S02]  /*21830*/  UIADD3.64 UR36, UPT, UPT, UR76, 0xbfe, URZ ;  /* 0x00000bfe4c247897 */ /* 0x000fe4000fffe0ff */
[----:B------:R-:W-:Y:S02]  /*21840*/  UIADD3.64 UR32, UPT, UPT, UR76, 0xc00, URZ ;  /* 0x00000c004c207897 */ /* 0x000fe4000fffe0ff */
[----:B------:R-:W-:Y:S02]  /*21850*/  UIADD3.64 UR26, UPT, UPT, UR76, 0xc02, URZ ;  /* 0x00000c024c1a7897 */ /* 0x000fe4000fffe0ff */
[----:B------:R-:W-:-:S02]  /*21860*/  UIADD3.64 UR16, UPT, UPT, UR76, 0xc04, URZ ;  /* 0x00000c044c107897 */ /* 0x000fc4000fffe0ff */
[----:B------:R-:W-:Y:S02]  /*21870*/  UIADD3.64 UR54, UPT, UPT, UR24, 0x402, URZ ;  /* 0x0000040218367897 */ /* 0x000fe4000fffe0ff */
[----:B------:R-:W-:Y:S02]  /*21880*/  UIADD3.64 UR76, UPT, UPT, UR24, 0x404, URZ ;  /* 0x00000404184c7897 */ /* 0x000fe4000fffe0ff */
[----:B--2---:R-:W-:Y:S01]  /*21890*/  UIADD3.64 UR46, UPT, UPT, UR24, 0x5fe, URZ ;  /* 0x000005fe182e7897 */ /* 0x004fe2000fffe0ff */
[----:B------:R-:W-:Y:S01]  /*218a0*/  UMOV UR66, 0x0 ;  /* 0x0000000000427882 */ /* 0x000fe20000000000 */
[----:B------:R-:W-:Y:S01]  /*218b0*/  UMOV UR67, 0x4200910 ;  /* 0x0420091000437882 */ /* 0x000fe20000000000 */
[----:B------:R-:W-:Y:S01]  /*218c0*/  UIADD3.64 UR40, UPT, UPT, UR24, 0x600, URZ ;  /* 0x0000060018287897 */ /* 0x000fe2000fffe0ff */
[----:B------:R1:W-:Y:S01]  /*218d0*/  UTCHMMA gdesc[UR70], gdesc[UR30], tmem[UR8], tmem[UR66], idesc[UR67], UPT ;  /* 0x00ff421e460075ea */ /* 0x0003e2000b800008 */
[----:B------:R-:W-:Y:S01]  /*218e0*/  UIADD3.64 UR64, UPT, UPT, UR24, 0x602, URZ ;  /* 0x0000060218407897 */ /* 0x000fe2000fffe0ff */
[----:B------:R-:W-:Y:S01]  /*218f0*/  UMOV UR50, 0x0 ;  /* 0x0000000000327882 */ /* 0x000fe20000000000 */
[----:B------:R-:W-:Y:S01]  /*21900*/  UMOV UR51, 0x4200910 ;  /* 0x0420091000337882 */ /* 0x000fe20000000000 */
[----:B------:R-:W-:Y:S01]  /*21910*/  UIADD3.64 UR24, UPT, UPT, UR24, 0x604, URZ ;  /* 0x0000060418187897 */ /* 0x000fe2000fffe0ff */
[----:B------:R1:W-:Y:S01]  /*21920*/  UTCHMMA gdesc[UR74], gdesc[UR60], tmem[UR8], tmem[UR50], idesc[UR51], UPT ;  /* 0x00ff323c4a0075ea */ /* 0x0003e2000b800008 */
[----:B------:R-:W-:Y:S01]  /*21930*/  UMOV UR62, 0x0 ;  /* 0x00000000003e7882 */ /* 0x000fe20000000000 */
[----:B------:R-:W-:Y:S01]  /*21940*/  UMOV UR63, 0x4200910 ;  /* 0x04200910003f7882 */ /* 0x000fe20000000000 */
[----:B------:R-:W-:Y:S01]  /*21950*/  UMOV UR68, 0x0 ;  /* 0x0000000000447882 */ /* 0x000fe20000000000 */
[----:B------:R-:W-:Y:S01]  /*21960*/  UMOV UR69, 0x4200910 ;  /* 0x0420091000457882 */ /* 0x000fe20000000000 */
[----:B------:R1:W-:Y:S01]  /*21970*/  UTCHMMA gdesc[UR72], gdesc[UR56], tmem[UR8], tmem[UR62], idesc[UR63], UPT ;  /* 0x00ff3e38480075ea */ /* 0x0003e2000b800008 */
        /* <DEDUP_REMOVED lines=15> */
[----:B------:R1:W-:Y:S01]  /*21a70*/  UTCHMMA gdesc[UR64], gdesc[UR26], tmem[UR8], tmem[UR28], idesc[UR29], UPT ;  /* 0x00ff1c1a400075ea */ /* 0x0003e2000b800008 */
[----:B------:R1:W-:Y:S01]  /*21a80*/  UTCHMMA gdesc[UR24], gdesc[UR16], tmem[UR8], tmem[UR22], idesc[UR23], UPT ;  /* 0x00ff1610180075ea */ /* 0x0003e2000b800008 */
[----:B------:R1:W-:Y:S01]  /*21a90*/  UTCBAR [UR5], URZ ;  /* 0x000000ff050073e9 */ /* 0x0003e200080000ff */
[----:B------:R-:W-:Y:S01]  /*21aa0*/  NOP ;  /* 0x0000000000007918 */ /* 0x000fe20000000000 */
.L_x_6:
[----:B------:R2:W-:Y:S01]  /*21ab0*/  STL.64 [R1+0x670], R2 ;  /* 0x0006700201007387 */ /* 0x0005e20000100a00 */
[----:B------:R-:W-:Y:S01]  /*21ac0*/  BAR.SYNC.DEFER_BLOCKING 0x0 ;  /* 0x0000000000007b1d */ /* 0x000fe20000010000 */
[----:B-----5:R-:W-:-:S05]  /*21ad0*/  ISETP.GE.AND P4, PT, R238, UR4, PT ;  /* 0x00000004ee007c0c */ /* 0x020fca000bf86270 */
[----:B------:R3:W-:Y:S04]  /*21ae0*/  STL.64 [R1+0x678], R152 ;  /* 0x0006789801007387 */ /* 0x0007e80000100a00 */
[----:B--2---:R-:W2:Y:S01]  /*21af0*/  LDL.LU R2, [R1+0x248] ;  /* 0x0002480001027983 */ /* 0x004ea20000300800 */
[----:B------:R-:W4:Y:S03]  /*21b00*/  S2R R237, SR_TID.X ;  /* 0x0000000000ed7919 */ /* 0x000f260000002100 */
[----:B------:R-:W-:Y:S01]  /*21b10*/  @!PT LDS RZ, [RZ] ;  /* 0x00000000fffff984 */ /* 0x000fe20000000800 */
[----:B------:R-:W-:Y:S01]  /*21b20*/  @!PT LDS RZ, [RZ] ;  /* 0x00000000fffff984 */ /* 0x000fe20000000800 */
[----:B------:R-:W-:Y:S01]  /*21b30*/  @!PT LDS RZ, [RZ] ;  /* 0x00000000fffff984 */ /* 0x000fe20000000800 */
[----:B------:R3:W-:Y:S01]  /*21b40*/  LDGSTS.E [R236+-0x60000], desc[UR20][R152.64], P5 ;  /* 0xa000000098ec7fae */ /* 0x0007e2000a9a1014 */
[----:B------:R-:W-:-:S03]  /*21b50*/  IADD3 R38, P5, PT, R38, UR10, RZ ;  /* 0x0000000a26267c10 */ /* 0x000fc6000ffbe0ff */
[----:B------:R-:W-:Y:S01]  /*21b60*/  LDGSTS.E [R236+-0x5fff8], desc[UR20][R136.64], P2 ;  /* 0xa000800088ec7fae */ /* 0x000fe200091a1014 */
[----:B------:R-:W-:Y:S02]  /*21b70*/  IADD3.X R39, PT, PT, R39, UR11, RZ, P5, !PT ;  /* 0x0000000b27277c10 */ /* 0x000fe4000affe4ff */
[----:B------:R-:W-:-:S04]  /*21b80*/  IADD3 R40, P5, PT, R40, UR10, RZ ;  /* 0x0000000a28287c10 */ /* 0x000fc8000ffbe0ff */
[----:B------:R-:W-:Y:S01]  /*21b90*/  IADD3.X R41, PT, PT, R41, UR11, RZ, P5, !PT ;  /* 0x0000000b29297c10 */ /* 0x000fe2000affe4ff */
[----:B---3--:R-:W3:Y:S01]  /*21ba0*/  S2R R153, SR_TID.X ;  /* 0x0000000000997919 */ /* 0x008ee20000002100 */
[----:B------:R-:W-:-:S04]  /*21bb0*/  IADD3 R70, P5, PT, R70, UR10, RZ ;  /* 0x0000000a46467c10 */ /* 0x000fc8000ffbe0ff */
[----:B------:R-:W-:Y:S02]  /*21bc0*/  IADD3.X R71, PT, PT, R71, UR11, RZ, P5, !PT ;  /* 0x0000000b47477c10 */ /* 0x000fe4000affe4ff */
[----:B----4-:R-:W-:-:S04]  /*21bd0*/  SHF.R.U32.HI R3, RZ, 0x6, R237 ;  /* 0x00000006ff037819 */ /* 0x010fc800000116ed */
[----:B------:R-:W-:-:S04]  /*21be0*/  SGXT.U32 R3, R3, 0x1 ;  /* 0x000000010303781a */ /* 0x000fc80000000000 */
[----:B------:R-:W-:-:S04]  /*21bf0*/  LOP3.LUT R3, R3, 0x20, RZ, 0xfc, !PT ;  /* 0x0000002003037812 */ /* 0x000fc800078efcff */
[----:B------:R-:W-:Y:S02]  /*21c00*/  ISETP.GE.AND P2, PT, R3, UR4, PT ;  /* 0x0000000403007c0c */ /* 0x000fe4000bf46270 */
[----:B------:R-:W-:Y:S02]  /*21c10*/  SHF.R.U32.HI R3, RZ, 0x6, R237 ;  /* 0x00000006ff037819 */ /* 0x000fe400000116ed */
[----:B------:R-:W-:Y:S02]  /*21c20*/  SEL R237, RZ, 0x4, P2 ;  /* 0x00000004ffed7807 */ /* 0x000fe40001000000 */
[----:B------:R-:W-:Y:S02]  /*21c30*/  SGXT.U32 R3, R3, 0x1 ;  /* 0x000000010303781a */ /* 0x000fe40000000000 */
[----:B------:R-:W-:Y:S02]  /*21c40*/  SEL R237, R237, RZ, P6 ;  /* 0x000000ffeded7207 */ /* 0x000fe40003000000 */
[----:B------:R-:W-:-:S02]  /*21c50*/  LOP3.LUT R3, R3, 0x22, RZ, 0xfc, !PT ;  /* 0x0000002203037812 */ /* 0x000fc400078efcff */
[----:B------:R-:W-:Y:S02]  /*21c60*/  ISETP.NE.U32.AND P2, PT, R237, RZ, PT ;  /* 0x000000ffed00720c */ /* 0x000fe40003f45070 */
[----:B------:R-:W-:Y:S02]  /*21c70*/  ISETP.GE.AND P3, PT, R3, UR4, PT ;  /* 0x0000000403007c0c */ /* 0x000fe4000bf66270 */
[----:B------:R-:W4:Y:S01]  /*21c80*/  S2R R3, SR_TID.X ;  /* 0x0000000000037919 */ /* 0x000f220000002100 */
[----:B------:R-:W-:Y:S02]  /*21c90*/  SEL R237, RZ, 0x4, P4 ;  /* 0x00000004ffed7807 */ /* 0x000fe40002000000 */
[----:B------:R-:W-:Y:S02]  /*21ca0*/  SEL R238, RZ, 0x4, P3 ;  /* 0x00000004ffee7807 */ /* 0x000fe40001800000 */
[----:B------:R-:W-:Y:S02]  /*21cb0*/  SEL R237, R237, RZ, P6 ;  /* 0x000000ffeded7207 */ /* 0x000fe40003000000 */
[----:B------:R-:W-:-:S02]  /*21cc0*/  SEL R238, R238, RZ, P6 ;  /* 0x000000ffeeee7207 */ /* 0x000fc40003000000 */
[----:B------:R-:W-:Y:S01]  /*21cd0*/  LDGSTS.E [R236+-0x5e000], desc[UR20][R38.64], P2 ;  /* 0xa200000026ec7fae */ /* 0x000fe200091a1014 */
[----:B------:R-:W-:Y:S02]  /*21ce0*/  ISETP.NE.U32.AND P3, PT, R237, RZ, PT ;  /* 0x000000ffed00720c */ /* 0x000fe40003f65070 */
[----:B------:R-:W-:-:S13]  /*21cf0*/  ISETP.NE.U32.AND P4, PT, R238, RZ, PT ;  /* 0x000000ffee00720c */ /* 0x000fda0003f85070 */
[----:B------:R-:W-:Y:S04]  /*21d00*/  LDGSTS.E [R236+-0x5dff8], desc[UR20][R40.64], P4 ;  /* 0xa200800028ec7fae */ /* 0x000fe8000a1a1014 */
[----:B------:R-:W-:Y:S01]  /*21d10*/  LDGSTS.E [R236+-0x5c000], desc[UR20][R70.64], P3 ;  /* 0xa400000046ec7fae */ /* 0x000fe200099a1014 */
[----:B----4-:R-:W-:-:S04]  /*21d20*/  SHF.R.U32.HI R3, RZ, 0x6, R3 ;  /* 0x00000006ff037819 */ /* 0x010fc80000011603 */
[----:B------:R-:W-:-:S04]  /*21d30*/  SGXT.U32 R3, R3, 0x1 ;  /* 0x000000010303781a */ /* 0x000fc80000000000 */
[----:B------:R-:W-:-:S04]  /*21d40*/  LOP3.LUT R3, R3, 0x42, RZ, 0xfc, !PT ;  /* 0x0000004203037812 */ /* 0x000fc800078efcff */
[----:B------:R-:W-:Y:S02]  /*21d50*/  ISETP.GE.AND P2, PT, R3, UR4, PT ;  /* 0x0000000403007c0c */ /* 0x000fe4000bf46270 */
[--C-:B---3--:R-:W-:Y:S02]  /*21d60*/  SHF.R.U32.HI R3, RZ, 0x6, R153.reuse ;  /* 0x00000006ff037819 */ /* 0x108fe40000011699 */
[----:B------:R-:W-:-:S04]  /*21d70*/  SHF.R.U32.HI R153, RZ, 0x6, R153 ;  /* 0x00000006ff997819 */ /* 0x000fc80000011699 */
[----:B------:R-:W-:-:S04]  /*21d80*/  SGXT.U32 R153, R153, 0x1 ;  /* 0x000000019999781a */ /* 0x000fc80000000000 */
[----:B------:R-:W-:-:S04]  /*21d90*/  LOP3.LUT R153, R153, 0x60, RZ, 0xfc, !PT ;  /* 0x0000006099997812 */ /* 0x000fc800078efcff */
[----:B------:R-:W-:Y:S02]  /*21da0*/  ISETP.GE.AND P3, PT, R153, UR4, PT ;  /* 0x0000000499007c0c */ /* 0x000fe4000bf66270 */
[----:B------:R-:W3:Y:S01]  /*21db0*/  S2R R153, SR_TID.X ;  /* 0x0000000000997919 */ /* 0x000ee20000002100 */
[----:B------:R-:W-:Y:S02]  /*21dc0*/  SGXT.U32 R3, R3, 0x1 ;  /* 0x000000010303781a */ /* 0x000fe40000000000 */
[----:B------:R-:W-:Y:S02]  /*21dd0*/  SEL R237, RZ, 0x4, P2 ;  /* 0x00000004ffed7807 */ /* 0x000fe40001000000 */
[----:B------:R-:W-:Y:S02]  /*21de0*/  LOP3.LUT R3, R3, 0x62, RZ, 0xfc, !PT ;  /* 0x0000006203037812 */ /* 0x000fe400078efcff */
[----:B------:R-:W-:Y:S02]  /*21df0*/  SEL R237, R237, RZ, P6 ;  /* 0x000000ffeded7207 */ /* 0x000fe40003000000 */
[----:B------:R-:W-:-:S02]  /*21e00*/  ISETP.GE.AND P4, PT, R3, UR4, PT ;  /* 0x0000000403007c0c */ /* 0x000fc4000bf86270 */
[----:B------:R-:W-:Y:S02]  /*21e10*/  ISETP.NE.U32.AND P2, PT, R237, RZ, PT ;  /* 0x000000ffed00720c */ /* 0x000fe40003f45070 */
[----:B------:R-:W-:Y:S02]  /*21e20*/  SEL R238, RZ, 0x4, P3 ;  /* 0x00000004ffee7807 */ /* 0x000fe40001800000 */
[----:B------:R-:W-:Y:S02]  /*21e30*/  SEL R237, RZ, 0x4, P4 ;  /* 0x00000004ffed7807 */ /* 0x000fe40002000000 */
[----:B------:R-:W-:Y:S02]  /*21e40*/  IADD3 R72, P5, PT, R72, UR10, RZ ;  /* 0x0000000a48487c10 */ /* 0x000fe4000ffbe0ff */
[----:B------:R-:W-:Y:S02]  /*21e50*/  SEL R238, R238, RZ, P6 ;  /* 0x000000ffeeee7207 */ /* 0x000fe40003000000 */
[----:B------:R-:W-:-:S02]  /*21e60*/  SEL R237, R237, RZ, P6 ;  /* 0x000000ffeded7207 */ /* 0x000fc40003000000 */
[----:B------:R-:W-:Y:S02]  /*21e70*/  IADD3.X R73, PT, PT, R73, UR11, RZ, P5, !PT ;  /* 0x0000000b49497c10 */ /* 0x000fe4000affe4ff */
[----:B------:R-:W-:Y:S02]  /*21e80*/  ISETP.NE.U32.AND P4, PT, R238, RZ, PT ;  /* 0x000000ffee00720c */ /* 0x000fe40003f85070 */
[----:B------:R-:W-:Y:S01]  /*21e90*/  IADD3 R102, P5, PT, R102, UR10, RZ ;  /* 0x0000000a66667c10 */ /* 0x000fe2000ffbe0ff */
[----:B------:R-:W-:Y:S01]  /*21ea0*/  LDGSTS.E [R236+-0x5bff8], desc[UR20][R72.64], P2 ;  /* 0xa400800048ec7fae */ /* 0x000fe200091a1014 */
[----:B------:R-:W-:Y:S02]  /*21eb0*/  ISETP.NE.U32.AND P3, PT, R237, RZ, PT ;  /* 0x000000ffed00720c */ /* 0x000fe40003f65070 */
[----:B---3--:R-:W-:Y:S02]  /*21ec0*/  SHF.R.U32.HI R3, RZ, 0x6, R153 ;  /* 0x00000006ff037819 */ /* 0x008fe40000011699 */
[----:B------:R-:W-:-:S02]  /*21ed0*/  IADD3.X R103, PT, PT, R103, UR11, RZ, P5, !PT ;  /* 0x0000000b67677c10 */ /* 0x000fc4000affe4ff */
[----:B------:R-:W-:Y:S02]  /*21ee0*/  IADD3 R104, P5, PT, R104, UR10, RZ ;  /* 0x0000000a68687c10 */ /* 0x000fe4000ffbe0ff */
[----:B------:R-:W-:Y:S01]  /*21ef0*/  SGXT.U32 R3, R3, 0x1 ;  /* 0x000000010303781a */ /* 0x000fe20000000000 */
[----:B------:R-:W-:Y:S01]  /*21f00*/  LDGSTS.E [R236+-0x5a000], desc[UR20][R102.64], P4 ;  /* 0xa600000066ec7fae */ /* 0x000fe2000a1a1014 */
[----:B------:R-:W-:Y:S02]  /*21f10*/  IADD3.X R105, PT, PT, R105, UR11, RZ, P5, !PT ;  /* 0x0000000b69697c10 */ /* 0x000fe4000affe4ff */
[----:B------:R-:W-:-:S03]  /*21f20*/  LOP3.LUT R3, R3, 0x6, RZ, 0xfc, !PT ;  /* 0x0000000603037812 */ /* 0x000fc600078efcff */
[----:B------:R3:W-:Y:S01]  /*21f30*/  LDGSTS.E [R236+-0x59ff8], desc[UR20][R104.64], P3 ;  /* 0xa600800068ec7fae */ /* 0x0007e200099a1014 */
[----:B------:R-:W-:Y:S02]  /*21f40*/  ISETP.GE.AND P3, PT, R3, UR4, PT ;  /* 0x0000000403007c0c */ /* 0x000fe4000bf66270 */
[----:B------:R-:W4:Y:S01]  /*21f50*/  S2R R3, SR_TID.X ;  /* 0x0000000000037919 */ /* 0x000f220000002100 */
[----:B------:R-:W-:Y:S02]  /*21f60*/  SHF.R.U32.HI R153, RZ, 0x6, R153 ;  /* 0x00000006ff997819 */ /* 0x000fe40000011699 */
[----:B---3--:R-:W-:-:S04]  /*21f70*/  SEL R236, RZ, 0x4, P3 ;  /* 0x00000004ffec7807 */ /* 0x008fc80001800000 */
[----:B------:R-:W-:Y:S02]  /*21f80*/  SEL R236, R236, RZ, P6 ;  /* 0x000000ffecec7207 */ /* 0x000fe40003000000 */
[----:B------:R-:W-:Y:S02]  /*21f90*/  SGXT.U32 R153, R153, 0x1 ;  /* 0x000000019999781a */ /* 0x000fe40000000000 */
[----:B------:R-:W-:Y:S02]  /*21fa0*/  ISETP.NE.U32.AND P3, PT, R236, RZ, PT ;  /* 0x000000ffec00720c */ /* 0x000fe40003f65070 */
[----:B------:R-:W-:-:S04]  /*21fb0*/  LOP3.LUT R153, R153, 0x4, RZ, 0xfc, !PT ;  /* 0x0000000499997812 */ /* 0x000fc800078efcff */
[----:B------:R-:W-:-:S04]  /*21fc0*/  ISETP.GE.AND P2, PT, R153, UR4, PT ;  /* 0x0000000499007c0c */ /* 0x000fc8000bf46270 */
[----:B------:R-:W-:-:S04]  /*21fd0*/  SEL R237, RZ, 0x4, P2 ;  /* 0x00000004ffed7807 */ /* 0x000fc80001000000 */
[----:B------:R-:W-:Y:S02]  /*21fe0*/  SEL R237, R237, RZ, P6 ;  /* 0x000000ffeded7207 */ /* 0x000fe40003000000 */
[----:B----4-:R-:W-:Y:S02]  /*21ff0*/  SHF.R.U32.HI R3, RZ, 0x6, R3 ;  /* 0x00000006ff037819 */ /* 0x010fe40000011603 */
[----:B------:R-:W-:Y:S02]  /*22000*/  ISETP.NE.U32.AND P2, PT, R237, RZ, PT ;  /* 0x000000ffed00720c */ /* 0x000fe40003f45070 */
[----:B------:R-:W-:Y:S02]  /*22010*/  IADD3 R128, P4, PT, R128, UR10, RZ ;  /* 0x0000000a80807c10 */ /* 0x000fe4000ff9e0ff */
[----:B------:R-:W-:Y:S02]  /*22020*/  SGXT.U32 R3, R3, 0x1 ;  /* 0x000000010303781a */ /* 0x000fe40000000000 */
[----:B------:R-:W-:-:S02]  /*22030*/  IADD3.X R129, PT, PT, R129, UR11, RZ, P4, !PT ;  /* 0x0000000b81817c10 */ /* 0x000fc4000a7fe4ff */
[----:B------:R-:W-:Y:S02]  /*22040*/  LOP3.LUT R3, R3, 0x24, RZ, 0xfc, !PT ;  /* 0x0000002403037812 */ /* 0x000fe400078efcff */
[----:B------:R-:W-:-:S04]  /*22050*/  IADD3 R12, P4, PT, R12, UR10, RZ ;  /* 0x0000000a0c0c7c10 */ /* 0x000fc8000ff9e0ff */
[----:B------:R-:W-:Y:S01]  /*22060*/  IADD3.X R13, PT, PT, R13, UR11, RZ, P4, !PT ;  /* 0x0000000b0d0d7c10 */ /* 0x000fe2000a7fe4ff */
[----:B--2---:R-:W-:Y:S02]  /*22070*/  VIADD R236, R2, 0x100000 ;  /* 0x0010000002ec7836 */ /* 0x004fe40000000000 */
[----:B------:R-:W2:Y:S03]  /*22080*/  S2R R2, SR_TID.X ;  /* 0x0000000000027919 */ /* 0x000ea60000002100 */
[----:B------:R-:W-:Y:S01]  /*22090*/  LDGSTS.E [R236+-0x60000], desc[UR20][R128.64], P2 ;  /* 0xa000000080ec7fae */ /* 0x000fe200091a1014 */
[----:B------:R-:W-:-:S03]  /*220a0*/  ISETP.GE.AND P2, PT, R3, UR4, PT ;  /* 0x0000000403007c0c */ /* 0x000fc6000bf46270 */
[----:B------:R-:W-:Y:S01]  /*220b0*/  LDGSTS.E [R236+-0x5fff8], desc[UR20][R12.64], P3 ;  /* 0xa00080000cec7fae */ /* 0x000fe200099a1014 */
[--C-:B--2---:R-:W-:Y:S02]  /*220c0*/  SHF.R.U32.HI R3, RZ, 0x6, R2.reuse ;  /* 0x00000006ff037819 */ /* 0x104fe40000011602 */
[----:B------:R-:W-:-:S04]  /*220d0*/  SHF.R.U32.HI R2, RZ, 0x6, R2 ;  /* 0x00000006ff027819 */ /* 0x000fc80000011602 */
[----:B------:R-:W-:-:S04]  /*220e0*/  SGXT.U32 R2, R2, 0x1 ;  /* 0x000000010202781a */ /* 0x000fc80000000000 */
[----:B------:R-:W-:-:S04]  /*220f0*/  LOP3.LUT R2, R2, 0x26, RZ, 0xfc, !PT ;  /* 0x0000002602027812 */ /* 0x000fc800078efcff */
[----:B------:R-:W-:Y:S02]  /*22100*/  ISETP.GE.AND P3, PT, R2, UR4, PT ;  /* 0x0000000402007c0c */ /* 0x000fe4000bf66270 */
[----:B------:R-:W2:Y:S01]  /*22110*/  LDL.LU R2, [R1+0x250] ;  /* 0x0002500001027983 */ /* 0x000ea20000300800 */
[----:B------:R-:W-:-:S04]  /*22120*/  SGXT.U32 R3, R3, 0x1 ;  /* 0x000000010303781a */ /* 0x000fc80000000000 */
[----:B------:R-:W-:-:S04]  /*22130*/  LOP3.LUT R3, R3, 0x44, RZ, 0xfc, !PT ;  /* 0x0000004403037812 */ /* 0x000fc800078efcff */
[----:B------:R-:W-:Y:S02]  /*22140*/  ISETP.GE.AND P4, PT, R3, UR4, PT ;  /* 0x0000000403007c0c */ /* 0x000fe4000bf86270 */
[----:B------:R-:W3:Y:S01]  /*22150*/  S2R R3, SR_TID.X ;  /* 0x0000000000037919 */ /* 0x000ee20000002100 */
[----:B------:R-:W4:Y:S01]  /*22160*/  S2R R153, SR_TID.X ;  /* 0x0000000000997919 */ /* 0x000f220000002100 */
[----:B------:R-:W-:-:S04]  /*22170*/  SEL R237, RZ, 0x4, P2 ;  /* 0x00000004ffed7807 */ /* 0x000fc80001000000 */
[----:B------:R-:W-:-:S04]  /*22180*/  SEL R237, R237, RZ, P6 ;  /* 0x000000ffeded7207 */ /* 0x000fc80003000000 */
[----:B------:R-:W-:Y:S02]  /*22190*/  ISETP.NE.U32.AND P2, PT, R237, RZ, PT ;  /* 0x000000ffed00720c */ /* 0x000fe40003f45070 */
[----:B------:R-:W-:Y:S02]  /*221a0*/  IADD3 R42, P5, PT, R42, UR10, RZ ;  /* 0x0000000a2a2a7c10 */ /* 0x000fe4000ffbe0ff */
[----:B------:R-:W-:Y:S02]  /*221b0*/  SEL R238, RZ, 0x4, P3 ;  /* 0x00000004ffee7807 */ /* 0x000fe40001800000 */
[----:B------:R-:W-:Y:S02]  /*221c0*/  SEL R237, RZ, 0x4, P4 ;  /* 0x00000004ffed7807 */ /* 0x000fe40002000000 */
[----:B------:R-:W-:Y:S02]  /*221d0*/  IADD3.X R43, PT, PT, R43, UR11, RZ, P5, !PT ;  /* 0x0000000b2b2b7c10 */ /* 0x000fe4000affe4ff */
[----:B------:R-:W-:-:S02]  /*221e0*/  SEL R238, R238, RZ, P6 ;  /* 0x000000ffeeee7207 */ /* 0x000fc40003000000 */
[----:B---3--:R-:W-:Y:S01]  /*221f0*/  SHF.R.U32.HI R3, RZ, 0x6, R3 ;  /* 0x00000006ff037819 */ /* 0x008fe20000011603 */
[----:B------:R-:W-:Y:S03]  /*22200*/  LDGSTS.E [R236+-0x5e000], desc[UR20][R42.64], P2 ;  /* 0xa20000002aec7fae */ /* 0x000fe600091a1014 */
[----:B------:R-:W-:Y:S02]  /*22210*/  SGXT.U32 R3, R3, 0x1 ;  /* 0x000000010303781a */ /* 0x000fe40000000000 */
[----:B------:R-:W-:Y:S02]  /*22220*/  SEL R237, R237, RZ, P6 ;  /* 0x000000ffeded7207 */ /* 0x000fe40003000000 */
[----:B------:R-:W-:Y:S02]  /*22230*/  LOP3.LUT R3, R3, 0x46, RZ, 0xfc, !PT ;  /* 0x0000004603037812 */ /* 0x000fe400078efcff */
[----:B------:R-:W-:-:S02]  /*22240*/  ISETP.NE.U32.AND P4, PT, R238, RZ, PT ;  /* 0x000000ffee00720c */ /* 0x000fc40003f85070 */
[----:B------:R-:W-:Y:S02]  /*22250*/  IADD3 R44, P5, PT, R44, UR10, RZ ;  /* 0x0000000a2c2c7c10 */ /* 0x000fe4000ffbe0ff */
[----:B------:R-:W-:Y:S02]  /*22260*/  ISETP.GE.AND P2, PT, R3, UR4, PT ;  /* 0x0000000403007c0c */ /* 0x000fe4000bf46270 */
[----:B------:R-:W-:Y:S02]  /*22270*/  ISETP.NE.U32.AND P3, PT, R237, RZ, PT ;  /* 0x000000ffed00720c */ /* 0x000fe40003f65070 */
[--C-:B----4-:R-:W-:Y:S02]  /*22280*/  SHF.R.U32.HI R3, RZ, 0x6, R153.reuse ;  /* 0x00000006ff037819 */ /* 0x110fe40000011699 */
[----:B------:R-:W-:Y:S02]  /*22290*/  SHF.R.U32.HI R153, RZ, 0x6, R153 ;  /* 0x00000006ff997819 */ /* 0x000fe40000011699 */
[----:B------:R-:W-:-:S02]  /*222a0*/  IADD3.X R45, PT, PT, R45, UR11, RZ, P5, !PT ;  /* 0x0000000b2d2d7c10 */ /* 0x000fc4000affe4ff */
[----:B------:R-:W-:Y:S02]  /*222b0*/  IADD3 R74, P5, PT, R74, UR10, RZ ;  /* 0x0000000a4a4a7c10 */ /* 0x000fe4000ffbe0ff */
[----:B------:R-:W-:Y:S01]  /*222c0*/  SGXT.U32 R153, R153, 0x1 ;  /* 0x000000019999781a */ /* 0x000fe20000000000 */
[----:B------:R-:W-:Y:S01]  /*222d0*/  LDGSTS.E [R236+-0x5dff8], desc[UR20][R44.64], P4 ;  /* 0xa20080002cec7fae */ /* 0x000fe2000a1a1014 */
[----:B------:R-:W-:Y:S02]  /*222e0*/  IADD3.X R75, PT, PT, R75, UR11, RZ, P5, !PT ;  /* 0x0000000b4b4b7c10 */ /* 0x000fe4000affe4ff */
[----:B------:R-:W-:-:S03]  /*222f0*/  LOP3.LUT R153, R153, 0x64, RZ, 0xfc, !PT ;  /* 0x0000006499997812 */ /* 0x000fc600078efcff */
[----:B------:R-:W-:Y:S01]  /*22300*/  LDGSTS.E [R236+-0x5c000], desc[UR20][R74.64], P3 ;  /* 0xa40000004aec7fae */ /* 0x000fe200099a1014 */
[----:B------:R-:W-:Y:S02]  /*22310*/  ISETP.GE.AND P3, PT, R153, UR4, PT ;  /* 0x0000000499007c0c */ /* 0x000fe4000bf66270 */
[----:B------:R-:W3:Y:S01]  /*22320*/  S2R R153, SR_TID.X ;  /* 0x0000000000997919 */ /* 0x000ee20000002100 */
[----:B------:R-:W-:Y:S02]  /*22330*/  SGXT.U32 R3, R3, 0x1 ;  /* 0x000000010303781a */ /* 0x000fe40000000000 */
[----:B------:R-:W-:Y:S02]  /*22340*/  SEL R237, RZ, 0x4, P2 ;  /* 0x00000004ffed7807 */ /* 0x000fe40001000000 */
[----:B------:R-:W-:Y:S02]  /*22350*/  LOP3.LUT R3, R3, 0x66, RZ, 0xfc, !PT ;  /* 0x0000006603037812 */ /* 0x000fe400078efcff */
[----:B------:R-:W-:-:S02]  /*22360*/  SEL R237, R237, RZ, P6 ;  /* 0x000000ffeded7207 */ /* 0x000fc40003000000 */
[----:B------:R-:W-:Y:S02]  /*22370*/  ISETP.GE.AND P4, PT, R3, UR4, PT ;  /* 0x0000000403007c0c */ /* 0x000fe4000bf86270 */
[----:B------:R-:W-:Y:S02]  /*22380*/  ISETP.NE.U32.AND P2, PT, R237, RZ, PT ;  /* 0x000000ffed00720c */ /* 0x000fe40003f45070 */
[----:B------:R-:W-:Y:S02]  /*22390*/  SEL R238, RZ, 0x4, P3 ;  /* 0x00000004ffee7807 */ /* 0x000fe40001800000 */
[----:B------:R-:W-:Y:S02]  /*223a0*/  SEL R237, RZ, 0x4, P4 ;  /* 0x00000004ffed7807 */ /* 0x000fe40002000000 */
[----:B------:R-:W-:Y:S02]  /*223b0*/  IADD3 R76, P5, PT, R76, UR10, RZ ;  /* 0x0000000a4c4c7c10 */ /* 0x000fe4000ffbe0ff */
[----:B------:R-:W-:-:S02]  /*223c0*/  SEL R238, R238, RZ, P6 ;  /* 0x000000ffeeee7207 */ /* 0x000fc40003000000 */
[----:B------:R-:W-:Y:S02]  /*223d0*/  SEL R237, R237, RZ, P6 ;  /* 0x000000ffeded7207 */ /* 0x000fe40003000000 */
[----:B------:R-:W-:Y:S02]  /*223e0*/  IADD3.X R77, PT, PT, R77, UR11, RZ, P5, !PT ;  /* 0x0000000b4d4d7c10 */ /* 0x000fe4000affe4ff */
[----:B------:R-:W-:Y:S02]  /*223f0*/  ISETP.NE.U32.AND P4, PT, R238, RZ, PT ;  /* 0x000000ffee00720c */ /* 0x000fe40003f85070 */
[----:B------:R-:W-:Y:S01]  /*22400*/  IADD3 R106, P5, PT, R106, UR10, RZ ;  /* 0x0000000a6a6a7c10 */ /* 0x000fe2000ffbe0ff */
[----:B------:R-:W-:Y:S01]  /*22410*/  LDGSTS.E [R236+-0x5bff8], desc[UR20][R76.64], P2 ;  /* 0xa40080004cec7fae */ /* 0x000fe200091a1014 */
[----:B------:R-:W-:Y:S02]  /*22420*/  ISETP.NE.U32.AND P3, PT, R237, RZ, PT ;  /* 0x000000ffed00720c */ /* 0x000fe40003f65070 */
[----:B---3--:R-:W-:-:S02]  /*22430*/  SHF.R.U32.HI R3, RZ, 0x6, R153 ;  /* 0x00000006ff037819 */ /* 0x008fc40000011699 */
[----:B------:R-:W-:Y:S02]  /*22440*/  SHF.R.U32.HI R153, RZ, 0x6, R153 ;  /* 0x00000006ff997819 */ /* 0x000fe40000011699 */
[----:B------:R-:W-:Y:S02]  /*22450*/  IADD3.X R107, PT, PT, R107, UR11, RZ, P5, !PT ;  /* 0x0000000b6b6b7c10 */ /* 0x000fe4000affe4ff */
[----:B------:R-:W-:Y:S02]  /*22460*/  IADD3 R108, P5, PT, R108, UR10, RZ ;  /* 0x0000000a6c6c7c10 */ /* 0x000fe4000ffbe0ff */
[----:B------:R-:W-:Y:S01]  /*22470*/  SGXT.U32 R3, R3, 0x1 ;  /* 0x000000010303781a */ /* 0x000fe20000000000 */
[----:B------:R-:W-:Y:S01]  /*22480*/  LDGSTS.E [R236+-0x5a000], desc[UR20][R106.64], P4 ;  /* 0xa60000006aec7fae */ /* 0x000fe2000a1a1014 */
[----:B------:R-:W-:Y:S02]  /*22490*/  SGXT.U32 R153, R153, 0x1 ;  /* 0x000000019999781a */ /* 0x000fe40000000000 */
[----:B------:R-:W-:-:S02]  /*224a0*/  IADD3.X R109, PT, PT, R109, UR11, RZ, P5, !PT ;  /* 0x0000000b6d6d7c10 */ /* 0x000fc4000affe4ff */
[----:B------:R-:W-:Y:S02]  /*224b0*/  LOP3.LUT R3, R3, 0xa, RZ, 0xfc, !PT ;  /* 0x0000000a03037812 */ /* 0x000fe400078efcff */
[----:B------:R-:W-:Y:S01]  /*224c0*/  LOP3.LUT R153, R153, 0x8, RZ, 0xfc, !PT ;  /* 0x0000000899997812 */ /* 0x000fe200078efcff */
[----:B------:R3:W-:Y:S01]  /*224d0*/  LDGSTS.E [R236+-0x59ff8], desc[UR20][R108.64], P3 ;  /* 0xa60080006cec7fae */ /* 0x0007e200099a1014 */
[----:B------:R-:W-:Y:S02]  /*224e0*/  ISETP.GE.AND P3, PT, R3, UR4, PT ;  /* 0x0000000403007c0c */ /* 0x000fe4000bf66270 */
[----:B------:R-:W-:Y:S01]  /*224f0*/  ISETP.GE.AND P2, PT, R153, UR4, PT ;  /* 0x0000000499007c0c */ /* 0x000fe2000bf46270 */
[----:B------:R-:W4:Y:S03]  /*22500*/  S2R R3, SR_TID.X ;  /* 0x0000000000037919 */ /* 0x000f260000002100 */
[----:B---3--:R-:W-:-:S04]  /*22510*/  SEL R236, RZ, 0x4, P2 ;  /* 0x00000004ffec7807 */ /* 0x008fc80001000000 */
[----:B------:R-:W-:-:S04]  /*22520*/  SEL R236, R236, RZ, P6 ;  /* 0x000000ffecec7207 */ /* 0x000fc80003000000 */
[----:B------:R-:W-:Y:S02]  /*22530*/  ISETP.NE.U32.AND P2, PT, R236, RZ, PT ;  /* 0x000000ffec00720c */ /* 0x000fe40003f45070 */
[----:B------:R-:W-:Y:S02]  /*22540*/  IADD3 R14, P4, PT, R14, UR10, RZ ;  /* 0x0000000a0e0e7c10 */ /* 0x000fe4000ff9e0ff */
[----:B------:R-:W-:Y:S02]  /*22550*/  SEL R237, RZ, 0x4, P3 ;  /* 0x00000004ffed7807 */ /* 0x000fe40001800000 */
[----:B------:R-:W-:Y:S02]  /*22560*/  IADD3.X R15, PT, PT, R15, UR11, RZ, P4, !PT ;  /* 0x0000000b0f0f7c10 */ /* 0x000fe4000a7fe4ff */
[----:B----4-:R-:W-:-:S04]  /*22570*/  SHF.R.U32.HI R3, RZ, 0x6, R3 ;  /* 0x00000006ff037819 */ /* 0x010fc80000011603 */
[----:B------:R-:W-:Y:S02]  /*22580*/  SGXT.U32 R3, R3, 0x1 ;  /* 0x000000010303781a */ /* 0x000fe40000000000 */
[----:B------:R-:W-:Y:S02]  /*22590*/  SEL R237, R237, RZ, P6 ;  /* 0x000000ffeded7207 */ /* 0x000fe40003000000 */
[----:B------:R-:W-:Y:S02]  /*225a0*/  LOP3.LUT R3, R3, 0x28, RZ, 0xfc, !PT ;  /* 0x0000002803037812 */ /* 0x000fe400078efcff */
[----:B------:R-:W-:Y:S02]  /*225b0*/  ISETP.NE.U32.AND P3, PT, R237, RZ, PT ;  /* 0x000000ffed00720c */ /* 0x000fe40003f65070 */
        /* <DEDUP_REMOVED lines=63> */
[----:B------:R-:W-:Y:S02]  /*229b0*/  IADD3.X R111, PT, PT, R111, UR11, RZ, P5, !PT ;  /* 0x0000000b6f6f7c10 */ /* 0x000fe4000affe4ff */
        /* <DEDUP_REMOVED lines=286> */
[----:B------:R-:W3:Y:S01]  /*23ba0*/  S2R R153, SR_TID.X ;  /* 0x0000000000997919 */ /* 0x000ee20000002100 */
[----:B------:R-:W-:Y:S01]  /*23bb0*/  IADD3 R62, P5, PT, R62, UR10, RZ ;  /* 0x0000000a3e3e7c10 */ /* 0x000fe2000ffbe0ff */
        /* <DEDUP_REMOVED lines=14> */
[----:B------:R-:W4:Y:S01]  /*23ca0*/  S2R R3, SR_TID.X ;  /* 0x0000000000037919 */ /* 0x000f220000002100 */
[----:B------:R-:W-:-:S04]  /*23cb0*/  SEL R237, RZ, 0x4, P2 ;  /* 0x00000004ffed7807 */ /* 0x000fc80001000000 */
[----:B------:R-:W-:-:S04]  /*23cc0*/  SEL R237, R237, RZ, P6 ;  /* 0x000000ffeded7207 */ /* 0x000fc80003000000 */
[----:B------:R-:W-:Y:S02]  /*23cd0*/  ISETP.NE.U32.AND P2, PT, R237, RZ, PT ;  /* 0x000000ffed00720c */ /* 0x000fe40003f45070 */
[----:B------:R-:W-:Y:S02]  /*23ce0*/  SEL R237, RZ, 0x4, P3 ;  /* 0x00000004ffed7807 */ /* 0x000fe40001800000 */
[----:B------:R-:W-:Y:S02]  /*23cf0*/  SEL R238, RZ, 0x4, P4 ;  /* 0x00000004ffee7807 */ /* 0x000fe40002000000 */
[----:B------:R-:W-:Y:S02]  /*23d00*/  IADD3.X R63, PT, PT, R63, UR11, RZ, P5, !PT ;  /* 0x0000000b3f3f7c10 */ /* 0x000fe4000affe4ff */
[----:B------:R-:W-:Y:S02]  /*23d10*/  SEL R237, R237, RZ, P6 ;  /* 0x000000ffeded7207 */ /* 0x000fe40003000000 */
[----:B------:R-:W-:-:S02]  /*23d20*/  SEL R238, R238, RZ, P6 ;  /* 0x000000ffeeee7207 */ /* 0x000fc40003000000 */
[----:B----4-:R-:W-:Y:S01]  /*23d30*/  SHF.R.U32.HI R3, RZ, 0x6, R3 ;  /* 0x00000006ff037819 */ /* 0x010fe20000011603 */
[----:B------:R-:W-:Y:S03]  /*23d40*/  LDGSTS.E [R236+-0x5e000], desc[UR20][R62.64], P2 ;  /* 0xa20000003eec7fae */ /* 0x000fe600091a1014 */
[----:B------:R-:W-:-:S04]  /*23d50*/  SGXT.U32 R3, R3, 0x1 ;  /* 0x000000010303781a */ /* 0x000fc80000000000 */
[----:B------:R-:W-:Y:S02]  /*23d60*/  LOP3.LUT R3, R3, 0x5a, RZ, 0xfc, !PT ;  /* 0x0000005a03037812 */ /* 0x000fe400078efcff */
[----:B------:R-:W-:Y:S02]  /*23d70*/  ISETP.NE.U32.AND P4, PT, R237, RZ, PT ;  /* 0x000000ffed00720c */ /* 0x000fe40003f85070 */
[----:B------:R-:W-:Y:S02]  /*23d80*/  IADD3 R64, P5, PT, R64, UR10, RZ ;  /* 0x0000000a40407c10 */ /* 0x000fe4000ffbe0ff */
[----:B------:R-:W-:Y:S02]  /*23d90*/  ISETP.GE.AND P2, PT, R3, UR4, PT ;  /* 0x0000000403007c0c */ /* 0x000fe4000bf46270 */
[----:B------:R-:W-:Y:S02]  /*23da0*/  ISETP.NE.U32.AND P3, PT, R238, RZ, PT ;  /* 0x000000ffee00720c */ /* 0x000fe40003f65070 */
[----:B---3--:R-:W-:-:S02]  /*23db0*/  SHF.R.U32.HI R3, RZ, 0x6, R153 ;  /* 0x00000006ff037819 */ /* 0x008fc40000011699 */
[----:B------:R-:W-:Y:S02]  /*23dc0*/  SHF.R.U32.HI R153, RZ, 0x6, R153 ;  /* 0x00000006ff997819 */ /* 0x000fe40000011699 */
[----:B------:R-:W-:Y:S02]  /*23dd0*/  IADD3.X R65, PT, PT, R65, UR11, RZ, P5, !PT ;  /* 0x0000000b41417c10 */ /* 0x000fe4000affe4ff */
        /* <DEDUP_REMOVED lines=14> */
[----:B------:R-:W-:-:S04]  /*23ec0*/  IADD3 R96, P5, PT, R96, UR10, RZ ;  /* 0x0000000a60607c10 */ /* 0x000fc8000ffbe0ff */
[----:B------:R-:W-:-:S07]  /*23ed0*/  IADD3.X R97, PT, PT, R97, UR11, RZ, P5, !PT ;  /* 0x0000000b61617c10 */ /* 0x000fce000affe4ff */
[----:B------:R-:W-:Y:S01]  /*23ee0*/  LDGSTS.E [R236+-0x5bff8], desc[UR20][R96.64], P2 ;  /* 0xa400800060ec7fae */ /* 0x000fe200091a1014 */
[--C-:B---3--:R-:W-:Y:S02]  /*23ef0*/  SHF.R.U32.HI R3, RZ, 0x6, R153.reuse ;  /* 0x00000006ff037819 */ /* 0x108fe40000011699 */
[----:B------:R-:W-:-:S04]  /*23f00*/  SHF.R.U32.HI R153, RZ, 0x6, R153 ;  /* 0x00000006ff997819 */ /* 0x000fc80000011699 */
[----:B------:R-:W-:-:S04]  /*23f10*/  SGXT.U32 R153, R153, 0x1 ;  /* 0x000000019999781a */ /* 0x000fc80000000000 */
[----:B------:R-:W-:-:S04]  /*23f20*/  LOP3.LUT R153, R153, 0x1c, RZ, 0xfc, !PT ;  /* 0x0000001c99997812 */ /* 0x000fc800078efcff */
[----:B------:R-:W-:Y:S02]  /*23f30*/  ISETP.GE.AND P2, PT, R153, UR4, PT ;  /* 0x0000000499007c0c */ /* 0x000fe4000bf46270 */
[----:B------:R-:W3:Y:S01]  /*23f40*/  LDL.LU.64 R152, [R1+0x50] ;  /* 0x0000500001987983 */ /* 0x000ee20000300a00 */
[----:B------:R-:W-:Y:S02]  /*23f50*/  SEL R237, RZ, 0x4, P3 ;  /* 0x00000004ffed7807 */ /* 0x000fe40001800000 */
[----:B------:R-:W-:Y:S02]  /*23f60*/  SEL R238, RZ, 0x4, P4 ;  /* 0x00000004ffee7807 */ /* 0x000fe40002000000 */
[----:B------:R-:W-:Y:S02]  /*23f70*/  SEL R237, R237, RZ, P6 ;  /* 0x000000ffeded7207 */ /* 0x000fe40003000000 */
[----:B------:R-:W-:Y:S02]  /*23f80*/  SEL R238, R238, RZ, P6 ;  /* 0x000000ffeeee7207 */ /* 0x000fe40003000000 */
[----:B------:R-:W-:-:S02]  /*23f90*/  ISETP.NE.U32.AND P4, PT, R237, RZ, PT ;  /* 0x000000ffed00720c */ /* 0x000fc40003f85070 */
[----:B------:R-:W-:Y:S02]  /*23fa0*/  IADD3 R126, P5, PT, R126, UR10, RZ ;  /* 0x0000000a7e7e7c10 */ /* 0x000fe4000ffbe0ff */
[----:B------:R-:W-:Y:S02]  /*23fb0*/  ISETP.NE.U32.AND P3, PT, R238, RZ, PT ;  /* 0x000000ffee00720c */ /* 0x000fe40003f65070 */
[----:B------:R-:W-:Y:S02]  /*23fc0*/  IADD3.X R127, PT, PT, R127, UR11, RZ, P5, !PT ;  /* 0x0000000b7f7f7c10 */ /* 0x000fe4000affe4ff */
[----:B------:R-:W-:Y:S02]  /*23fd0*/  IADD3 R130, P5, PT, R130, UR10, RZ ;  /* 0x0000000a82827c10 */ /* 0x000fe4000ffbe0ff */
[----:B------:R-:W-:Y:S02]  /*23fe0*/  SGXT.U32 R3, R3, 0x1 ;  /* 0x000000010303781a */ /* 0x000fe40000000000 */
[----:B------:R-:W-:Y:S01]  /*23ff0*/  IADD3.X R131, PT, PT, R131, UR11, RZ, P5, !PT ;  /* 0x0000000b83837c10 */ /* 0x000fe2000affe4ff */
[----:B------:R-:W-:Y:S01]  /*24000*/  LDGSTS.E [R236+-0x5a000], desc[UR20][R126.64], P4 ;  /* 0xa60000007eec7fae */ /* 0x000fe2000a1a1014 */
[----:B------:R-:W-:-:S03]  /*24010*/  LOP3.LUT R3, R3, 0x1e, RZ, 0xfc, !PT ;  /* 0x0000001e03037812 */ /* 0x000fc600078efcff */
[----:B------:R4:W-:Y:S01]  /*24020*/  LDGSTS.E [R236+-0x59ff8], desc[UR20][R130.64], P3 ;  /* 0xa600800082ec7fae */ /* 0x0009e200099a1014 */
[----:B------:R-:W-:Y:S02]  /*24030*/  ISETP.GE.AND P3, PT, R3, UR4, PT ;  /* 0x0000000403007c0c */ /* 0x000fe4000bf66270 */
[----:B------:R-:W1:Y:S02]  /*24040*/  S2R R3, SR_TID.X ;  /* 0x0000000000037919 */ /* 0x000e640000002100 */
[----:B----4-:R-:W-:-:S04]  /*24050*/  SEL R236, RZ, 0x4, P3 ;  /* 0x00000004ffec7807 */ /* 0x010fc80001800000 */
[----:B------:R-:W-:-:S04]  /*24060*/  SEL R236, R236, RZ, P6 ;  /* 0x000000ffecec7207 */ /* 0x000fc80003000000 */
[----:B------:R-:W-:Y:S02]  /*24070*/  ISETP.NE.U32.AND P3, PT, R236, RZ, PT ;  /* 0x000000ffec00720c */ /* 0x000fe40003f65070 */
[----:B------:R-:W-:-:S04]  /*24080*/  SEL R237, RZ, 0x4, P2 ;  /* 0x00000004ffed7807 */ /* 0x000fc80001000000 */
[----:B------:R-:W-:-:S04]  /*24090*/  SEL R237, R237, RZ, P6 ;  /* 0x000000ffeded7207 */ /* 0x000fc80003000000 */
[----:B------:R-:W-:Y:S02]  /*240a0*/  ISETP.NE.U32.AND P2, PT, R237, RZ, PT ;  /* 0x000000ffed00720c */ /* 0x000fe40003f45070 */
[----:B------:R-:W-:Y:S02]  /*240b0*/  IADD3 R34, P4, PT, R34, UR10, RZ ;  /* 0x0000000a22227c10 */ /* 0x000fe4000ff9e0ff */
[----:B-1----:R-:W-:Y:S02]  /*240c0*/  SHF.R.U32.HI R3, RZ, 0x6, R3 ;  /* 0x00000006ff037819 */ /* 0x002fe40000011603 */
[----:B------:R-:W-:Y:S02]  /*240d0*/  IADD3.X R35, PT, PT, R35, UR11, RZ, P4, !PT ;  /* 0x0000000b23237c10 */ /* 0x000fe4000a7fe4ff */
[----:B------:R-:W-:-:S04]  /*240e0*/  SGXT.U32 R3, R3, 0x1 ;  /* 0x000000010303781a */ /* 0x000fc80000000000 */
[----:B------:R-:W-:Y:S02]  /*240f0*/  LOP3.LUT R3, R3, 0x3c, RZ, 0xfc, !PT ;  /* 0x0000003c03037812 */ /* 0x000fe400078efcff */
[----:B------:R-:W-:-:S04]  /*24100*/  IADD3 R36, P4, PT, R36, UR10, RZ ;  /* 0x0000000a24247c10 */ /* 0x000fc8000ff9e0ff */
[----:B------:R-:W-:Y:S02]  /*24110*/  IADD3.X R37, PT, PT, R37, UR11, RZ, P4, !PT ;  /* 0x0000000b25257c10 */ /* 0x000fe4000a7fe4ff */
[----:B------:R-:W-:-:S04]  /*24120*/  IADD3 R66, P5, PT, R66, UR10, RZ ;  /* 0x0000000a42427c10 */ /* 0x000fc8000ffbe0ff */
[----:B------:R-:W-:Y:S01]  /*24130*/  IADD3.X R67, PT, PT, R67, UR11, RZ, P5, !PT ;  /* 0x0000000b43437c10 */ /* 0x000fe2000affe4ff */
[----:B--2---:R-:W-:Y:S02]  /*24140*/  VIADD R236, R2, 0x100000 ;  /* 0x0010000002ec7836 */ /* 0x004fe40000000000 */
[----:B------:R-:W1:Y:S03]  /*24150*/  S2R R2, SR_TID.X ;  /* 0x0000000000027919 */ /* 0x000e660000002100 */
[----:B------:R-:W-:Y:S01]  /*24160*/  LDGSTS.E [R236+-0x60000], desc[UR20][R34.64], P2 ;  /* 0xa000000022ec7fae */ /* 0x000fe200091a1014 */
[----:B------:R-:W-:-:S03]  /*24170*/  ISETP.GE.AND P2, PT, R3, UR4, PT ;  /* 0x0000000403007c0c */ /* 0x000fc6000bf46270 */
[----:B------:R-:W-:Y:S01]  /*24180*/  LDGSTS.E [R236+-0x5fff8], desc[UR20][R36.64], P3 ;  /* 0xa000800024ec7fae */ /* 0x000fe200099a1014 */
[----:B-1----:R-:W-:-:S04]  /*24190*/  SHF.R.U32.HI R3, RZ, 0x6, R2 ;  /* 0x00000006ff037819 */ /* 0x002fc80000011602 */
[----:B------:R-:W-:-:S04]  /*241a0*/  SGXT.U32 R3, R3, 0x1 ;  /* 0x000000010303781a */ /* 0x000fc80000000000 */
[----:B------:R-:W-:Y:S02]  /*241b0*/  LOP3.LUT R3, R3, 0x5c, RZ, 0xfc, !PT ;  /* 0x0000005c03037812 */ /* 0x000fe400078efcff */
[----:B------:R-:W-:Y:S02]  /*241c0*/  SHF.R.U32.HI R2, RZ, 0x6, R2 ;  /* 0x00000006ff027819 */ /* 0x000fe40000011602 */
[----:B------:R-:W-:Y:S02]  /*241d0*/  ISETP.GE.AND P4, PT, R3, UR4, PT ;  /* 0x0000000403007c0c */ /* 0x000fe4000bf86270 */
[----:B------:R-:W1:Y:S01]  /*241e0*/  S2R R3, SR_TID.X ;  /* 0x0000000000037919 */ /* 0x000e620000002100 */
[----:B------:R-:W-:-:S04]  /*241f0*/  SGXT.U32 R2, R2, 0x1 ;  /* 0x000000010202781a */ /* 0x000fc80000000000 */
[----:B------:R-:W-:-:S04]  /*24200*/  LOP3.LUT R2, R2, 0x3e, RZ, 0xfc, !PT ;  /* 0x0000003e02027812 */ /* 0x000fc800078efcff */
[----:B------:R-:W-:Y:S02]  /*24210*/  ISETP.GE.AND P3, PT, R2, UR4, PT ;  /* 0x0000000402007c0c */ /* 0x000fe4000bf66270 */
[----:B------:R-:W2:Y:S01]  /*24220*/  S2R R2, SR_TID.X ;  /* 0x0000000000027919 */ /* 0x000ea20000002100 */
[----:B------:R-:W-:-:S04]  /*24230*/  SEL R237, RZ, 0x4, P2 ;  /* 0x00000004ffed7807 */ /* 0x000fc80001000000 */
[----:B------:R-:W-:-:S04]  /*24240*/  SEL R237, R237, RZ, P6 ;  /* 0x000000ffeded7207 */ /* 0x000fc80003000000 */
[----:B------:R-:W-:Y:S02]  /*24250*/  ISETP.NE.U32.AND P2, PT, R237, RZ, PT ;  /* 0x000000ffed00720c */ /* 0x000fe40003f45070 */
[----:B------:R-:W-:Y:S02]  /*24260*/  SEL R238, RZ, 0x4, P3 ;  /* 0x00000004ffee7807 */ /* 0x000fe40001800000 */
[----:B------:R-:W-:Y:S02]  /*24270*/  SEL R237, RZ, 0x4, P4 ;  /* 0x00000004ffed7807 */ /* 0x000fe40002000000 */
[----:B-1----:R-:W-:-:S07]  /*24280*/  SHF.R.U32.HI R3, RZ, 0x6, R3 ;  /* 0x00000006ff037819 */ /* 0x002fce0000011603 */
[----:B------:R-:W-:Y:S01]  /*24290*/  LDGSTS.E [R236+-0x5e000], desc[UR20][R66.64], P2 ;  /* 0xa200000042ec7fae */ /* 0x000fe200091a1014 */
[----:B------:R-:W-:Y:S02]  /*242a0*/  SGXT.U32 R3, R3, 0x1 ;  /* 0x000000010303781a */ /* 0x000fe40000000000 */
[----:B------:R-:W-:Y:S02]  /*242b0*/  SEL R238, R238, RZ, P6 ;  /* 0x000000ffeeee7207 */ /* 0x000fe40003000000 */
[----:B------:R-:W-:Y:S02]  /*242c0*/  SEL R237, R237, RZ, P6 ;  /* 0x000000ffeded7207 */ /* 0x000fe40003000000 */
[----:B------:R-:W-:Y:S02]  /*242d0*/  LOP3.LUT R3, R3, 0x5e, RZ, 0xfc, !PT ;  /* 0x0000005e03037812 */ /* 0x000fe400078efcff */
[----:B------:R-:W-:Y:S02]  /*242e0*/  ISETP.NE.U32.AND P4, PT, R238, RZ, PT ;  /* 0x000000ffee00720c */ /* 0x000fe40003f85070 */
[----:B------:R-:W-:-:S02]  /*242f0*/  IADD3 R68, P5, PT, R68, UR10, RZ ;  /* 0x0000000a44447c10 */ /* 0x000fc4000ffbe0ff */
[----:B------:R-:W-:Y:S02]  /*24300*/  ISETP.NE.U32.AND P3, PT, R237, RZ, PT ;  /* 0x000000ffed00720c */ /* 0x000fe40003f65070 */
[----:B------:R-:W-:Y:S02]  /*24310*/  ISETP.GE.AND P2, PT, R3, UR4, PT ;  /* 0x0000000403007c0c */ /* 0x000fe4000bf46270 */
[--C-:B--2---:R-:W-:Y:S02]  /*24320*/  SHF.R.U32.HI R3, RZ, 0x6, R2.reuse ;  /* 0x00000006ff037819 */ /* 0x104fe40000011602 */
[----:B------:R-:W-:Y:S02]  /*24330*/  SHF.R.U32.HI R2, RZ, 0x6, R2 ;  /* 0x00000006ff027819 */ /* 0x000fe40000011602 */
[----:B------:R-:W-:Y:S02]  /*24340*/  IADD3.X R69, PT, PT, R69, UR11, RZ, P5, !PT ;  /* 0x0000000b45457c10 */ /* 0x000fe4000affe4ff */
[----:B------:R-:W-:-:S02]  /*24350*/  IADD3 R98, P5, PT, R98, UR10, RZ ;  /* 0x0000000a62627c10 */ /* 0x000fc4000ffbe0ff */
[----:B------:R-:W-:Y:S01]  /*24360*/  SGXT.U32 R2, R2, 0x1 ;  /* 0x000000010202781a */ /* 0x000fe20000000000 */
[----:B------:R-:W-:Y:S01]  /*24370*/  LDGSTS.E [R236+-0x5dff8], desc[UR20][R68.64], P4 ;  /* 0xa200800044ec7fae */ /* 0x000fe2000a1a1014 */
[----:B------:R-:W-:Y:S02]  /*24380*/  SGXT.U32 R3, R3, 0x1 ;  /* 0x000000010303781a */ /* 0x000fe40000000000 */
[----:B------:R-:W-:Y:S02]  /*24390*/  IADD3.X R99, PT, PT, R99, UR11, RZ, P5, !PT ;  /* 0x0000000b63637c10 */ /* 0x000fe4000affe4ff */
[----:B------:R-:W-:Y:S02]  /*243a0*/  SEL R237, RZ, 0x4, P2 ;  /* 0x00000004ffed7807 */ /* 0x000fe40001000000 */
[----:B------:R-:W-:Y:S01]  /*243b0*/  LOP3.LUT R2, R2, 0x7c, RZ, 0xfc, !PT ;  /* 0x0000007c02027812 */ /* 0x000fe200078efcff */
[----:B------:R-:W-:Y:S01]  /*243c0*/  LDGSTS.E [R236+-0x5c000], desc[UR20][R98.64], P3 ;  /* 0xa400000062ec7fae */ /* 0x000fe200099a1014 */
[----:B------:R-:W-:-:S02]  /*243d0*/  LOP3.LUT R3, R3, 0x7e, RZ, 0xfc, !PT ;  /* 0x0000007e03037812 */ /* 0x000fc400078efcff */
[----:B------:R-:W-:Y:S02]  /*243e0*/  SEL R237, R237, RZ, P6 ;  /* 0x000000ffeded7207 */ /* 0x000fe40003000000 */
[----:B------:R-:W-:Y:S02]  /*243f0*/  ISETP.GE.AND P3, PT, R2, UR4, PT ;  /* 0x0000000402007c0c */ /* 0x000fe4000bf66270 */
[----:B------:R-:W-:Y:S02]  /*24400*/  ISETP.GE.AND P4, PT, R3, UR4, PT ;  /* 0x0000000403007c0c */ /* 0x000fe4000bf86270 */
[----:B------:R-:W-:Y:S02]  /*24410*/  ISETP.NE.U32.AND P2, PT, R237, RZ, PT ;  /* 0x000000ffed00720c */ /* 0x000fe40003f45070 */
[----:B------:R-:W-:Y:S02]  /*24420*/  SEL R238, RZ, 0x4, P3 ;  /* 0x00000004ffee7807 */ /* 0x000fe40001800000 */
[----:B------:R-:W-:-:S02]  /*24430*/  SEL R237, RZ, 0x4, P4 ;  /* 0x00000004ffed7807 */ /* 0x000fc40002000000 */
[----:B------:R-:W-:Y:S02]  /*24440*/  IADD3 R100, P5, PT, R100, UR10, RZ ;  /* 0x0000000a64647c10 */ /* 0x000fe4000ffbe0ff */
[----:B------:R-:W-:Y:S02]  /*24450*/  SEL R238, R238, RZ, P6 ;  /* 0x000000ffeeee7207 */ /* 0x000fe40003000000 */
[----:B------:R-:W-:Y:S02]  /*24460*/  SEL R237, R237, RZ, P6 ;  /* 0x000000ffeded7207 */ /* 0x000fe40003000000 */
[----:B------:R-:W-:Y:S02]  /*24470*/  IADD3.X R101, PT, PT, R101, UR11, RZ, P5, !PT ;  /* 0x0000000b65657c10 */ /* 0x000fe4000affe4ff */
[----:B------:R-:W-:Y:S02]  /*24480*/  ISETP.NE.U32.AND P4, PT, R238, RZ, PT ;  /* 0x000000ffee00720c */ /* 0x000fe40003f85070 */
[----:B------:R-:W-:Y:S01]  /*24490*/  IADD3 R132, P5, PT, R132, UR10, RZ ;  /* 0x0000000a84847c10 */ /* 0x000fe2000ffbe0ff */
[----:B------:R-:W-:Y:S01]  /*244a0*/  LDGSTS.E [R236+-0x5bff8], desc[UR20][R100.64], P2 ;  /* 0xa400800064ec7fae */ /* 0x000fe200091a1014 */
[----:B------:R-:W-:-:S02]  /*244b0*/  ISETP.NE.U32.AND P3, PT, R237, RZ, PT ;  /* 0x000000ffed00720c */ /* 0x000fc40003f65070 */
[----:B------:R-:W-:Y:S02]  /*244c0*/  IADD3.X R133, PT, PT, R133, UR11, RZ, P5, !PT ;  /* 0x0000000b85857c10 */ /* 0x000fe4000affe4ff */
[----:B------:R-:W-:Y:S02]  /*244d0*/  IADD3 R134, P5, PT, R134, UR10, RZ ;  /* 0x0000000a86867c10 */ /* 0x000fe4000ffbe0ff */
[----:B------:R-:W-:Y:S02]  /*244e0*/  ISETP.GE.AND P2, PT, R239, UR4, PT ;  /* 0x00000004ef007c0c */ /* 0x000fe4000bf46270 */
[----:B------:R-:W-:Y:S01]  /*244f0*/  IADD3.X R135, PT, PT, R135, UR11, RZ, P5, !PT ;  /* 0x0000000b87877c10 */ /* 0x000fe2000affe4ff */
[----:B------:R-:W-:Y:S04]  /*24500*/  LDGSTS.E [R236+-0x5a000], desc[UR20][R132.64], P4 ;  /* 0xa600000084ec7fae */ /* 0x000fe8000a1a1014 */
[----:B------:R1:W-:Y:S01]  /*24510*/  LDGSTS.E [R236+-0x59ff8], desc[UR20][R134.64], P3 ;  /* 0xa600800086ec7fae */ /* 0x0003e200099a1014 */
[----:B------:R-:W-:-:S02]  /*24520*/  USHF.R.S32.HI UR4, URZ, 0x1f, UR13 ;  /* 0x0000001fff047899 */ /* 0x000fc4000801140d */
[----:B------:R-:W-:Y:S01]  /*24530*/  USHF.L.U32 UR12, UR13, 0x2, URZ ;  /* 0x000000020d0c7899 */ /* 0x000fe200080006ff */
[----:B------:R-:W-:Y:S01]  /*24540*/  VIADD R3, R4, UR7 ;  /* 0x0000000704037c36 */ /* 0x000fe20008000000 */
[----:B------:R-:W-:Y:S01]  /*24550*/  USHF.L.U64.HI UR13, UR13, 0x2, UR4 ;  /* 0x000000020d0d7899 */ /* 0x000fe20008010204 */
[----:B------:R-:W0:Y:S01]  /*24560*/  LDGDEPBAR ;  /* 0x00000000000079af */ /* 0x000e220000000000 */
[----:B-1----:R-:W-:-:S04]  /*24570*/  SEL R236, RZ, 0x4, P2 ;  /* 0x00000004ffec7807 */ /* 0x002fc80001000000 */
[----:B------:R-:W-:-:S04]  /*24580*/  SEL R236, R236, RZ, P6 ;  /* 0x000000ffecec7207 */ /* 0x000fc80003000000 */
[----:B------:R-:W-:Y:S02]  /*24590*/  ISETP.NE.U32.AND P2, PT, R236, RZ, PT ;  /* 0x000000ffec00720c */ /* 0x000fe40003f45070 */
[----:B---3--:R-:W-:-:S04]  /*245a0*/  IADD3 R236, P3, PT, R152, UR12, RZ ;  /* 0x0000000c98ec7c10 */ /* 0x008fc8000ff7e0ff */
[----:B------:R-:W-:Y:S02]  /*245b0*/  IADD3.X R237, PT, PT, R153, UR13, RZ, P3, !PT ;  /* 0x0000000d99ed7c10 */ /* 0x000fe40009ffe4ff */
[----:B------:R-:W-:-:S04]  /*245c0*/  IADD3 R238, P3, PT, R240, UR12, RZ ;  /* 0x0000000cf0ee7c10 */ /* 0x000fc8000ff7e0ff */
[----:B------:R-:W-:Y:S01]  /*245d0*/  IADD3.X R239, PT, PT, R241, UR13, RZ, P3, !PT ;  /* 0x0000000df1ef7c10 */ /* 0x000fe20009ffe4ff */
[----:B------:R-:W-:Y:S01]  /*245e0*/  LDGSTS.E [R3+0x60000], desc[UR20][R236.64], P2 ;  /* 0x60000000ec037fae */ /* 0x000fe200091a1014 */
[----:B------:R-:W-:-:S03]  /*245f0*/  IADD3 R240, P3, PT, R250, UR12, RZ ;  /* 0x0000000cfaf07c10 */ /* 0x000fc6000ff7e0ff */
[----:B------:R-:W-:Y:S01]  /*24600*/  LDGSTS.E [R3+0x60400], desc[UR20][R238.64], P2 ;  /* 0x60400000ee037fae */ /* 0x000fe200091a1014 */
[----:B------:R-:W-:Y:S02]  /*24610*/  IADD3.X R241, PT, PT, R251, UR13, RZ, P3, !PT ;  /* 0x0000000dfbf17c10 */ /* 0x000fe40009ffe4ff */
[----:B------:R-:W-:-:S03]  /*24620*/  IADD3 R234, P3, PT, R234, UR12, RZ ;  /* 0x0000000ceaea7c10 */ /* 0x000fc6000ff7e0ff */
[----:B------:R-:W-:Y:S01]  /*24630*/  LDGSTS.E [R3+0x60800], desc[UR20][R240.64], P2 ;  /* 0x60800000f0037fae */ /* 0x000fe200091a1014 */
[----:B------:R-:W-:Y:S02]  /*24640*/  IADD3.X R235, PT, PT, R235, UR13, RZ, P3, !PT ;  /* 0x0000000debeb7c10 */ /* 0x000fe40009ffe4ff */
[----:B------:R-:W-:-:S03]  /*24650*/  IADD3 R250, P3, PT, R232, UR12, RZ ;  /* 0x0000000ce8fa7c10 */ /* 0x000fc6000ff7e0ff */
[----:B------:R1:W-:Y:S01]  /*24660*/  LDGSTS.E [R3+0x60c00], desc[UR20][R234.64], P2 ;  /* 0x60c00000ea037fae */ /* 0x0003e200091a1014 */
[----:B------:R-:W-:Y:S02]  /*24670*/  IADD3.X R251, PT, PT, R233, UR13, RZ, P3, !PT ;  /* 0x0000000de9fb7c10 */ /* 0x000fe40009ffe4ff */
[----:B------:R-:W-:-:S04]  /*24680*/  IADD3 R152, P3, PT, R230, UR12, RZ ;  /* 0x0000000ce6987c10 */ /* 0x000fc8000ff7e0ff */
[----:B------:R-:W-:Y:S02]  /*24690*/  IADD3.X R153, PT, PT, R231, UR13, RZ, P3, !PT ;  /* 0x0000000de7997c10 */ /* 0x000fe40009ffe4ff */
[----:B------:R-:W-:-:S04]  /*246a0*/  IADD3 R2, P3, PT, R228, UR12, RZ ;  /* 0x0000000ce4027c10 */ /* 0x000fc8000ff7e0ff */
[----:B-1----:R-:W-:Y:S01]  /*246b0*/  IADD3.X R3, PT, PT, R229, UR13, RZ, P3, !PT ;  /* 0x0000000de5037c10 */ /* 0x002fe20009ffe4ff */
[----:B------:R-:W-:Y:S01]  /*246c0*/  VIADD R229, R4, UR7 ;  /* 0x0000000704e57c36 */ /* 0x000fe20008000000 */
[----:B------:R-:W-:Y:S04]  /*246d0*/  STL.64 [R1], R250 ;  /* 0x000000fa01007387 */ /* 0x000fe80000100a00 */
[----:B------:R-:W-:Y:S04]  /*246e0*/  LDGSTS.E [R229+0x61000], desc[UR20][R250.64], P2 ;  /* 0x61000000fae57fae */ /* 0x000fe800091a1014 */
[----:B------:R-:W-:Y:S04]  /*246f0*/  STL.64 [R1+0x40], R152 ;  /* 0x0000409801007387 */ /* 0x000fe80000100a00 */
[----:B------:R-:W-:Y:S04]  /*24700*/  LDGSTS.E [R229+0x61400], desc[UR20][R152.64], P2 ;  /* 0x6140000098e57fae */ /* 0x000fe800091a1014 */
[----:B------:R1:W-:Y:S04]  /*24710*/  STL.64 [R1+0x80], R2 ;  /* 0x0000800201007387 */ /* 0x0003e80000100a00 */
[----:B------:R1:W-:Y:S04]  /*24720*/  LDGSTS.E [R229+0x61800], desc[UR20][R2.64], P2 ;  /* 0x6180000002e57fae */ /* 0x0003e800091a1014 */
[----:B------:R-:W2:Y:S04]  /*24730*/  LDL.LU.64 R230, [R1+0xc8] ;  /* 0x0000c80001e67983 */ /* 0x000ea80000300a00 */
[----:B------:R-:W3:Y:S01]  /*24740*/  LDL.LU.64 R232, [R1+0x88] ;  /* 0x0000880001e87983 */ /* 0x000ee20000300a00 */
[----:B-1----:R-:W-:-:S03]  /*24750*/  IADD3 R2, P3, PT, R226, UR12, RZ ;  /* 0x0000000ce2027c10 */ /* 0x002fc6000ff7e0ff */
[----:B------:R-:W4:Y:S01]  /*24760*/  LDL.LU.64 R250, [R1+0x48] ;  /* 0x0000480001fa7983 */ /* 0x000f220000300a00 */
[----:B------:R-:W-:-:S03]  /*24770*/  IADD3.X R3, PT, PT, R227, UR13, RZ, P3, !PT ;  /* 0x0000000de3037c10 */ /* 0x000fc60009ffe4ff */
[----:B------:R-:W4:Y:S01]  /*24780*/  LDL.LU.64 R152, [R1+0x10] ;  /* 0x0000100001987983 */ /* 0x000f220000300a00 */
[----:B------:R-:W-:Y:S01]  /*24790*/  IADD3 R226, P3, PT, R224, UR12, RZ ;  /* 0x0000000ce0e27c10 */ /* 0x000fe2000ff7e0ff */
[----:B------:R-:W-:Y:S02]  /*247a0*/  IMAD.MOV.U32 R224, RZ, RZ, R2 ;  /* 0x000000ffffe07224 */ /* 0x000fe400078e0002 */
[----:B------:R1:W-:Y:S01]  /*247b0*/  STL.64 [R1+0xb8], R2 ;  /* 0x0000b80201007387 */ /* 0x0003e20000100a00 */
[----:B------:R-:W-:Y:S01]  /*247c0*/  IADD3.X R227, PT, PT, R225, UR13, RZ, P3, !PT ;  /* 0x0000000de1e37c10 */ /* 0x000fe20009ffe4ff */
[----:B------:R-:W-:Y:S01]  /*247d0*/  IMAD.MOV.U32 R225, RZ, RZ, R3 ;  /* 0x000000ffffe17224 */ /* 0x000fe200078e0003 */
[----:B-1----:R-:W-:-:S04]  /*247e0*/  IADD3 R2, P3, PT, R222, UR12, RZ ;  /* 0x0000000cde027c10 */ /* 0x002fc8000ff7e0ff */
[----:B------:R-:W-:Y:S01]  /*247f0*/  LDGSTS.E [R229+0x61c00], desc[UR20][R224.64], P2 ;  /* 0x61c00000e0e57fae */ /* 0x000fe200091a1014 */
[----:B------:R-:W-:-:S03]  /*24800*/  IADD3.X R3, PT, PT, R223, UR13, RZ, P3, !PT ;  /* 0x0000000ddf037c10 */ /* 0x000fc60009ffe4ff */
[----:B------:R-:W-:Y:S04]  /*24810*/  STL.64 [R1+0xf8], R226 ;  /* 0x0000f8e201007387 */ /* 0x000fe80000100a00 */
[----:B------:R1:W-:Y:S04]  /*24820*/  LDGSTS.E [R229+0x62000], desc[UR20][R226.64], P2 ;  /* 0x62000000e2e57fae */ /* 0x0003e800091a1014 */
[----:B------:R1:W-:Y:S04]  /*24830*/  STL.64 [R1+0x138], R2 ;  /* 0x0001380201007387 */ /* 0x0003e80000100a00 */
[----:B------:R-:W-:Y:S04]  /*24840*/  LDGSTS.E [R229+0x62400], desc[UR20][R2.64], P2 ;  /* 0x6240000002e57fae */ /* 0x000fe800091a1014 */
[----:B-1----:R-:W4:Y:S01]  /*24850*/  LDL.LU.64 R2, [R1+0x8] ;  /* 0x0000080001027983 */ /* 0x002f220000300a00 */
[----:B------:R-:W-:-:S04]  /*24860*/  IADD3 R226, P3, PT, R220, UR12, RZ ;  /* 0x0000000cdce27c10 */ /* 0x000fc8000ff7e0ff */
[----:B------:R-:W-:Y:S02]  /*24870*/  IADD3.X R227, PT, PT, R221, UR13, RZ, P3, !PT ;  /* 0x0000000ddde37c10 */ /* 0x000fe40009ffe4ff */
[----:B------:R-:W-:-:S03]  /*24880*/  IADD3 R224, P3, PT, R218, UR12, RZ ;  /* 0x0000000cdae07c10 */ /* 0x000fc6000ff7e0ff */
[----:B------:R-:W-:Y:S01]  /*24890*/  LDGSTS.E [R229+0x62800], desc[UR20][R226.64], P2 ;  /* 0x62800000e2e57fae */ /* 0x000fe200091a1014 */
[----:B------:R-:W-:Y:S02]  /*248a0*/  IADD3.X R225, PT, PT, R219, UR13, RZ, P3, !PT ;  /* 0x0000000ddbe17c10 */ /* 0x000fe40009ffe4ff */
[----:B------:R-:W-:Y:S01]  /*248b0*/  IADD3 R222, P3, PT, R216, UR12, RZ ;  /* 0x0000000cd8de7c10 */ /* 0x000fe2000ff7e0ff */
[----:B------:R-:W-:Y:S03]  /*248c0*/  STL.64 [R1+0x178], R226 ;  /* 0x000178e201007387 */ /* 0x000fe60000100a00 */
[----:B------:R-:W-:Y:S01]  /*248d0*/  IADD3.X R223, PT, PT, R217, UR13, RZ, P3, !PT ;  /* 0x0000000dd9df7c10 */ /* 0x000fe20009ffe4ff */
[----:B------:R-:W-:Y:S01]  /*248e0*/  LDGSTS.E [R229+0x62c00], desc[UR20][R224.64], P2 ;  /* 0x62c00000e0e57fae */ /* 0x000fe200091a1014 */
[----:B------:R-:W-:-:S03]  /*248f0*/  IADD3 R220, P3, PT, R214, UR12, RZ ;  /* 0x0000000cd6dc7c10 */ /* 0x000fc6000ff7e0ff */
[----:B------:R-:W-:Y:S01]  /*24900*/  STL.64 [R1+0x1b8], R224 ;  /* 0x0001b8e001007387 */ /* 0x000fe20000100a00 */
[----:B------:R-:W-:Y:S02]  /*24910*/  IADD3.X R221, PT, PT, R215, UR13, RZ, P3, !PT ;  /* 0x0000000dd7dd7c10 */ /* 0x000fe40009ffe4ff */
[----:B------:R-:W-:Y:S01]  /*24920*/  IADD3 R218, P3, PT, R212, UR12, RZ ;  /* 0x0000000cd4da7c10 */ /* 0x000fe2000ff7e0ff */
[----:B------:R-:W-:Y:S03]  /*24930*/  LDGSTS.E [R229+0x63000], desc[UR20][R222.64], P2 ;  /* 0x63000000dee57fae */ /* 0x000fe600091a1014 */
[----:B------:R-:W-:Y:S01]  /*24940*/  IADD3.X R219, PT, PT, R213, UR13, RZ, P3, !PT ;  /* 0x0000000dd5db7c10 */ /* 0x000fe20009ffe4ff */
[----:B------:R-:W-:Y:S01]  /*24950*/  STL.64 [R1+0x1f0], R222 ;  /* 0x0001f0de01007387 */ /* 0x000fe20000100a00 */
[----:B------:R-:W-:-:S03]  /*24960*/  IADD3 R216, P3, PT, R138, UR12, RZ ;  /* 0x0000000c8ad87c10 */ /* 0x000fc6000ff7e0ff */
[----:B------:R1:W-:Y:S01]  /*24970*/  LDGSTS.E [R229+0x63400], desc[UR20][R220.64], P2 ;  /* 0x63400000dce57fae */ /* 0x0003e200091a1014 */
[----:B------:R-:W-:-:S03]  /*24980*/  IADD3.X R217, PT, PT, R139, UR13, RZ, P3, !PT ;  /* 0x0000000d8bd97c10 */ /* 0x000fc60009ffe4ff */
[----:B------:R1:W-:Y:S04]  /*24990*/  STL.64 [R1+0x228], R220 ;  /* 0x000228dc01007387 */ /* 0x0003e80000100a00 */
[----:B------:R-:W-:Y:S04]  /*249a0*/  STL.64 [R1+0x268], R218 ;  /* 0x000268da01007387 */ /* 0x000fe80000100a00 */
[----:B------:R-:W-:Y:S04]  /*249b0*/  LDGSTS.E [R229+0x63800], desc[UR20][R218.64], P2 ;  /* 0x63800000dae57fae */ /* 0x000fe800091a1014 */
[----:B------:R-:W-:Y:S04]  /*249c0*/  STL.64 [R1+0x278], R216 ;  /* 0x000278d801007387 */ /* 0x000fe80000100a00 */
[----:B------:R-:W-:Y:S01]  /*249d0*/  LDGSTS.E [R229+0x63c00], desc[UR20][R216.64], P2 ;  /* 0x63c00000d8e57fae */ /* 0x000fe200091a1014 */
[----:B--2---:R-:W-:-:S04]  /*249e0*/  IADD3 R138, P3, PT, R230, UR12, RZ ;  /* 0x0000000ce68a7c10 */ /* 0x004fc8000ff7e0ff */
[----:B------:R-:W-:Y:S02]  /*249f0*/  IADD3.X R139, PT, PT, R231, UR13, RZ, P3, !PT ;  /* 0x0000000de78b7c10 */ /* 0x000fe40009ffe4ff */
[----:B---3--:R-:W-:-:S03]  /*24a00*/  IADD3 R212, P3, PT, R232, UR12, RZ ;  /* 0x0000000ce8d47c10 */ /* 0x008fc6000ff7e0ff */
[----:B------:R-:W-:Y:S01]  /*24a10*/  LDGSTS.E [R5+0x60080], desc[UR20][R138.64], P2 ;  /* 0x600800008a057fae */ /* 0x000fe200091a1014 */
[----:B------:R-:W-:Y:S02]  /*24a20*/  IADD3.X R213, PT, PT, R233, UR13, RZ, P3, !PT ;  /* 0x0000000de9d57c10 */ /* 0x000fe40009ffe4ff */
[----:B----4-:R-:W-:-:S03]  /*24a30*/  IADD3 R214, P3, PT, R250, UR12, RZ ;  /* 0x0000000cfad67c10 */ /* 0x010fc6000ff7e0ff */
[----:B------:R-:W-:Y:S01]  /*24a40*/  LDGSTS.E [R5+0x60480], desc[UR20][R212.64], P2 ;  /* 0x60480000d4057fae */ /* 0x000fe200091a1014 */
[----:B------:R-:W-:Y:S02]  /*24a50*/  IADD3.X R215, PT, PT, R251, UR13, RZ, P3, !PT ;  /* 0x0000000dfbd77c10 */ /* 0x000fe40009ffe4ff */
[----:B-1----:R-:W-:-:S03]  /*24a60*/  IADD3 R220, P3, PT, R152, UR12, RZ ;  /* 0x0000000c98dc7c10 */ /* 0x002fc6000ff7e0ff */
[----:B------:R-:W-:Y:S01]  /*24a70*/  LDGSTS.E [R5+0x60880], desc[UR20][R214.64], P2 ;  /* 0x60880000d6057fae */ /* 0x000fe200091a1014 */
[----:B------:R-:W-:-:S05]  /*24a80*/  IADD3.X R221, PT, PT, R153, UR13, RZ, P3, !PT ;  /* 0x0000000d99dd7c10 */ /* 0x000fca0009ffe4ff */
[----:B------:R-:W-:Y:S01]  /*24a90*/  LDGSTS.E [R5+0x60c80], desc[UR20][R220.64], P2 ;  /* 0x60c80000dc057fae */ /* 0x000fe200091a1014 */
[----:B------:R-:W-:-:S04]  /*24aa0*/  IADD3 R222, P3, PT, R2, UR12, RZ ;  /* 0x0000000c02de7c10 */ /* 0x000fc8000ff7e0ff */
[----:B------:R-:W-:Y:S02]  /*24ab0*/  IADD3.X R223, PT, PT, R3, UR13, RZ, P3, !PT ;  /* 0x0000000d03df7c10 */ /* 0x000fe40009ffe4ff */
[----:B------:R-:W-:-:S03]  /*24ac0*/  IADD3 R152, P3, PT, R140, UR12, RZ ;  /* 0x0000000c8c987c10 */ /* 0x000fc6000ff7e0ff */
[----:B------:R-:W-:Y:S01]  /*24ad0*/  LDGSTS.E [R5+0x61080], desc[UR20][R222.64], P2 ;  /* 0x61080000de057fae */ /* 0x000fe200091a1014 */
[----:B------:R-:W-:Y:S02]  /*24ae0*/  IADD3.X R153, PT, PT, R141, UR13, RZ, P3, !PT ;  /* 0x0000000d8d997c10 */ /* 0x000fe40009ffe4ff */
[----:B------:R-:W-:-:S03]  /*24af0*/  IADD3 R2, P3, PT, R156, UR12, RZ ;  /* 0x0000000c9c027c10 */ /* 0x000fc6000ff7e0ff */
[----:B------:R1:W-:Y:S01]  /*24b00*/  LDGSTS.E [R5+0x61480], desc[UR20][R152.64], P2 ;  /* 0x6148000098057fae */ /* 0x0003e200091a1014 */
[----:B------:R-:W-:-:S03]  /*24b10*/  IADD3.X R3, PT, PT, R157, UR13, RZ, P3, !PT ;  /* 0x0000000d9d037c10 */ /* 0x000fc60009ffe4ff */
[----:B------:R1:W-:Y:S04]  /*24b20*/  STL.64 [R1+0x10], R152 ;  /* 0x0000109801007387 */ /* 0x0003e80000100a00 */
[----:B------:R2:W-:Y:S04]  /*24b30*/  STL.64 [R1+0x50], R2 ;  /* 0x0000500201007387 */ /* 0x0005e80000100a00 */
[----:B------:R-:W3:Y:S04]  /*24b40*/  LDL.LU.64 R228, [R1+0x118] ;  /* 0x0001180001e47983 */ /* 0x000ee80000300a00 */
[----:B------:R-:W4:Y:S01]  /*24b50*/  LDL.LU.64 R230, [R1+0xd8] ;  /* 0x0000d80001e67983 */ /* 0x000f220000300a00 */
[----:B-1----:R-:W-:-:S03]  /*24b60*/  IADD3 R152, P3, PT, R194, UR12, RZ ;  /* 0x0000000cc2987c10 */ /* 0x002fc6000ff7e0ff */
[----:B------:R-:W4:Y:S01]  /*24b70*/  LDL.LU.64 R232, [R1+0xd0] ;  /* 0x0000d00001e87983 */ /* 0x000f220000300a00 */
[----:B------:R-:W-:Y:S02]  /*24b80*/  IADD3.X R153, PT, PT, R195, UR13, RZ, P3, !PT ;  /* 0x0000000dc3997c10 */ /* 0x000fe40009ffe4ff */
[----:B------:R-:W-:Y:S01]  /*24b90*/  IADD3 R140, P3, PT, R196, UR12, RZ ;  /* 0x0000000cc48c7c10 */ /* 0x000fe2000ff7e0ff */
[----:B------:R2:W-:Y:S03]  /*24ba0*/  LDGSTS.E [R5+0x61880], desc[UR20][R2.64], P2 ;  /* 0x6188000002057fae */ /* 0x0005e600091a1014 */
[----:B------:R-:W-:Y:S01]  /*24bb0*/  IADD3.X R141, PT, PT, R197, UR13, RZ, P3, !PT ;  /* 0x0000000dc58d7c10 */ /* 0x000fe20009ffe4ff */
[----:B------:R-:W4:Y:S04]  /*24bc0*/  LDL.LU.64 R250, [R1+0xb0] ;  /* 0x0000b00001fa7983 */ /* 0x000f280000300a00 */
[----:B------:R-:W-:Y:S01]  /*24bd0*/  LDGSTS.E [R5+0x61c80], desc[UR20][R152.64], P2 ;  /* 0x61c8000098057fae */ /* 0x000fe200091a1014 */
[----:B--2---:R-:W-:-:S03]  /*24be0*/  IADD3 R2, P3, PT, R198, UR12, RZ ;  /* 0x0000000cc6027c10 */ /* 0x004fc6000ff7e0ff */
[----:B------:R-:W-:Y:S01]  /*24bf0*/  STL.64 [R1+0x88], R152 ;  /* 0x0000889801007387 */ /* 0x000fe20000100a00 */
[----:B------:R-:W-:-:S03]  /*24c00*/  IADD3.X R3, PT, PT, R199, UR13, RZ, P3, !PT ;  /* 0x0000000dc7037c10 */ /* 0x000fc60009ffe4ff */
[----:B------:R-:W-:Y:S04]  /*24c10*/  STL.64 [R1+0xc8], R140 ;  /* 0x0000c88c01007387 */ /* 0x000fe80000100a00 */
[----:B------:R1:W-:Y:S04]  /*24c20*/  LDGSTS.E [R5+0x62080], desc[UR20][R140.64], P2 ;  /* 0x620800008c057fae */ /* 0x0003e800091a1014 */
[----:B------:R2:W-:Y:S04]  /*24c30*/  STL.64 [R1+0x108], R2 ;  /* 0x0001080201007387 */ /* 0x0005e80000100a00 */
[----:B------:R-:W-:Y:S04]  /*24c40*/  LDGSTS.E [R5+0x62480], desc[UR20][R2.64], P2 ;  /* 0x6248000002057fae */ /* 0x000fe800091a1014 */
[----:B--2---:R-:W2:Y:S04]  /*24c50*/  LDL.LU.64 R2, [R1+0x30] ;  /* 0x0000300001027983 */ /* 0x004ea80000300a00 */
[----:B------:R-:W2:Y:S01]  /*24c60*/  LDL.LU.64 R152, [R1+0x18] ;  /* 0x0000180001987983 */ /* 0x000ea20000300a00 */
[----:B------:R-:W-:-:S04]  /*24c70*/  IADD3 R194, P3, PT, R200, UR12, RZ ;  /* 0x0000000cc8c27c10 */ /* 0x000fc8000ff7e0ff */
[----:B------:R-:W-:Y:S02]  /*24c80*/  IADD3.X R195, PT, PT, R201, UR13, RZ, P3, !PT ;  /* 0x0000000dc9c37c10 */ /* 0x000fe40009ffe4ff */
[----:B------:R-:W-:-:S03]  /*24c90*/  IADD3 R156, P3, PT, R202, UR12, RZ ;  /* 0x0000000cca9c7c10 */ /* 0x000fc6000ff7e0ff */
[----:B------:R1:W-:Y:S01]  /*24ca0*/  LDGSTS.E [R5+0x62880], desc[UR20][R194.64], P2 ;  /* 0x62880000c2057fae */ /* 0x0003e200091a1014 */
[----:B------:R-:W-:Y:S02]  /*24cb0*/  IADD3.X R157, PT, PT, R203, UR13, RZ, P3, !PT ;  /* 0x0000000dcb9d7c10 */ /* 0x000fe40009ffe4ff */
[----:B-1----:R-:W-:Y:S01]  /*24cc0*/  IADD3 R140, P3, PT, R204, UR12, RZ ;  /* 0x0000000ccc8c7c10 */ /* 0x002fe2000ff7e0ff */
[----:B------:R1:W-:Y:S03]  /*24cd0*/  STL.64 [R1+0x148], R194 ;  /* 0x000148c201007387 */ /* 0x0003e60000100a00 */
[----:B------:R-:W-:Y:S01]  /*24ce0*/  IADD3.X R141, PT, PT, R205, UR13, RZ, P3, !PT ;  /* 0x0000000dcd8d7c10 */ /* 0x000fe20009ffe4ff */
[----:B------:R1:W-:Y:S04]  /*24cf0*/  STL.64 [R1+0x188], R156 ;  /* 0x0001889c01007387 */ /* 0x0003e80000100a00 */
[----:B------:R1:W-:Y:S02]  /*24d00*/  LDGSTS.E [R5+0x62c80], desc[UR20][R156.64], P2 ;  /* 0x62c800009c057fae */ /* 0x0003e400091a1014 */
[----:B-1----:R-:W-:-:S02]  /*24d10*/  IADD3 R194, P3, PT, R206, UR12, RZ ;  /* 0x0000000ccec27c10 */ /* 0x002fc4000ff7e0ff */
[----:B------:R1:W-:Y:S02]  /*24d20*/  STL.64 [R1+0x1c8], R140 ;  /* 0x0001c88c01007387 */ /* 0x0003e40000100a00 */
[----:B------:R-:W-:Y:S02]  /*24d30*/  IADD3.X R195, PT, PT, R207, UR13, RZ, P3, !PT ;  /* 0x0000000dcfc37c10 */ /* 0x000fe40009ffe4ff */
[----:B------:R1:W-:Y:S01]  /*24d40*/  LDGSTS.E [R5+0x63080], desc[UR20][R140.64], P2 ;  /* 0x630800008c057fae */ /* 0x0003e200091a1014 */
[----:B------:R-:W-:-:S03]  /*24d50*/  IADD3 R156, P3, PT, R208, UR12, RZ ;  /* 0x0000000cd09c7c10 */ /* 0x000fc6000ff7e0ff */
[----:B------:R-:W-:Y:S01]  /*24d60*/  STL.64 [R1+0x208], R194 ;  /* 0x000208c201007387 */ /* 0x000fe20000100a00 */
[----:B------:R-:W-:-:S03]  /*24d70*/  IADD3.X R157, PT, PT, R209, UR13, RZ, P3, !PT ;  /* 0x0000000dd19d7c10 */ /* 0x000fc60009ffe4ff */
[----:B------:R-:W-:Y:S01]  /*24d80*/  LDGSTS.E [R5+0x63480], desc[UR20][R194.64], P2 ;  /* 0x63480000c2057fae */ /* 0x000fe200091a1014 */
[----:B-1----:R-:W-:-:S03]  /*24d90*/  IADD3 R140, P3, PT, R210, UR12, RZ ;  /* 0x0000000cd28c7c10 */ /* 0x002fc6000ff7e0ff */
[----:B------:R-:W-:Y:S01]  /*24da0*/  STL.64 [R1+0x250], R156 ;  /* 0x0002509c01007387 */ /* 0x000fe20000100a00 */
[----:B------:R-:W-:-:S03]  /*24db0*/  IADD3.X R141, PT, PT, R211, UR13, RZ, P3, !PT ;  /* 0x0000000dd38d7c10 */ /* 0x000fc60009ffe4ff */
[----:B------:R-:W-:Y:S04]  /*24dc0*/  LDGSTS.E [R5+0x63880], desc[UR20][R156.64], P2 ;  /* 0x638800009c057fae */ /* 0x000fe800091a1014 */
[----:B------:R3:W-:Y:S04]  /*24dd0*/  STL.64 [R1+0x270], R140 ;  /* 0x0002708c01007387 */ /* 0x0007e80000100a00 */
[----:B------:R3:W-:Y:S02]  /*24de0*/  LDGSTS.E [R5+0x63c80], desc[UR20][R140.64], P2 ;  /* 0x63c800008c057fae */ /* 0x0007e400091a1014 */
[----:B---3--:R-:W-:-:S04]  /*24df0*/  IADD3 R140, P3, PT, R228, UR12, RZ ;  /* 0x0000000ce48c7c10 */ /* 0x008fc8000ff7e0ff */
[----:B------:R-:W-:Y:S02]  /*24e00*/  IADD3.X R141, PT, PT, R229, UR13, RZ, P3, !PT ;  /* 0x0000000de58d7c10 */ /* 0x000fe40009ffe4ff */
[----:B----4-:R-:W-:-:S03]  /*24e10*/  IADD3 R156, P3, PT, R230, UR12, RZ ;  /* 0x0000000ce69c7c10 */ /* 0x010fc6000ff7e0ff */
[----:B------:R-:W-:Y:S01]  /*24e20*/  LDGSTS.E [R6+0x60100], desc[UR20][R140.64], P2 ;  /* 0x601000008c067fae */ /* 0x000fe200091a1014 */
[----:B------:R-:W-:Y:S02]  /*24e30*/  IADD3.X R157, PT, PT, R231, UR13, RZ, P3, !PT ;  /* 0x0000000de79d7c10 */ /* 0x000fe40009ffe4ff */
[----:B------:R-:W-:-:S03]  /*24e40*/  IADD3 R200, P3, PT, R232, UR12, RZ ;  /* 0x0000000ce8c87c10 */ /* 0x000fc6000ff7e0ff */
[----:B------:R-:W-:Y:S01]  /*24e50*/  LDGSTS.E [R6+0x60500], desc[UR20][R156.64], P2 ;  /* 0x605000009c067fae */ /* 0x000fe200091a1014 */
[----:B------:R-:W-:Y:S02]  /*24e60*/  IADD3.X R201, PT, PT, R233, UR13, RZ, P3, !PT ;  /* 0x0000000de9c97c10 */ /* 0x000fe40009ffe4ff */
[----:B------:R-:W-:-:S03]  /*24e70*/  IADD3 R202, P3, PT, R250, UR12, RZ ;  /* 0x0000000cfaca7c10 */ /* 0x000fc6000ff7e0ff */
[----:B------:R-:W-:Y:S01]  /*24e80*/  LDGSTS.E [R6+0x60900], desc[UR20][R200.64], P2 ;  /* 0x60900000c8067fae */ /* 0x000fe200091a1014 */
[----:B------:R-:W-:Y:S02]  /*24e90*/  IADD3.X R203, PT, PT, R251, UR13, RZ, P3, !PT ;  /* 0x0000000dfbcb7c10 */ /* 0x000fe40009ffe4ff */
[----:B------:R-:W-:-:S03]  /*24ea0*/  IADD3 R204, P3, PT, R242, UR12, RZ ;  /* 0x0000000cf2cc7c10 */ /* 0x000fc6000ff7e0ff */
[----:B------:R-:W-:Y:S01]  /*24eb0*/  LDGSTS.E [R6+0x60d00], desc[UR20][R202.64], P2 ;  /* 0x60d00000ca067fae */ /* 0x000fe200091a1014 */
[----:B------:R-:W-:-:S05]  /*24ec0*/  IADD3.X R205, PT, PT, R243, UR13, RZ, P3, !PT ;  /* 0x0000000df3cd7c10 */ /* 0x000fca0009ffe4ff */
[----:B------:R-:W-:Y:S01]  /*24ed0*/  LDGSTS.E [R6+0x61100], desc[UR20][R204.64], P2 ;  /* 0x61100000cc067fae */ /* 0x000fe200091a1014 */
[----:B--2---:R-:W-:-:S04]  /*24ee0*/  IADD3 R242, P3, PT, R2, UR12, RZ ;  /* 0x0000000c02f27c10 */ /* 0x004fc8000ff7e0ff */
[----:B------:R-:W-:Y:S02]  /*24ef0*/  IADD3.X R243, PT, PT, R3, UR13, RZ, P3, !PT ;  /* 0x0000000d03f37c10 */ /* 0x000fe40009ffe4ff */
[----:B------:R-:W-:-:S03]  /*24f00*/  IADD3 R2, P3, PT, R152, UR12, RZ ;  /* 0x0000000c98027c10 */ /* 0x000fc6000ff7e0ff */
[----:B------:R-:W-:Y:S01]  /*24f10*/  LDGSTS.E [R6+0x61500], desc[UR20][R242.64], P2 ;  /* 0x61500000f2067fae */ /* 0x000fe200091a1014 */
[----:B------:R-:W-:Y:S02]  /*24f20*/  IADD3.X R3, PT, PT, R153, UR13, RZ, P3, !PT ;  /* 0x0000000d99037c10 */ /* 0x000fe40009ffe4ff */
[----:B------:R-:W-:-:S03]  /*24f30*/  IADD3 R194, P3, PT, R142, UR12, RZ ;  /* 0x0000000c8ec27c10 */ /* 0x000fc6000ff7e0ff */
[----:B------:R1:W-:Y:S01]  /*24f40*/  LDGSTS.E [R6+0x61900], desc[UR20][R2.64], P2 ;  /* 0x6190000002067fae */ /* 0x0003e200091a1014 */
[----:B------:R-:W-:Y:S02]  /*24f50*/  IADD3.X R195, PT, PT, R143, UR13, RZ, P3, !PT ;  /* 0x0000000d8fc37c10 */ /* 0x000fe40009ffe4ff */
[----:B------:R-:W-:Y:S01]  /*24f60*/  IADD3 R152, P3, PT, R158, UR12, RZ ;  /* 0x0000000c9e987c10 */ /* 0x000fe2000ff7e0ff */
[----:B------:R1:W-:Y:S03]  /*24f70*/  STL.64 [R1+0x30], R2 ;  /* 0x0000300201007387 */ /* 0x0003e60000100a00 */
[----:B------:R-:W-:Y:S01]  /*24f80*/  IADD3.X R153, PT, PT, R159, UR13, RZ, P3, !PT ;  /* 0x0000000d9f997c10 */ /* 0x000fe20009ffe4ff */
[----:B------:R-:W2:Y:S04]  /*24f90*/  LDL.LU.64 R218, [R1+0x1d0] ;  /* 0x0001d00001da7983 */ /* 0x000ea80000300a00 */
[----:B------:R-:W-:Y:S01]  /*24fa0*/  STL.64 [R1+0x70], R194 ;  /* 0x000070c201007387 */ /* 0x000fe20000100a00 */
[----:B-1----:R-:W-:-:S03]  /*24fb0*/  IADD3 R2, P3, PT, R180, UR12, RZ ;  /* 0x0000000cb4027c10 */ /* 0x002fc6000ff7e0ff */
[----:B------:R1:W-:Y:S01]  /*24fc0*/  STL.64 [R1+0xb0], R152 ;  /* 0x0000b09801007387 */ /* 0x0003e20000100a00 */
[----:B------:R-:W-:-:S03]  /*24fd0*/  IADD3.X R3, PT, PT, R181, UR13, RZ, P3, !PT ;  /* 0x0000000db5037c10 */ /* 0x000fc60009ffe4ff */
[----:B------:R-:W3:Y:S04]  /*24fe0*/  LDL.LU.64 R224, [R1+0x190] ;  /* 0x0001900001e07983 */ /* 0x000ee80000300a00 */
[----:B------:R4:W-:Y:S04]  /*24ff0*/  STL.64 [R1+0xd8], R2 ;  /* 0x0000d80201007387 */ /* 0x0009e80000100a00 */
[----:B------:R-:W3:Y:S04]  /*25000*/  LDL.LU.64 R226, [R1+0x150] ;  /* 0x0001500001e27983 */ /* 0x000ee80000300a00 */
[----:B------:R-:W-:Y:S04]  /*25010*/  LDGSTS.E [R6+0x61d00], desc[UR20][R194.64], P2 ;  /* 0x61d00000c2067fae */ /* 0x000fe800091a1014 */
[----:B------:R1:W-:Y:S04]  /*25020*/  LDGSTS.E [R6+0x62100], desc[UR20][R152.64], P2 ;  /* 0x6210000098067fae */ /* 0x0003e800091a1014 */
[----:B------:R-:W3:Y:S04]  /*25030*/  LDL.LU.64 R228, [R1+0x110] ;  /* 0x0001100001e47983 */ /* 0x000ee80000300a00 */
[----:B------:R-:W3:Y:S01]  /*25040*/  LDL.LU.64 R230, [R1+0x100] ;  /* 0x0001000001e67983 */ /* 0x000ee20000300a00 */
[----:B-1----:R-:W-:-:S03]  /*25050*/  IADD3 R152, P3, PT, R182, UR12, RZ ;  /* 0x0000000cb6987c10 */ /* 0x002fc6000ff7e0ff */
[----:B------:R4:W-:Y:S01]  /*25060*/  LDGSTS.E [R6+0x62500], desc[UR20][R2.64], P2 ;  /* 0x6250000002067fae */ /* 0x0009e200091a1014 */
[----:B------:R-:W-:-:S03]  /*25070*/  IADD3.X R153, PT, PT, R183, UR13, RZ, P3, !PT ;  /* 0x0000000db7997c10 */ /* 0x000fc60009ffe4ff */
[----:B------:R-:W3:Y:S01]  /*25080*/  LDL.LU.64 R232, [R1+0xc0] ;  /* 0x0000c00001e87983 */ /* 0x000ee20000300a00 */
[----:B------:R-:W-:-:S03]  /*25090*/  IADD3 R142, P3, PT, R184, UR12, RZ ;  /* 0x0000000cb88e7c10 */ /* 0x000fc6000ff7e0ff */
[----:B------:R-:W3:Y:S01]  /*250a0*/  LDL.LU.64 R250, [R1+0x90] ;  /* 0x0000900001fa7983 */ /* 0x000ee20000300a00 */
[----:B------:R-:W-:Y:S02]  /*250b0*/  IADD3.X R143, PT, PT, R185, UR13, RZ, P3, !PT ;  /* 0x0000000db98f7c10 */ /* 0x000fe40009ffe4ff */
[----:B----4-:R-:W-:Y:S01]  /*250c0*/  IADD3 R2, P3, PT, R186, UR12, RZ ;  /* 0x0000000cba027c10 */ /* 0x010fe2000ff7e0ff */
[----:B------:R1:W-:Y:S03]  /*250d0*/  STL.64 [R1+0x118], R152 ;  /* 0x0001189801007387 */ /* 0x0003e60000100a00 */
[----:B------:R-:W-:Y:S01]  /*250e0*/  IADD3.X R3, PT, PT, R187, UR13, RZ, P3, !PT ;  /* 0x0000000dbb037c10 */ /* 0x000fe20009ffe4ff */
[----:B------:R-:W-:Y:S04]  /*250f0*/  STL.64 [R1+0x158], R142 ;  /* 0x0001588e01007387 */ /* 0x000fe80000100a00 */
[----:B------:R-:W-:Y:S04]  /*25100*/  LDGSTS.E [R6+0x62900], desc[UR20][R152.64], P2 ;  /* 0x6290000098067fae */ /* 0x000fe800091a1014 */
[----:B------:R4:W-:Y:S04]  /*25110*/  STL.64 [R1+0x198], R2 ;  /* 0x0001980201007387 */ /* 0x0009e80000100a00 */
[----:B------:R4:W-:Y:S04]  /*25120*/  LDGSTS.E [R6+0x62d00], desc[UR20][R142.64], P2 ;  /* 0x62d000008e067fae */ /* 0x0009e800091a1014 */
[----:B-1----:R-:W3:Y:S04]  /*25130*/  LDL.LU.64 R152, [R1+0x38] ;  /* 0x0000380001987983 */ /* 0x002ee80000300a00 */
[----:B------:R-:W-:Y:S04]  /*25140*/  LDGSTS.E [R6+0x63100], desc[UR20][R2.64], P2 ;  /* 0x6310000002067fae */ /* 0x000fe800091a1014 */
[----:B----4-:R-:W4:Y:S01]  /*25150*/  LDL.LU.64 R2, [R1+0x20] ;  /* 0x0000200001027983 */ /* 0x010f220000300a00 */
        /* <DEDUP_REMOVED lines=8> */
[----:B------:R-:W-:Y:S04]  /*251e0*/  STL.64 [R1+0x218], R158 ;  /* 0x0002189e01007387 */ /* 0x000fe80000100a00 */
[----:B------:R-:W-:Y:S04]  /*251f0*/  LDGSTS.E [R6+0x63900], desc[UR20][R158.64], P2 ;  /* 0x639000009e067fae */ /* 0x000fe800091a1014 */
[----:B------:R2:W-:Y:S04]  /*25200*/  STL.64 [R1+0x260], R142 ;  /* 0x0002608e01007387 */ /* 0x0005e80000100a00 */
[----:B------:R2:W-:Y:S02]  /*25210*/  LDGSTS.E [R6+0x63d00], desc[UR20][R142.64], P2 ;  /* 0x63d000008e067fae */ /* 0x0005e400091a1014 */
[----:B--2---:R-:W-:-:S04]  /*25220*/  IADD3 R142, P3, PT, R218, UR12, RZ ;  /* 0x0000000cda8e7c10 */ /* 0x004fc8000ff7e0ff */
[----:B------:R-:W-:-:S05]  /*25230*/  IADD3.X R143, PT, PT, R219, UR13, RZ, P3, !PT ;  /* 0x0000000ddb8f7c10 */ /* 0x000fca0009ffe4ff */
[----:B------:R-:W-:Y:S01]  /*25240*/  LDGSTS.E [R7+0x60180], desc[UR20][R142.64], P2 ;  /* 0x601800008e077fae */ /* 0x000fe200091a1014 */
[----:B---3--:R-:W-:-:S04]  /*25250*/  IADD3 R158, P3, PT, R224, UR12, RZ ;  /* 0x0000000ce09e7c10 */ /* 0x008fc8000ff7e0ff */
[----:B------:R-:W-:Y:S02]  /*25260*/  IADD3.X R159, PT, PT, R225, UR13, RZ, P3, !PT ;  /* 0x0000000de19f7c10 */ /* 0x000fe40009ffe4ff */
[----:B------:R-:W-:-:S03]  /*25270*/  IADD3 R184, P3, PT, R226, UR12, RZ ;  /* 0x0000000ce2b87c10 */ /* 0x000fc6000ff7e0ff */
        /* <DEDUP_REMOVED lines=14> */
[----:B------:R4:W-:Y:S04]  /*25360*/  STL.64 [R1+0x8], R180 ;  /* 0x000008b401007387 */ /* 0x0009e80000100a00 */
[----:B------:R4:W-:Y:S01]  /*25370*/  LDGSTS.E [R7+0x61980], desc[UR20][R180.64], P2 ;  /* 0x61980000b4077fae */ /* 0x0009e200091a1014 */
[----:B------:R-:W-:-:S04]  /*25380*/  IADD3 R182, P3, PT, R152, UR12, RZ ;  /* 0x0000000c98b67c10 */ /* 0x000fc8000ff7e0ff */
[----:B------:R-:W-:-:S05]  /*25390*/  IADD3.X R183, PT, PT, R153, UR13, RZ, P3, !PT ;  /* 0x0000000d99b77c10 */ /* 0x000fca0009ffe4ff */
[----:B------:R-:W-:Y:S01]  /*253a0*/  LDGSTS.E [R7+0x61d80], desc[UR20][R182.64], P2 ;  /* 0x61d80000b6077fae */ /* 0x000fe200091a1014 */
[----:B----4-:R-:W-:-:S04]  /*253b0*/  IADD3 R180, P3, PT, R2, UR12, RZ ;  /* 0x0000000c02b47c10 */ /* 0x010fc8000ff7e0ff */
[----:B------:R-:W-:Y:S02]  /*253c0*/  IADD3.X R181, PT, PT, R3, UR13, RZ, P3, !PT ;  /* 0x0000000d03b57c10 */ /* 0x000fe40009ffe4ff */
[----:B------:R-:W-:Y:S01]  /*253d0*/  IADD3 R152, P3, PT, R144, UR12, RZ ;  /* 0x0000000c90987c10 */ /* 0x000fe2000ff7e0ff */
[----:B------:R-:W2:Y:S03]  /*253e0*/  LDL.LU.64 R2, [R1+0x3f8] ;  /* 0x0003f80001027983 */ /* 0x000ea60000300a00 */
[----:B------:R-:W-:Y:S01]  /*253f0*/  IADD3.X R153, PT, PT, R145, UR13, RZ, P3, !PT ;  /* 0x0000000d91997c10 */ /* 0x000fe20009ffe4ff */
[----:B------:R-:W-:Y:S04]  /*25400*/  STL.64 [R1+0x48], R182 ;  /* 0x000048b601007387 */ /* 0x000fe80000100a00 */
[----:B------:R1:W-:Y:S04]  /*25410*/  STL.64 [R1+0x90], R180 ;  /* 0x000090b401007387 */ /* 0x0003e80000100a00 */
[----:B------:R3:W-:Y:S04]  /*25420*/  STL.64 [R1+0xd0], R152 ;  /* 0x0000d09801007387 */ /* 0x0007e80000100a00 */
[----:B------:R-:W4:Y:S04]  /*25430*/  LDL.LU.64 R194, [R1+0x3c8] ;  /* 0x0003c80001c27983 */ /* 0x000f280000300a00 */
[----:B------:R1:W-:Y:S04]  /*25440*/  LDGSTS.E [R7+0x62180], desc[UR20][R180.64], P2 ;  /* 0x62180000b4077fae */ /* 0x0003e800091a1014 */
[----:B------:R-:W4:Y:S04]  /*25450*/  LDL.LU.64 R216, [R1+0x200] ;  /* 0x0002000001d87983 */ /* 0x000f280000300a00 */
[----:B------:R3:W-:Y:S01]  /*25460*/  LDGSTS.E [R7+0x62580], desc[UR20][R152.64], P2 ;  /* 0x6258000098077fae */ /* 0x0007e200091a1014 */
[----:B-1----:R-:W-:-:S03]  /*25470*/  IADD3 R180, P3, PT, R160, UR12, RZ ;  /* 0x0000000ca0b47c10 */ /* 0x002fc6000ff7e0ff */
[----:B------:R-:W4:Y:S01]  /*25480*/  LDL.LU.64 R218, [R1+0x1c0] ;  /* 0x0001c00001da7983 */ /* 0x000f220000300a00 */
[----:B------:R-:W-:-:S03]  /*25490*/  IADD3.X R181, PT, PT, R161, UR13, RZ, P3, !PT ;  /* 0x0000000da1b57c10 */ /* 0x000fc60009ffe4ff */
[----:B------:R-:W4:Y:S01]  /*254a0*/  LDL.LU.64 R226, [R1+0x180] ;  /* 0x0001800001e27983 */ /* 0x000f220000300a00 */
[----:B---3--:R-:W-:-:S03]  /*254b0*/  IADD3 R152, P3, PT, R170, UR12, RZ ;  /* 0x0000000caa987c10 */ /* 0x008fc6000ff7e0ff */
[----:B------:R-:W-:Y:S01]  /*254c0*/  LDGSTS.E [R7+0x62980], desc[UR20][R180.64], P2 ;  /* 0x62980000b4077fae */ /* 0x000fe200091a1014 */
[----:B------:R-:W-:Y:S02]  /*254d0*/  IADD3.X R153, PT, PT, R171, UR13, RZ, P3, !PT ;  /* 0x0000000dab997c10 */ /* 0x000fe40009ffe4ff */
[----:B------:R-:W-:Y:S01]  /*254e0*/  IADD3 R144, P3, PT, R172, UR12, RZ ;  /* 0x0000000cac907c10 */ /* 0x000fe2000ff7e0ff */
[----:B------:R-:W-:Y:S03]  /*254f0*/  STL.64 [R1+0x110], R180 ;  /* 0x000110b401007387 */ /* 0x000fe60000100a00 */
[----:B------:R-:W-:Y:S01]  /*25500*/  IADD3.X R145, PT, PT, R173, UR13, RZ, P3, !PT ;  /* 0x0000000dad917c10 */ /* 0x000fe20009ffe4ff */
[----:B------:R1:W-:Y:S04]  /*25510*/  STL.64 [R1+0x150], R152 ;  /* 0x0001509801007387 */ /* 0x0003e80000100a00 */
[----:B------:R-:W3:Y:S04]  /*25520*/  LDL.LU.64 R250, [R1+0x140] ;  /* 0x0001400001fa7983 */ /* 0x000ee80000300a00 */
[----:B------:R-:W-:Y:S04]  /*25530*/  LDGSTS.E [R7+0x62d80], desc[UR20][R152.64], P2 ;  /* 0x62d8000098077fae */ /* 0x000fe800091a1014 */
[----:B------:R1:W-:Y:S01]  /*25540*/  STL.64 [R1+0x190], R144 ;  /* 0x0001909001007387 */ /* 0x0003e20000100a00 */
[----:B------:R-:W-:-:S03]  /*25550*/  IADD3 R170, P3, PT, R174, UR12, RZ ;  /* 0x0000000caeaa7c10 */ /* 0x000fc6000ff7e0ff */
[----:B------:R1:W-:Y:S04]  /*25560*/  LDGSTS.E [R7+0x63180], desc[UR20][R144.64], P2 ;  /* 0x6318000090077fae */ /* 0x0003e800091a1014 */
[----:B-1----:R-:W3:Y:S04]  /*25570*/  LDL.LU.64 R152, [R1+0x130] ;  /* 0x0001300001987983 */ /* 0x002ee80000300a00 */
[----:B------:R-:W3:Y:S04]  /*25580*/  LDL.LU.64 R228, [R1+0xf0] ;  /* 0x0000f00001e47983 */ /* 0x000ee80000300a00 */
[----:B------:R-:W3:Y:S04]  /*25590*/  LDL.LU.64 R230, [R1+0x98] ;  /* 0x0000980001e67983 */ /* 0x000ee80000300a00 */
[----:B------:R-:W3:Y:S01]  /*255a0*/  LDL.LU.64 R232, [R1+0x58] ;  /* 0x0000580001e87983 */ /* 0x000ee20000300a00 */
[----:B------:R-:W-:-:S02]  /*255b0*/  IADD3.X R171, PT, PT, R175, UR13, RZ, P3, !PT ;  /* 0x0000000dafab7c10 */ /* 0x000fc40009ffe4ff */
        /* <DEDUP_REMOVED lines=11> */
[----:B------:R-:W-:Y:S02]  /*25670*/  IADD3.X R145, PT, PT, R3, UR13, RZ, P3, !PT ;  /* 0x0000000d03917c10 */ /* 0x000fe40009ffe4ff */
[----:B------:R-:W2:Y:S04]  /*25680*/  LDL.LU.64 R2, [R1+0x28] ;  /* 0x0000280001027983 */ /* 0x000ea80000300a00 */
[----:B------:R-:W-:Y:S01]  /*25690*/  LDGSTS.E [R8+0x60200], desc[UR20][R144.64], P2 ;  /* 0x6020000090087fae */ /* 0x000fe200091a1014 */
[----:B----4-:R-:W-:-:S04]  /*256a0*/  IADD3 R160, P3, PT, R194, UR12, RZ ;  /* 0x0000000cc2a07c10 */ /* 0x010fc8000ff7e0ff */
        /* <DEDUP_REMOVED lines=11> */
[----:B---3--:R-:W-:-:S04]  /*25760*/  IADD3 R226, P3, PT, R250, UR12, RZ ;  /* 0x0000000cfae27c10 */ /* 0x008fc8000ff7e0ff */
[----:B------:R-:W-:-:S05]  /*25770*/  IADD3.X R227, PT, PT, R251, UR13, RZ, P3, !PT ;  /* 0x0000000dfbe37c10 */ /* 0x000fca0009ffe4ff */
[----:B------:R-:W-:Y:S01]  /*25780*/  LDGSTS.E [R8+0x61600], desc[UR20][R226.64], P2 ;  /* 0x61600000e2087fae */ /* 0x000fe200091a1014 */
[----:B------:R-:W-:-:S04]  /*25790*/  IADD3 R250, P3, PT, R152, UR12, RZ ;  /* 0x0000000c98fa7c10 */ /* 0x000fc8000ff7e0ff */
[----:B------:R-:W-:Y:S02]  /*257a0*/  IADD3.X R251, PT, PT, R153, UR13, RZ, P3, !PT ;  /* 0x0000000d99fb7c10 */ /* 0x000fe40009ffe4ff */
[----:B------:R-:W-:-:S03]  /*257b0*/  IADD3 R152, P3, PT, R228, UR12, RZ ;  /* 0x0000000ce4987c10 */ /* 0x000fc6000ff7e0ff */
[----:B------:R-:W-:Y:S01]  /*257c0*/  LDGSTS.E [R8+0x61a00], desc[UR20][R250.64], P2 ;  /* 0x61a00000fa087fae */ /* 0x000fe200091a1014 */
[----:B------:R-:W-:-:S05]  /*257d0*/  IADD3.X R153, PT, PT, R229, UR13, RZ, P3, !PT ;  /* 0x0000000de5997c10 */ /* 0x000fca0009ffe4ff */
[----:B------:R1:W-:Y:S04]  /*257e0*/  STL.64 [R1+0x38], R152 ;  /* 0x0000389801007387 */ /* 0x0003e80000100a00 */
[----:B------:R-:W3:Y:S04]  /*257f0*/  LDL.LU.64 R196, [R1+0x440] ;  /* 0x0004400001c47983 */ /* 0x000ee80000300a00 */
[----:B------:R-:W-:Y:S04]  /*25800*/  LDGSTS.E [R8+0x61e00], desc[UR20][R152.64], P2 ;  /* 0x61e0000098087fae */ /* 0x000fe800091a1014 */
[----:B-1----:R-:W4:Y:S01]  /*25810*/  LDL.LU.64 R152, [R1+0x420] ;  /* 0x0004200001987983 */ /* 0x002f220000300a00 */
[----:B------:R-:W-:-:S04]  /*25820*/  IADD3 R170, P3, PT, R230, UR12, RZ ;  /* 0x0000000ce6aa7c10 */ /* 0x000fc8000ff7e0ff */
[----:B------:R-:W-:Y:S02]  /*25830*/  IADD3.X R171, PT, PT, R231, UR13, RZ, P3, !PT ;  /* 0x0000000de7ab7c10 */ /* 0x000fe40009ffe4ff */
[----:B------:R-:W-:-:S03]  /*25840*/  IADD3 R6, P3, PT, R232, UR12, RZ ;  /* 0x0000000ce8067c10 */ /* 0x000fc6000ff7e0ff */
[----:B------:R-:W-:Y:S01]  /*25850*/  LDGSTS.E [R8+0x62200], desc[UR20][R170.64], P2 ;  /* 0x62200000aa087fae */ /* 0x000fe200091a1014 */
[----:B------:R-:W-:-:S05]  /*25860*/  IADD3.X R7, PT, PT, R233, UR13, RZ, P3, !PT ;  /* 0x0000000de9077c10 */ /* 0x000fca0009ffe4ff */
[----:B------:R1:W-:Y:S04]  /*25870*/  STL.64 [R1+0xc0], R6 ;  /* 0x0000c00601007387 */ /* 0x0003e80000100a00 */
[----:B------:R-:W4:Y:S04]  /*25880*/  LDL.LU.64 R194, [R1+0x400] ;  /* 0x0004000001c27983 */ /* 0x000f280000300a00 */
[----:B------:R-:W4:Y:S04]  /*25890*/  LDL.LU.64 R216, [R1+0x3d0] ;  /* 0x0003d00001d87983 */ /* 0x000f280000300a00 */
[----:B------:R1:W-:Y:S01]  /*258a0*/  LDGSTS.E [R8+0x62600], desc[UR20][R6.64], P2 ;  /* 0x6260000006087fae */ /* 0x0003e200091a1014 */
[----:B--2---:R-:W-:-:S04]  /*258b0*/  IADD3 R172, P3, PT, R2, UR12, RZ ;  /* 0x0000000c02ac7c10 */ /* 0x004fc8000ff7e0ff */
[----:B------:R-:W-:Y:S02]  /*258c0*/  IADD3.X R173, PT, PT, R3, UR13, RZ, P3, !PT ;  /* 0x0000000d03ad7c10 */ /* 0x000fe40009ffe4ff */
[----:B-1----:R-:W-:-:S03]  /*258d0*/  IADD3 R6, P3, PT, R146, UR12, RZ ;  /* 0x0000000c92067c10 */ /* 0x002fc6000ff7e0ff */
[----:B------:R-:W-:Y:S01]  /*258e0*/  LDGSTS.E [R8+0x62a00], desc[UR20][R172.64], P2 ;  /* 0x62a00000ac087fae */ /* 0x000fe200091a1014 */
[----:B------:R-:W-:-:S03]  /*258f0*/  IADD3.X R7, PT, PT, R147, UR13, RZ, P3, !PT ;  /* 0x0000000d93077c10 */ /* 0x000fc60009ffe4ff */
[----:B------:R-:W-:Y:S01]  /*25900*/  STL.64 [R1+0x100], R172 ;  /* 0x000100ac01007387 */ /* 0x000fe20000100a00 */
[----:B------:R-:W-:-:S03]  /*25910*/  IADD3 R2, P3, PT, R162, UR12, RZ ;  /* 0x0000000ca2027c10 */ /* 0x000fc6000ff7e0ff */
[----:B------:R1:W-:Y:S04]  /*25920*/  STL.64 [R1+0x140], R6 ;  /* 0x0001400601007387 */ /* 0x0003e80000100a00 */
[----:B------:R-:W2:Y:S01]  /*25930*/  LDL.LU.64 R228, [R1+0x220] ;  /* 0x0002200001e47983 */ /* 0x000ea20000300a00 */
[----:B------:R-:W-:Y:S02]  /*25940*/  IADD3.X R3, PT, PT, R163, UR13, RZ, P3, !PT ;  /* 0x0000000da3037c10 */ /* 0x000fe40009ffe4ff */
[----:B------:R-:W-:Y:S01]  /*25950*/  IADD3 R162, P3, PT, R164, UR12, RZ ;  /* 0x0000000ca4a27c10 */ /* 0x000fe2000ff7e0ff */
[----:B------:R1:W-:Y:S03]  /*25960*/  LDGSTS.E [R8+0x62e00], desc[UR20][R6.64], P2 ;  /* 0x62e0000006087fae */ /* 0x0003e600091a1014 */
[----:B------:R-:W-:Y:S01]  /*25970*/  IADD3.X R163, PT, PT, R165, UR13, RZ, P3, !PT ;  /* 0x0000000da5a37c10 */ /* 0x000fe20009ffe4ff */
[----:B------:R1:W-:Y:S01]  /*25980*/  STL.64 [R1+0x180], R2 ;  /* 0x0001800201007387 */ /* 0x0003e20000100a00 */
[----:B------:R-:W-:-:S03]  /*25990*/  IADD3 R146, P3, PT, R166, UR12, RZ ;  /* 0x0000000ca6927c10 */ /* 0x000fc6000ff7e0ff */
[----:B------:R-:W2:Y:S01]  /*259a0*/  LDL.LU.64 R218, [R1+0x1b0] ;  /* 0x0001b00001da7983 */ /* 0x000ea20000300a00 */
[----:B------:R-:W-:-:S03]  /*259b0*/  IADD3.X R147, PT, PT, R167, UR13, RZ, P3, !PT ;  /* 0x0000000da7937c10 */ /* 0x000fc60009ffe4ff */
[----:B------:R-:W2:Y:S01]  /*259c0*/  LDL.LU.64 R230, [R1+0x170] ;  /* 0x0001700001e67983 */ /* 0x000ea20000300a00 */
[----:B-1----:R-:W-:-:S03]  /*259d0*/  IADD3 R6, P3, PT, R168, UR12, RZ ;  /* 0x0000000ca8067c10 */ /* 0x002fc6000ff7e0ff */
[----:B------:R-:W-:Y:S01]  /*259e0*/  LDGSTS.E [R8+0x63200], desc[UR20][R2.64], P2 ;  /* 0x6320000002087fae */ /* 0x000fe200091a1014 */
[----:B------:R-:W-:-:S03]  /*259f0*/  IADD3.X R7, PT, PT, R169, UR13, RZ, P3, !PT ;  /* 0x0000000da9077c10 */ /* 0x000fc60009ffe4ff */
[----:B------:R-:W-:Y:S04]  /*25a00*/  LDGSTS.E [R8+0x63600], desc[UR20][R162.64], P2 ;  /* 0x63600000a2087fae */ /* 0x000fe800091a1014 */
[----:B------:R3:W-:Y:S04]  /*25a10*/  LDGSTS.E [R8+0x63a00], desc[UR20][R146.64], P2 ;  /* 0x63a0000092087fae */ /* 0x0007e800091a1014 */
[----:B------:R-:W2:Y:S04]  /*25a20*/  LDL.LU.64 R2, [R1+0x160] ;  /* 0x0001600001027983 */ /* 0x000ea80000300a00 */
[----:B------:R-:W-:Y:S04]  /*25a30*/  STL.64 [R1+0x1c0], R162 ;  /* 0x0001c0a201007387 */ /* 0x000fe80000100a00 */
[----:B------:R3:W-:Y:S04]  /*25a40*/  STL.64 [R1+0x200], R146 ;  /* 0x0002009201007387 */ /* 0x0007e80000100a00 */
[----:B------:R1:W-:Y:S04]  /*25a50*/  STL.64 [R1+0x240], R6 ;  /* 0x0002400601007387 */ /* 0x0003e80000100a00 */
[----:B------:R-:W2:Y:S04]  /*25a60*/  LDL.LU.64 R232, [R1+0x120] ;  /* 0x0001200001e87983 */ /* 0x000ea80000300a00 */
[----:B------:R1:W-:Y:S01]  /*25a70*/  LDGSTS.E [R8+0x63e00], desc[UR20][R6.64], P2 ;  /* 0x63e0000006087fae */ /* 0x0003e200091a1014 */
[----:B---3--:R-:W-:-:S04]  /*25a80*/  IADD3 R146, P3, PT, R196, UR12, RZ ;  /* 0x0000000cc4927c10 */ /* 0x008fc8000ff7e0ff */
[----:B------:R-:W-:-:S05]  /*25a90*/  IADD3.X R147, PT, PT, R197, UR13, RZ, P3, !PT ;  /* 0x0000000dc5937c10 */ /* 0x000fca0009ffe4ff */
[----:B------:R-:W-:Y:S01]  /*25aa0*/  LDGSTS.E [R9+0x60280], desc[UR20][R146.64], P2 ;  /* 0x6028000092097fae */ /* 0x000fe200091a1014 */
[----:B----4-:R-:W-:-:S04]  /*25ab0*/  IADD3 R162, P3, PT, R152, UR12, RZ ;  /* 0x0000000c98a27c10 */ /* 0x010fc8000ff7e0ff */
[----:B------:R-:W-:Y:S02]  /*25ac0*/  IADD3.X R163, PT, PT, R153, UR13, RZ, P3, !PT ;  /* 0x0000000d99a37c10 */ /* 0x000fe40009ffe4ff */
[----:B------:R-:W3:Y:S04]  /*25ad0*/  LDL.LU.64 R152, [R1+0xe0] ;  /* 0x0000e00001987983 */ /* 0x000ee80000300a00 */
[----:B------:R-:W4:Y:S04]  /*25ae0*/  LDL.LU.64 R196, [R1+0xa0] ;  /* 0x0000a00001c47983 */ /* 0x000f280000300a00 */
[----:B------:R-:W-:Y:S01]  /*25af0*/  LDGSTS.E [R9+0x60680], desc[UR20][R162.64], P2 ;  /* 0x60680000a2097fae */ /* 0x000fe200091a1014 */
[----:B------:R-:W-:-:S04]  /*25b00*/  IADD3 R178, P3, PT, R194, UR12, RZ ;  /* 0x0000000cc2b27c10 */ /* 0x000fc8000ff7e0ff */
[----:B------:R-:W-:Y:S02]  /*25b10*/  IADD3.X R179, PT, PT, R195, UR13, RZ, P3, !PT ;  /* 0x0000000dc3b37c10 */ /* 0x000fe40009ffe4ff */
[----:B------:R-:W-:-:S03]  /*25b20*/  IADD3 R194, P3, PT, R216, UR12, RZ ;  /* 0x0000000cd8c27c10 */ /* 0x000fc6000ff7e0ff */
[----:B------:R-:W-:Y:S01]  /*25b30*/  LDGSTS.E [R9+0x60a80], desc[UR20][R178.64], P2 ;  /* 0x60a80000b2097fae */ /* 0x000fe200091a1014 */
[----:B------:R-:W-:-:S03]  /*25b40*/  IADD3.X R195, PT, PT, R217, UR13, RZ, P3, !PT ;  /* 0x0000000dd9c37c10 */ /* 0x000fc60009ffe4ff */
[----:B------:R-:W4:Y:S04]  /*25b50*/  LDL.LU.64 R216, [R1+0x60] ;  /* 0x0000600001d87983 */ /* 0x000f280000300a00 */
[----:B------:R-:W-:Y:S01]  /*25b60*/  LDGSTS.E [R9+0x60e80], desc[UR20][R194.64], P2 ;  /* 0x60e80000c2097fae */ /* 0x000fe200091a1014 */
[----:B--2---:R-:W-:-:S04]  /*25b70*/  IADD3 R210, P3, PT, R228, UR12, RZ ;  /* 0x0000000ce4d27c10 */ /* 0x004fc8000ff7e0ff */
[----:B------:R-:W-:Y:S02]  /*25b80*/  IADD3.X R211, PT, PT, R229, UR13, RZ, P3, !PT ;  /* 0x0000000de5d37c10 */ /* 0x000fe40009ffe4ff */
[----:B------:R-:W-:-:S03]  /*25b90*/  IADD3 R228, P3, PT, R244, UR12, RZ ;  /* 0x0000000cf4e47c10 */ /* 0x000fc6000ff7e0ff */
[----:B------:R-:W-:Y:S01]  /*25ba0*/  LDGSTS.E [R9+0x61280], desc[UR20][R210.64], P2 ;  /* 0x61280000d2097fae */ /* 0x000fe200091a1014 */
[----:B------:R-:W-:Y:S02]  /*25bb0*/  IADD3.X R229, PT, PT, R245, UR13, RZ, P3, !PT ;  /* 0x0000000df5e57c10 */ /* 0x000fe40009ffe4ff */
[----:B------:R-:W-:-:S03]  /*25bc0*/  IADD3 R244, P3, PT, R218, UR12, RZ ;  /* 0x0000000cdaf47c10 */ /* 0x000fc6000ff7e0ff */
[----:B------:R-:W-:Y:S01]  /*25bd0*/  LDGSTS.E [R9+0x61680], desc[UR20][R228.64], P2 ;  /* 0x61680000e4097fae */ /* 0x000fe200091a1014 */
[----:B------:R-:W-:Y:S02]  /*25be0*/  IADD3.X R245, PT, PT, R219, UR13, RZ, P3, !PT ;  /* 0x0000000ddbf57c10 */ /* 0x000fe40009ffe4ff */
[----:B------:R-:W-:Y:S01]  /*25bf0*/  IADD3 R164, P3, PT, R230, UR12, RZ ;  /* 0x0000000ce6a47c10 */ /* 0x000fe2000ff7e0ff */
[----:B------:R-:W2:Y:S03]  /*25c00*/  LDL.LU.64 R218, [R1+0x480] ;  /* 0x0004800001da7983 */ /* 0x000ea60000300a00 */
[----:B------:R-:W-:Y:S01]  /*25c10*/  IADD3.X R165, PT, PT, R231, UR13, RZ, P3, !PT ;  /* 0x0000000de7a57c10 */ /* 0x000fe20009ffe4ff */
[----:B------:R-:W-:Y:S01]  /*25c20*/  LDGSTS.E [R9+0x61a80], desc[UR20][R244.64], P2 ;  /* 0x61a80000f4097fae */ /* 0x000fe200091a1014 */
[----:B-1----:R-:W-:-:S03]  /*25c30*/  IADD3 R6, P3, PT, R2, UR12, RZ ;  /* 0x0000000c02067c10 */ /* 0x002fc6000ff7e0ff */
[----:B------:R-:W-:Y:S01]  /*25c40*/  STL.64 [R1+0x18], R164 ;  /* 0x000018a401007387 */ /* 0x000fe20000100a00 */
[----:B------:R-:W-:-:S03]  /*25c50*/  IADD3.X R7, PT, PT, R3, UR13, RZ, P3, !PT ;  /* 0x0000000d03077c10 */ /* 0x000fc60009ffe4ff */
[----:B------:R-:W-:Y:S04]  /*25c60*/  LDGSTS.E [R9+0x61e80], desc[UR20][R164.64], P2 ;  /* 0x61e80000a4097fae */ /* 0x000fe800091a1014 */
[----:B------:R-:W-:Y:S04]  /*25c70*/  STL.64 [R1+0x58], R6 ;  /* 0x0000580601007387 */ /* 0x000fe80000100a00 */
[----:B------:R-:W2:Y:S01]  /*25c80*/  LDL.LU.64 R230, [R1+0x468] ;  /* 0x0004680001e67983 */ /* 0x000ea20000300a00 */
[----:B------:R-:W-:-:S03]  /*25c90*/  IADD3 R2, P3, PT, R232, UR12, RZ ;  /* 0x0000000ce8027c10 */ /* 0x000fc6000ff7e0ff */
[----:B------:R-:W-:Y:S01]  /*25ca0*/  LDGSTS.E [R9+0x62280], desc[UR20][R6.64], P2 ;  /* 0x6228000006097fae */ /* 0x000fe200091a1014 */
[----:B------:R-:W-:-:S05]  /*25cb0*/  IADD3.X R3, PT, PT, R233, UR13, RZ, P3, !PT ;  /* 0x0000000de9037c10 */ /* 0x000fca0009ffe4ff */
[----:B------:R3:W-:Y:S04]  /*25cc0*/  STL.64 [R1+0x98], R2 ;  /* 0x0000980201007387 */ /* 0x0007e80000100a00 */
[----:B------:R3:W-:Y:S04]  /*25cd0*/  LDGSTS.E [R9+0x62680], desc[UR20][R2.64], P2 ;  /* 0x6268000002097fae */ /* 0x0007e800091a1014 */
[----:B------:R-:W2:Y:S01]  /*25ce0*/  LDL.LU.64 R232, [R1+0x448] ;  /* 0x0004480001e87983 */ /* 0x000ea20000300a00 */
[----:B---3--:R-:W-:-:S04]  /*25cf0*/  IADD3 R2, P3, PT, R152, UR12, RZ ;  /* 0x0000000c98027c10 */ /* 0x008fc8000ff7e0ff */
[----:B------:R-:W-:Y:S02]  /*25d00*/  IADD3.X R3, PT, PT, R153, UR13, RZ, P3, !PT ;  /* 0x0000000d99037c10 */ /* 0x000fe40009ffe4ff */
[----:B----4-:R-:W-:Y:S01]  /*25d10*/  IADD3 R164, P3, PT, R196, UR12, RZ ;  /* 0x0000000cc4a47c10 */ /* 0x010fe2000ff7e0ff */
[----:B------:R-:W3:Y:S03]  /*25d20*/  LDL.LU.64 R152, [R1+0x428] ;  /* 0x0004280001987983 */ /* 0x000ee60000300a00 */
[----:B------:R-:W-:Y:S01]  /*25d30*/  IADD3.X R165, PT, PT, R197, UR13, RZ, P3, !PT ;  /* 0x0000000dc5a57c10 */ /* 0x000fe20009ffe4ff */
[----:B------:R1:W-:Y:S04]  /*25d40*/  STL.64 [R1+0xf0], R2 ;  /* 0x0000f00201007387 */ /* 0x0003e80000100a00 */
[----:B------:R-:W-:Y:S04]  /*25d50*/  LDGSTS.E [R9+0x62a80], desc[UR20][R2.64], P2 ;  /* 0x62a8000002097fae */ /* 0x000fe800091a1014 */
[----:B------:R4:W-:Y:S04]  /*25d60*/  STL.64 [R1+0x130], R164 ;  /* 0x000130a401007387 */ /* 0x0009e80000100a00 */
[----:B------:R4:W-:Y:S04]  /*25d70*/  LDGSTS.E [R9+0x62e80], desc[UR20][R164.64], P2 ;  /* 0x62e80000a4097fae */ /* 0x0009e800091a1014 */
[----:B-1----:R-:W3:Y:S01]  /*25d80*/  LDL.LU.64 R2, [R1+0x408] ;  /* 0x0004080001027983 */ /* 0x002ee20000300a00 */
[----:B------:R-:W-:-:S04]  /*25d90*/  IADD3 R6, P3, PT, R216, UR12, RZ ;  /* 0x0000000cd8067c10 */ /* 0x000fc8000ff7e0ff */
[----:B------:R-:W-:Y:S02]  /*25da0*/  IADD3.X R7, PT, PT, R217, UR13, RZ, P3, !PT ;  /* 0x0000000dd9077c10 */ /* 0x000fe40009ffe4ff */
[----:B------:R-:W-:-:S03]  /*25db0*/  IADD3 R166, P3, PT, R148, UR12, RZ ;  /* 0x0000000c94a67c10 */ /* 0x000fc6000ff7e0ff */
[----:B------:R1:W-:Y:S01]  /*25dc0*/  LDGSTS.E [R9+0x63280], desc[UR20][R6.64], P2 ;  /* 0x6328000006097fae */ /* 0x0003e200091a1014 */
[----:B------:R-:W-:Y:S02]  /*25dd0*/  IADD3.X R167, PT, PT, R149, UR13, RZ, P3, !PT ;  /* 0x0000000d95a77c10 */ /* 0x000fe40009ffe4ff */
[----:B----4-:R-:W-:Y:S01]  /*25de0*/  IADD3 R164, P3, PT, R150, UR12, RZ ;  /* 0x0000000c96a47c10 */ /* 0x010fe2000ff7e0ff */
[----:B------:R1:W-:Y:S03]  /*25df0*/  STL.64 [R1+0x170], R6 ;  /* 0x0001700601007387 */ /* 0x0003e60000100a00 */
[----:B------:R-:W-:Y:S01]  /*25e00*/  IADD3.X R165, PT, PT, R151, UR13, RZ, P3, !PT ;  /* 0x0000000d97a57c10 */ /* 0x000fe20009ffe4ff */
[----:B------:R-:W4:Y:S04]  /*25e10*/  LDL.LU.64 R172, [R1+0x3b0] ;  /* 0x0003b00001ac7983 */ /* 0x000f280000300a00 */
[----:B------:R-:W-:Y:S04]  /*25e20*/  STL.64 [R1+0x1b0], R166 ;  /* 0x0001b0a601007387 */ /* 0x000fe80000100a00 */
[----:B------:R2:W-:Y:S04]  /*25e30*/  STL.64 [R1+0x1e8], R164 ;  /* 0x0001e8a401007387 */ /* 0x0005e80000100a00 */
[----:B------:R-:W4:Y:S01]  /*25e40*/  LDL.LU.64 R186, [R1+0x230] ;  /* 0x0002300001ba7983 */ /* 0x000f220000300a00 */
[----:B-1----:R-:W-:-:S03]  /*25e50*/  IADD3 R6, P3, PT, R154, UR12, RZ ;  /* 0x0000000c9a067c10 */ /* 0x002fc6000ff7e0ff */
[----:B------:R-:W-:Y:S01]  /*25e60*/  LDGSTS.E [R9+0x63680], desc[UR20][R166.64], P2 ;  /* 0x63680000a6097fae */ /* 0x000fe200091a1014 */
[----:B------:R-:W-:-:S03]  /*25e70*/  IADD3.X R7, PT, PT, R155, UR13, RZ, P3, !PT ;  /* 0x0000000d9b077c10 */ /* 0x000fc60009ffe4ff */
[----:B------:R1:W-:Y:S04]  /*25e80*/  LDGSTS.E [R9+0x63a80], desc[UR20][R164.64], P2 ;  /* 0x63a80000a4097fae */ /* 0x0003e800091a1014 */
[----:B------:R1:W-:Y:S04]  /*25e90*/  STL.64 [R1+0x220], R6 ;  /* 0x0002200601007387 */ /* 0x0003e80000100a00 */
[----:B------:R-:W4:Y:S04]  /*25ea0*/  LDL.LU.64 R182, [R1+0x1e0] ;  /* 0x0001e00001b67983 */ /* 0x000f280000300a00 */
[----:B------:R-:W4:Y:S04]  /*25eb0*/  LDL.LU.64 R198, [R1+0x1a0] ;  /* 0x0001a00001c67983 */ /* 0x000f280000300a00 */
[----:B------:R-:W4:Y:S04]  /*25ec0*/  LDL.LU.64 R188, [R1+0x168] ;  /* 0x0001680001bc7983 */ /* 0x000f280000300a00 */
[----:B------:R1:W-:Y:S01]  /*25ed0*/  LDGSTS.E [R9+0x63e80], desc[UR20][R6.64], P2 ;  /* 0x63e8000006097fae */ /* 0x0003e200091a1014 */
[----:B--2---:R-:W-:-:S04]  /*25ee0*/  IADD3 R148, P3, PT, R218, UR12, RZ ;  /* 0x0000000cda947c10 */ /* 0x004fc8000ff7e0ff */
[----:B------:R-:W-:Y:S02]  /*25ef0*/  IADD3.X R149, PT, PT, R219, UR13, RZ, P3, !PT ;  /* 0x0000000ddb957c10 */ /* 0x000fe40009ffe4ff */
[----:B------:R-:W2:Y:S04]  /*25f00*/  LDL.LU.64 R218, [R1+0x128] ;  /* 0x0001280001da7983 */ /* 0x000ea80000300a00 */
[----:B------:R-:W-:Y:S01]  /*25f10*/  LDGSTS.E [R10+0x60300], desc[UR20][R148.64], P2 ;  /* 0x60300000940a7fae */ /* 0x000fe200091a1014 */
[----:B-1----:R-:W-:-:S04]  /*25f20*/  IADD3 R164, P3, PT, R230, UR12, RZ ;  /* 0x0000000ce6a47c10 */ /* 0x002fc8000ff7e0ff */
[----:B------:R-:W-:-:S05]  /*25f30*/  IADD3.X R165, PT, PT, R231, UR13, RZ, P3, !PT ;  /* 0x0000000de7a57c10 */ /* 0x000fca0009ffe4ff */
[----:B------:R-:W-:Y:S01]  /*25f40*/  LDGSTS.E [R10+0x60700], desc[UR20][R164.64], P2 ;  /* 0x60700000a40a7fae */ /* 0x000fe200091a1014 */
[----:B------:R-:W-:-:S04]  /*25f50*/  IADD3 R180, P3, PT, R232, UR12, RZ ;  /* 0x0000000ce8b47c10 */ /* 0x000fc8000ff7e0ff */
[----:B------:R-:W-:Y:S02]  /*25f60*/  IADD3.X R181, PT, PT, R233, UR13, RZ, P3, !PT ;  /* 0x0000000de9b57c10 */ /* 0x000fe40009ffe4ff */
[----:B------:R-:W2:Y:S04]  /*25f70*/  LDL.LU.64 R232, [R1+0xe8] ;  /* 0x0000e80001e87983 */ /* 0x000ea80000300a00 */
[----:B------:R-:W-:Y:S01]  /*25f80*/  LDGSTS.E [R10+0x60b00], desc[UR20][R180.64], P2 ;  /* 0x60b00000b40a7fae */ /* 0x000fe200091a1014 */
[----:B---3--:R-:W-:-:S04]  /*25f90*/  IADD3 R196, P3, PT, R152, UR12, RZ ;  /* 0x0000000c98c47c10 */ /* 0x008fc8000ff7e0ff */
[----:B------:R-:W-:Y:S02]  /*25fa0*/  IADD3.X R197, PT, PT, R153, UR13, RZ, P3, !PT ;  /* 0x0000000d99c57c10 */ /* 0x000fe40009ffe4ff */
[----:B------:R-:W3:Y:S04]  /*25fb0*/  LDL.64 R152, [R1+0xa8] ;  /* 0x0000a80001987983 */ /* 0x000ee80000100a00 */
[----:B------:R-:W-:Y:S01]  /*25fc0*/  LDGSTS.E [R10+0x60f00], desc[UR20][R196.64], P2 ;  /* 0x60f00000c40a7fae */ /* 0x000fe200091a1014 */
[----:B------:R-:W-:-:S04]  /*25fd0*/  IADD3 R216, P3, PT, R2, UR12, RZ ;  /* 0x0000000c02d87c10 */ /* 0x000fc8000ff7e0ff */
[----:B------:R-:W-:Y:S02]  /*25fe0*/  IADD3.X R217, PT, PT, R3, UR13, RZ, P3, !PT ;  /* 0x0000000d03d97c10 */ /* 0x000fe40009ffe4ff */
[----:B------:R-:W3:Y:S01]  /*25ff0*/  LDL.LU.64 R2, [R1+0x68] ;  /* 0x0000680001027983 */ /* 0x000ee20000300a00 */
[----:B------:R-:W-:-:S03]  /*26000*/  IADD3 R230, P3, PT, R246, UR12, RZ ;  /* 0x0000000cf6e67c10 */ /* 0x000fc6000ff7e0ff */
[----:B------:R-:W-:Y:S01]  /*26010*/  LDGSTS.E [R10+0x61300], desc[UR20][R216.64], P2 ;  /* 0x61300000d80a7fae */ /* 0x000fe200091a1014 */
[----:B------:R-:W-:-:S05]  /*26020*/  IADD3.X R231, PT, PT, R247, UR13, RZ, P3, !PT ;  /* 0x0000000df7e77c10 */ /* 0x000fca0009ffe4ff */
[----:B------:R-:W-:Y:S01]  /*26030*/  LDGSTS.E [R10+0x61700], desc[UR20][R230.64], P2 ;  /* 0x61700000e60a7fae */ /* 0x000fe200091a1014 */
[----:B----4-:R-:W-:-:S04]  /*26040*/  IADD3 R246, P3, PT, R172, UR12, RZ ;  /* 0x0000000cacf67c10 */ /* 0x010fc8000ff7e0ff */
[----:B------:R-:W-:-:S05]  /*26050*/  IADD3.X R247, PT, PT, R173, UR13, RZ, P3, !PT ;  /* 0x0000000dadf77c10 */ /* 0x000fca0009ffe4ff */
[----:B------:R-:W-:Y:S01]  /*26060*/  LDGSTS.E [R10+0x61b00], desc[UR20][R246.64], P2 ;  /* 0x61b00000f60a7fae */ /* 0x000fe200091a1014 */
[----:B------:R-:W-:-:S04]  /*26070*/  IADD3 R150, P3, PT, R186, UR12, RZ ;  /* 0x0000000cba967c10 */ /* 0x000fc8000ff7e0ff */
[----:B------:R-:W-:-:S05]  /*26080*/  IADD3.X R151, PT, PT, R187, UR13, RZ, P3, !PT ;  /* 0x0000000dbb977c10 */ /* 0x000fca0009ffe4ff */
[----:B------:R1:W-:Y:S04]  /*26090*/  STL.64 [R1+0x20], R150 ;  /* 0x0000209601007387 */ /* 0x0003e80000100a00 */
[----:B------:R-:W4:Y:S01]  /*260a0*/  LDL.LU.64 R186, [R1+0x4a8] ;  /* 0x0004a80001ba7983 */ /* 0x000f220000300a00 */
[----:B------:R-:W-:-:S03]  /*260b0*/  IADD3 R8, P3, PT, R182, UR12, RZ ;  /* 0x0000000cb6087c10 */ /* 0x000fc6000ff7e0ff */
[----:B------:R1:W-:Y:S01]  /*260c0*/  LDGSTS.E [R10+0x61f00], desc[UR20][R150.64], P2 ;  /* 0x61f00000960a7fae */ /* 0x0003e200091a1014 */
        /* <DEDUP_REMOVED lines=8> */
[----:B------:R1:W-:Y:S04]  /*26150*/  LDGSTS.E [R10+0x62700], desc[UR20][R6.64], P2 ;  /* 0x62700000060a7fae */ /* 0x0003e800091a1014 */
[----:B------:R-:W4:Y:S04]  /*26160*/  LDL.LU.64 R182, [R1+0x498] ;  /* 0x0004980001b67983 */ /* 0x000f280000300a00 */
[----:B------:R-:W4:Y:S04]  /*26170*/  LDL.LU.64 R198, [R1+0x488] ;  /* 0x0004880001c67983 */ /* 0x000f280000300a00 */
[----:B------:R3:W-:Y:S01]  /*26180*/  LDGSTS.E [R10+0x62b00], desc[UR20][R150.64], P2 ;  /* 0x62b00000960a7fae */ /* 0x0007e200091a1014 */
[----:B--2---:R-:W-:-:S04]  /*26190*/  IADD3 R8, P3, PT, R218, UR12, RZ ;  /* 0x0000000cda087c10 */ /* 0x004fc8000ff7e0ff */
[----:B------:R-:W-:Y:S02]  /*261a0*/  IADD3.X R9, PT, PT, R219, UR13, RZ, P3, !PT ;  /* 0x0000000ddb097c10 */ /* 0x000fe40009ffe4ff */
[----:B------:R-:W2:Y:S04]  /*261b0*/  LDL.LU.64 R218, [R1+0x470] ;  /* 0x0004700001da7983 */ /* 0x000ea80000300a00 */
[----:B------:R3:W-:Y:S04]  /*261c0*/  STL.64 [R1+0xe0], R150 ;  /* 0x0000e09601007387 */ /* 0x0007e80000100a00 */
[----:B------:R1:W-:Y:S04]  /*261d0*/  STL.64 [R1+0x120], R8 ;  /* 0x0001200801007387 */ /* 0x0003e80000100a00 */
[----:B------:R1:W-:Y:S02]  /*261e0*/  LDGSTS.E [R10+0x62f00], desc[UR20][R8.64], P2 ;  /* 0x62f00000080a7fae */ /* 0x0003e400091a1014 */
[----:B-1----:R-:W-:-:S04]  /*261f0*/  IADD3 R6, P3, PT, R232, UR12, RZ ;  /* 0x0000000ce8067c10 */ /* 0x002fc8000ff7e0ff */
[----:B------:R-:W-:-:S05]  /*26200*/  IADD3.X R7, PT, PT, R233, UR13, RZ, P3, !PT ;  /* 0x0000000de9077c10 */ /* 0x000fca0009ffe4ff */
[----:B------:R1:W-:Y:S04]  /*26210*/  STL.64 [R1+0x160], R6 ;  /* 0x0001600601007387 */ /* 0x0003e80000100a00 */
[----:B------:R1:W-:Y:S04]  /*26220*/  LDGSTS.E [R10+0x63300], desc[UR20][R6.64], P2 ;  /* 0x63300000060a7fae */ /* 0x0003e800091a1014 */
[----:B------:R-:W2:Y:S01]  /*26230*/  LDL.LU.64 R232, [R1+0x450] ;  /* 0x0004500001e87983 */ /* 0x000ea20000300a00 */
[----:B---3--:R-:W-:-:S04]  /*26240*/  IADD3 R150, P3, PT, R152, UR12, RZ ;  /* 0x0000000c98967c10 */ /* 0x008fc8000ff7e0ff */
[----:B------:R-:W-:-:S05]  /*26250*/  IADD3.X R151, PT, PT, R153, UR13, RZ, P3, !PT ;  /* 0x0000000d99977c10 */ /* 0x000fca0009ffe4ff */
[----:B------:R4:W-:Y:S01]  /*26260*/  LDGSTS.E [R10+0x63700], desc[UR20][R150.64], P2 ;  /* 0x63700000960a7fae */ /* 0x0009e200091a1014 */
[----:B------:R-:W-:-:S04]  /*26270*/  IADD3 R8, P3, PT, R2, UR12, RZ ;  /* 0x0000000c02087c10 */ /* 0x000fc8000ff7e0ff */
[----:B------:R-:W-:Y:S02]  /*26280*/  IADD3.X R9, PT, PT, R3, UR13, RZ, P3, !PT ;  /* 0x0000000d03097c10 */ /* 0x000fe40009ffe4ff */
[----:B-1----:R-:W-:Y:S01]  /*26290*/  IADD3 R6, P3, PT, R248, UR12, RZ ;  /* 0x0000000cf8067c10 */ /* 0x002fe2000ff7e0ff */
[----:B------:R-:W3:Y:S03]  /*262a0*/  LDL.LU.64 R2, [R1+0x410] ;  /* 0x0004100001027983 */ /* 0x000ee60000300a00 */
[----:B------:R-:W-:Y:S01]  /*262b0*/  IADD3.X R7, PT, PT, R249, UR13, RZ, P3, !PT ;  /* 0x0000000df9077c10 */ /* 0x000fe20009ffe4ff */
[----:B------:R-:W-:Y:S04]  /*262c0*/  STL.64 [R1+0x1a0], R150 ;  /* 0x0001a09601007387 */ /* 0x000fe80000100a00 */
[----:B------:R-:W-:Y:S04]  /*262d0*/  STL.64 [R1+0x1e0], R8 ;  /* 0x0001e00801007387 */ /* 0x000fe80000100a00 */
[----:B------:R-:W3:Y:S04]  /*262e0*/  LDL.LU.64 R248, [R1+0x430] ;  /* 0x0004300001f87983 */ /* 0x000ee80000300a00 */
[----:B------:R1:W-:Y:S04]  /*262f0*/  STL.64 [R1+0x230], R6 ;  /* 0x0002300601007387 */ /* 0x0003e80000100a00 */
[----:B------:R-:W3:Y:S04]  /*26300*/  LDL.LU.64 R168, [R1+0x3e0] ;  /* 0x0003e00001a87983 */ /* 0x000ee80000300a00 */
[----:B------:R-:W-:Y:S04]  /*26310*/  LDGSTS.E [R10+0x63b00], desc[UR20][R8.64], P2 ;  /* 0x63b00000080a7fae */ /* 0x000fe800091a1014 */
[----:B------:R1:W-:Y:S04]  /*26320*/  LDGSTS.E [R10+0x63f00], desc[UR20][R6.64], P2 ;  /* 0x63f00000060a7fae */ /* 0x0003e800091a1014 */
[----:B-1----:R-:W3:Y:S04]  /*26330*/  LDL.LU.64 R6, [R1+0x3b8] ;  /* 0x0003b80001067983 */ /* 0x002ee80000300a00 */
[----:B------:R-:W3:Y:S04]  /*26340*/  LDL.LU.64 R152, [R1+0x298] ;  /* 0x0002980001987983 */ /* 0x000ee80000300a00 */
[----:B------:R-:W3:Y:S04]  /*26350*/  LDL.LU.64 R154, [R1+0x290] ;  /* 0x00029000019a7983 */ /* 0x000ee80000300a00 */
[----:B------:R-:W3:Y:S04]  /*26360*/  LDL.LU.64 R8, [R1+0x288] ;  /* 0x0002880001087983 */ /* 0x000ee80000300a00 */
[----:B------:R-:W3:Y:S04]  /*26370*/  LDL.LU.64 R174, [R1+0x280] ;  /* 0x0002800001ae7983 */ /* 0x000ee80000300a00 */
[----:B------:R-:W3:Y:S01]  /*26380*/  LDL.LU.64 R172, [R1+0x1a8] ;  /* 0x0001a80001ac7983 */ /* 0x000ee20000300a00 */
[----:B----4-:R-:W-:-:S03]  /*26390*/  IADD3 R150, P3, PT, R186, UR12, RZ ;  /* 0x0000000cba967c10 */ /* 0x010fc6000ff7e0ff */
[----:B------:R-:W4:Y:S01]  /*263a0*/  LDL.LU.64 R188, [R1+0x1f8] ;  /* 0x0001f80001bc7983 */ /* 0x000f220000300a00 */
[----:B------:R-:W-:-:S03]  /*263b0*/  IADD3.X R151, PT, PT, R187, UR13, RZ, P3, !PT ;  /* 0x0000000dbb977c10 */ /* 0x000fc60009ffe4ff */
[----:B------:R-:W4:Y:S01]  /*263c0*/  LDL.LU.64 R186, [R1+0x238] ;  /* 0x0002380001ba7983 */ /* 0x000f220000300a00 */
[----:B------:R-:W-:-:S03]  /*263d0*/  IADD3 R166, P3, PT, R182, UR12, RZ ;  /* 0x0000000cb6a67c10 */ /* 0x000fc6000ff7e0ff */
[----:B------:R-:W-:Y:S01]  /*263e0*/  LDGSTS.E [R11+0x60380], desc[UR20][R150.64], P2 ;  /* 0x60380000960b7fae */ /* 0x000fe200091a1014 */
[----:B------:R-:W-:Y:S02]  /*263f0*/  IADD3.X R167, PT, PT, R183, UR13, RZ, P3, !PT ;  /* 0x0000000db7a77c10 */ /* 0x000fe40009ffe4ff */
[----:B------:R-:W-:-:S03]  /*26400*/  IADD3 R182, P3, PT, R198, UR12, RZ ;  /* 0x0000000cc6b67c10 */ /* 0x000fc6000ff7e0ff */
[----:B------:R-:W-:Y:S01]  /*26410*/  LDGSTS.E [R11+0x60780], desc[UR20][R166.64], P2 ;  /* 0x60780000a60b7fae */ /* 0x000fe200091a1014 */
[----:B------:R-:W-:-:S05]  /*26420*/  IADD3.X R183, PT, PT, R199, UR13, RZ, P3, !PT ;  /* 0x0000000dc7b77c10 */ /* 0x000fca0009ffe4ff */
[----:B------:R-:W-:Y:S01]  /*26430*/  LDGSTS.E [R11+0x60b80], desc[UR20][R182.64], P2 ;  /* 0x60b80000b60b7fae */ /* 0x000fe200091a1014 */
[----:B------:R-:W-:Y:S01]  /*26440*/  UMOV UR18, URZ ;  /* 0x000000ff00127c82 */ /* 0x000fe20008000000 */
[----:B--2---:R-:W-:-:S04]  /*26450*/  IADD3 R198, P3, PT, R218, UR12, RZ ;  /* 0x0000000cdac67c10 */ /* 0x004fc8000ff7e0ff */
[----:B------:R-:W-:-:S05]  /*26460*/  IADD3.X R199, PT, PT, R219, UR13, RZ, P3, !PT ;  /* 0x0000000ddbc77c10 */ /* 0x000fca0009ffe4ff */
[----:B------:R-:W-:Y:S01]  /*26470*/  LDGSTS.E [R11+0x60f80], desc[UR20][R198.64], P2 ;  /* 0x60f80000c60b7fae */ /* 0x000fe200091a1014 */
[----:B------:R-:W-:-:S04]  /*26480*/  IADD3 R218, P3, PT, R232, UR12, RZ ;  /* 0x0000000ce8da7c10 */ /* 0x000fc8000ff7e0ff */
[----:B------:R-:W-:-:S05]  /*26490*/  IADD3.X R219, PT, PT, R233, UR13, RZ, P3, !PT ;  /* 0x0000000de9db7c10 */ /* 0x000fca0009ffe4ff */
[----:B------:R-:W-:Y:S01]  /*264a0*/  LDGSTS.E [R11+0x61380], desc[UR20][R218.64], P2 ;  /* 0x61380000da0b7fae */ /* 0x000fe200091a1014 */
[----:B---3--:R-:W-:-:S04]  /*264b0*/  IADD3 R232, P3, PT, R248, UR12, RZ ;  /* 0x0000000cf8e87c10 */ /* 0x008fc8000ff7e0ff */
        /* <DEDUP_REMOVED lines=11> */
[----:B------:R1:W-:Y:S03]  /*26570*/  STL.64 [R1+0x28], R2 ;  /* 0x0000280201007387 */ /* 0x0003e60000100a00 */
[----:B------:R-:W-:Y:S01]  /*26580*/  IADD3.X R7, PT, PT, R153, UR13, RZ, P3, !PT ;  /* 0x0000000d99077c10 */ /* 0x000fe20009ffe4ff */
[----:B------:R2:W-:Y:S04]  /*26590*/  LDGSTS.E [R11+0x62380], desc[UR20][R168.64], P2 ;  /* 0x62380000a80b7fae */ /* 0x0005e800091a1014 */
[----:B------:R-:W5:Y:S04]  /*265a0*/  LDL.LU.64 R152, [R1+0x678] ;  /* 0x0006780001987983 */ /* 0x000f680000300a00 */
[----:B-1----:R-:W5:Y:S04]  /*265b0*/  LDL.LU.64 R2, [R1+0x670] ;  /* 0x0006700001027983 */ /* 0x002f680000300a00 */
[----:B------:R2:W-:Y:S04]  /*265c0*/  STL.64 [R1+0x68], R168 ;  /* 0x000068a801007387 */ /* 0x0005e80000100a00 */
[----:B------:R-:W-:Y:S01]  /*265d0*/  LDGSTS.E [R11+0x62780], desc[UR20][R6.64], P2 ;  /* 0x62780000060b7fae */ /* 0x000fe200091a1014 */
[----:B--2---:R-:W-:-:S04]  /*265e0*/  IADD3 R168, P3, PT, R154, UR12, RZ ;  /* 0x0000000c9aa87c10 */ /* 0x004fc8000ff7e0ff */
[----:B------:R-:W-:Y:S02]  /*265f0*/  IADD3.X R169, PT, PT, R155, UR13, RZ, P3, !PT ;  /* 0x0000000d9ba97c10 */ /* 0x000fe40009ffe4ff */
[----:B------:R-:W-:-:S03]  /*26600*/  IADD3 R154, P3, PT, R8, UR12, RZ ;  /* 0x0000000c089a7c10 */ /* 0x000fc6000ff7e0ff */
[----:B------:R1:W-:Y:S01]  /*26610*/  LDGSTS.E [R11+0x62b80], desc[UR20][R168.64], P2 ;  /* 0x62b80000a80b7fae */ /* 0x0003e200091a1014 */
[----:B------:R-:W-:Y:S02]  /*26620*/  IADD3.X R155, PT, PT, R9, UR13, RZ, P3, !PT ;  /* 0x0000000d099b7c10 */ /* 0x000fe40009ffe4ff */
[----:B------:R-:W-:Y:S01]  /*26630*/  IADD3 R8, P3, PT, R174, UR12, RZ ;  /* 0x0000000cae087c10 */ /* 0x000fe2000ff7e0ff */
[----:B------:R1:W-:Y:S03]  /*26640*/  STL.64 [R1+0xe8], R168 ;  /* 0x0000e8a801007387 */ /* 0x0003e60000100a00 */
[----:B------:R-:W-:Y:S01]  /*26650*/  IADD3.X R9, PT, PT, R175, UR13, RZ, P3, !PT ;  /* 0x0000000daf097c10 */ /* 0x000fe20009ffe4ff */
[----:B------:R4:W-:Y:S04]  /*26660*/  STL.64 [R1+0x128], R154 ;  /* 0x0001289a01007387 */ /* 0x0009e80000100a00 */
[----:B------:R4:W-:Y:S01]  /*26670*/  LDGSTS.E [R11+0x62f80], desc[UR20][R154.64], P2 ;  /* 0x62f800009a0b7fae */ /* 0x0009e200091a1014 */
[----:B-1----:R-:W-:-:S03]  /*26680*/  IADD3 R168, P3, PT, R172, UR12, RZ ;  /* 0x0000000caca87c10 */ /* 0x002fc6000ff7e0ff */
[----:B------:R1:W-:Y:S01]  /*26690*/  STL.64 [R1+0x168], R8 ;  /* 0x0001680801007387 */ /* 0x0003e20000100a00 */
[----:B------:R-:W-:-:S03]  /*266a0*/  IADD3.X R169, PT, PT, R173, UR13, RZ, P3, !PT ;  /* 0x0000000dada97c10 */ /* 0x000fc60009ffe4ff */
[----:B------:R1:W-:Y:S01]  /*266b0*/  LDGSTS.E [R11+0x63380], desc[UR20][R8.64], P2 ;  /* 0x63380000080b7fae */ /* 0x0003e200091a1014 */
[----:B----4-:R-:W-:-:S03]  /*266c0*/  IADD3 R154, P3, PT, R188, UR12, RZ ;  /* 0x0000000cbc9a7c10 */ /* 0x010fc6000ff7e0ff */
[----:B------:R2:W-:Y:S01]  /*266d0*/  STL.64 [R1+0x1a8], R168 ;  /* 0x0001a8a801007387 */ /* 0x0005e20000100a00 */
[----:B------:R-:W-:-:S03]  /*266e0*/  IADD3.X R155, PT, PT, R189, UR13, RZ, P3, !PT ;  /* 0x0000000dbd9b7c10 */ /* 0x000fc60009ffe4ff */
[----:B------:R2:W-:Y:S01]  /*266f0*/  LDGSTS.E [R11+0x63780], desc[UR20][R168.64], P2 ;  /* 0x63780000a80b7fae */ /* 0x0005e200091a1014 */
[----:B-1----:R-:W-:-:S03]  /*26700*/  IADD3 R8, P3, PT, R186, UR12, RZ ;  /* 0x0000000cba087c10 */ /* 0x002fc6000ff7e0ff */
[----:B------:R2:W-:Y:S01]  /*26710*/  STL.64 [R1+0x1f8], R154 ;  /* 0x0001f89a01007387 */ /* 0x0005e20000100a00 */
[----:B------:R-:W-:-:S03]  /*26720*/  IADD3.X R9, PT, PT, R187, UR13, RZ, P3, !PT ;  /* 0x0000000dbb097c10 */ /* 0x000fc60009ffe4ff */
[----:B------:R2:W-:Y:S04]  /*26730*/  LDGSTS.E [R11+0x63b80], desc[UR20][R154.64], P2 ;  /* 0x63b800009a0b7fae */ /* 0x0005e800091a1014 */
[----:B------:R2:W-:Y:S01]  /*26740*/  STL.64 [R1+0x238], R8 ;  /* 0x0002380801007387 */ /* 0x0005e20000100a00 */
[----:B------:R-:W-:-:S03]  /*26750*/  ISETP.GE.AND P3, PT, R252, 0x100, PT ;  /* 0x00000100fc00780c */ /* 0x000fc60003f66270 */
[----:B------:R2:W-:Y:S01]  /*26760*/  LDGSTS.E [R11+0x63f80], desc[UR20][R8.64], P2 ;  /* 0x63f80000080b7fae */ /* 0x0005e200091a1014 */
[----:B------:R-:W-:-:S03]  /*26770*/  ISETP.GE.AND P2, PT, R252, 0x80, PT ;  /* 0x00000080fc00780c */ /* 0x000fc60003f46270 */
[----:B------:R-:W0:Y:S06]  /*26780*/  LDGDEPBAR ;  /* 0x00000000000079af */ /* 0x000e2c0000000000 */
[----:B------:R-:W-:Y:S05]  /*26790*/  @!P3 BRA `(.L_x_7) ;  /* 0x0000009c0014b947 */ /* 0x000fea0003800000 */
[----:B------:R-:W3:Y:S01]  /*267a0*/  LDL.LU.64 R174, [R1+0x188] ;  /* 0x0001880001ae7983 */ /* 0x000ee20000300a00 */
[----:B------:R-:W-:Y:S01]  /*267b0*/  SHF.R.S32.HI R5, RZ, 0x1f, R252 ;  /* 0x0000001fff057819 */ /* 0x000fe200000114fc */
[----:B--2---:R-:W-:Y:S02]  /*267c0*/  IMAD.MOV.U32 R168, RZ, RZ, R170 ;  /* 0x000000ffffa87224 */ /* 0x004fe400078e00aa */
[----:B------:R-:W2:Y:S01]  /*267d0*/  LDL.LU.64 R186, [R1+0xb8] ;  /* 0x0000b80001ba7983 */ /* 0x000ea20000300a00 */
[----:B------:R-:W-:-:S03]  /*267e0*/  IMAD.MOV.U32 R169, RZ, RZ, R171 ;  /* 0x000000ffffa97224 */ /* 0x000fc600078e00ab */
[----:B------:R-:W4:Y:S01]  /*267f0*/  LDL.LU.64 R188, [R1+0x30] ;  /* 0x0000300001bc7983 */ /* 0x000f220000300a00 */
[----:B------:R-:W-:Y:S01]  /*26800*/  LEA.HI R8, R5, R252, RZ, 0x7 ;  /* 0x000000fc05087211 */ /* 0x000fe200078f38ff */
[----:B------:R-:W-:Y:S02]  /*26810*/  IMAD.MOV.U32 R11, RZ, RZ, R12 ;  /* 0x000000ffff0b7224 */ /* 0x000fe400078e000c */
[----:B------:R-:W2:Y:S01]  /*26820*/  LDL.LU.64 R172, [R1+0x10] ;  /* 0x0000100001ac7983 */ /* 0x000ea20000300a00 */
[----:B-----5:R-:W-:-:S03]  /*26830*/  IMAD.MOV.U32 R5, RZ, RZ, R152 ;  /* 0x000000ffff057224 */ /* 0x020fc600078e0098 */
[----:B------:R-:W2:Y:S01]  /*26840*/  LDL.LU.64 R170, [R1+0x50] ;  /* 0x0000500001aa7983 */ /* 0x000ea20000300a00 */
[----:B------:R-:W-:-:S03]  /*26850*/  IMAD.MOV.U32 R12, RZ, RZ, R13 ;  /* 0x000000ffff0c7224 */ /* 0x000fc600078e000d */
[----:B------:R1:W-:Y:S01]  /*26860*/  STL.64 [R1+0x670], R2 ;  /* 0x0006700201007387 */ /* 0x0003e20000100a00 */
[----:B------:R-:W-:Y:S02]  /*26870*/  IMAD.MOV.U32 R13, RZ, RZ, R14 ;  /* 0x000000ffff0d7224 */ /* 0x000fe400078e000e */
[----:B------:R-:W-:Y:S02]  /*26880*/  IMAD.MOV.U32 R8, RZ, RZ, R137 ;  /* 0x000000ffff087224 */ /* 0x000fe400078e0089 */
[----:B------:R-:W-:Y:S02]  /*26890*/  IMAD.MOV.U32 R9, RZ, RZ, R128 ;  /* 0x000000ffff097224 */ /* 0x000fe400078e0080 */
[----:B------:R-:W-:Y:S02]  /*268a0*/  IMAD.MOV.U32 R14, RZ, RZ, R15 ;  /* 0x000000ffff0e7224 */ /* 0x000fe400078e000f */
[----:B------:R-:W-:Y:S02]  /*268b0*/  IMAD.MOV.U32 R10, RZ, RZ, R129 ;  /* 0x000000ffff0a7224 */ /* 0x000fe400078e0081 */
[----:B-1----:R-:W-:-:S02]  /*268c0*/  IMAD.MOV.U32 R2, RZ, RZ, R6 ;  /* 0x000000ffff027224 */ /* 0x002fc400078e0006 */
[----:B------:R-:W-:Y:S02]  /*268d0*/  IMAD.MOV.U32 R3, RZ, RZ, R7 ;  /* 0x000000ffff037224 */ /* 0x000fe400078e0007 */
[----:B------:R-:W-:Y:S02]  /*268e0*/  IMAD.MOV.U32 R6, RZ, RZ, R153 ;  /* 0x000000ffff067224 */ /* 0x000fe400078e0099 */
[----:B------:R-:W-:Y:S02]  /*268f0*/  IMAD.MOV.U32 R7, RZ, RZ, R136 ;  /* 0x000000ffff077224 */ /* 0x000fe400078e0088 */
[----:B------:R-:W-:Y:S01]  /*26900*/  IMAD.MOV.U32 R15, RZ, RZ, R16 ;  /* 0x000000ffff0f7224 */ /* 0x000fe200078e0010 */
[----:B------:R-:W-:Y:S01]  /*26910*/  STL.64 [R1+0x678], R4 ;  /* 0x0006780401007387 */ /* 0x000fe20000100a00 */
[----:B------:R-:W-:Y:S02]  /*26920*/  IMAD.MOV.U32 R16, RZ, RZ, R17 ;  /* 0x000000ffff107224 */ /* 0x000fe400078e0011 */
[----:B------:R-:W-:Y:S01]  /*26930*/  IMAD.MOV.U32 R17, RZ, RZ, R18 ;  /* 0x000000ffff117224 */ /* 0x000fe200078e0012 */
[----:B------:R-:W-:Y:S01]  /*26940*/  STL.64 [R1+0x680], R6 ;  /* 0x0006800601007387 */ /* 0x000fe20000100a00 */
[----:B------:R-:W-:-:S02]  /*26950*/  IMAD.MOV.U32 R18, RZ, RZ, R19 ;  /* 0x000000ffff127224 */ /* 0x000fc400078e0013 */
[----:B------:R-:W-:Y:S01]  /*26960*/  IMAD.MOV.U32 R19, RZ, RZ, R20 ;  /* 0x000000ffff137224 */ /* 0x000fe200078e0014 */
[----:B------:R-:W-:Y:S04]  /*26970*/  STL.64 [R1+0x688], R8 ;  /* 0x0006880801007387 */ /* 0x000fe80000100a00 */
[----:B------:R1:W-:Y:S04]  /*26980*/  STL.64 [R1+0x690], R10 ;  /* 0x0006900a01007387 */ /* 0x0003e80000100a00 */
[----:B------:R-:W-:Y:S04]  /*26990*/  STL.64 [R1+0x698], R12 ;  /* 0x0006980c01007387 */ /* 0x000fe80000100a00 */
[----:B------:R-:W-:Y:S04]  /*269a0*/  STL.64 [R1+0x6a0], R14 ;  /* 0x0006a00e01007387 */ /* 0x000fe80000100a00 */
[----:B------:R-:W-:Y:S04]  /*269b0*/  STL.64 [R1+0x6a8], R16 ;  /* 0x0006a81001007387 */ /* 0x000fe80000100a00 */
[----:B------:R-:W-:Y:S04]  /*269c0*/  STL.64 [R1+0x6b0], R18 ;  /* 0x0006b01201007387 */ /* 0x000fe80000100a00 */
[----:B-1----:R-:W3:Y:S01]  /*269d0*/  LDL.LU.64 R10, [R1] ;  /* 0x00000000010a7983 */ /* 0x002ee20000300a00 */
[----:B------:R-:W-:-:S02]  /*269e0*/  IMAD.MOV.U32 R20, RZ, RZ, R21 ;  /* 0x000000ffff147224 */ /* 0x000fc400078e0015 */
[----:B------:R-:W-:Y:S02]  /*269f0*/  IMAD.MOV.U32 R21, RZ, RZ, R22 ;  /* 0x000000ffff157224 */ /* 0x000fe400078e0016 */
[----:B------:R-:W-:Y:S02]  /*26a00*/  IMAD.MOV.U32 R22, RZ, RZ, R23 ;  /* 0x000000ffff167224 */ /* 0x000fe400078e0017 */
[----:B------:R-:W-:Y:S02]  /*26a10*/  IMAD.MOV.U32 R23, RZ, RZ, R24 ;  /* 0x000000ffff177224 */ /* 0x000fe400078e0018 */
[----:B------:R-:W-:Y:S02]  /*26a20*/  IMAD.MOV.U32 R24, RZ, RZ, R25 ;  /* 0x000000ffff187224 */ /* 0x000fe400078e0019 */
[----:B------:R-:W-:Y:S02]  /*26a30*/  IMAD.MOV.U32 R25, RZ, RZ, R26 ;  /* 0x000000ffff197224 */ /* 0x000fe400078e001a */
        /* <DEDUP_REMOVED lines=8> */
[----:B------:R-:W-:Y:S01]  /*26ac0*/  IMAD.MOV.U32 R34, RZ, RZ, R35 ;  /* 0x000000ffff227224 */ /* 0x000fe200078e0023 */
[----:B------:R1:W-:Y:S01]  /*26ad0*/  STL.64 [R1+0x6b8], R20 ;  /* 0x0006b81401007387 */ /* 0x0003e20000100a00 */
[----:B------:R-:W-:Y:S02]  /*26ae0*/  IMAD.MOV.U32 R35, RZ, RZ, R36 ;  /* 0x000000ffff237224 */ /* 0x000fe400078e0024 */
[----:B------:R-:W-:Y:S02]  /*26af0*/  IMAD.MOV.U32 R36, RZ, RZ, R37 ;  /* 0x000000ffff247224 */ /* 0x000fe400078e0025 */
[----:B------:R-:W-:Y:S02]  /*26b00*/  IMAD.MOV.U32 R37, RZ, RZ, R38 ;  /* 0x000000ffff257224 */ /* 0x000fe400078e0026 */
[----:B------:R-:W-:-:S02]  /*26b10*/  IMAD.MOV.U32 R38, RZ, RZ, R39 ;  /* 0x000000ffff267224 */ /* 0x000fc400078e0027 */
[----:B------:R-:W-:Y:S01]  /*26b20*/  IMAD.MOV.U32 R39, RZ, RZ, R40 ;  /* 0x000000ffff277224 */ /* 0x000fe200078e0028 */
[----:B-1----:R-:W3:Y:S01]  /*26b30*/  LDL.LU.64 R20, [R1+0x40] ;  /* 0x0000400001147983 */ /* 0x002ee20000300a00 */
[----:B------:R-:W-:-:S03]  /*26b40*/  IMAD.MOV.U32 R40, RZ, RZ, R41 ;  /* 0x000000ffff287224 */ /* 0x000fc600078e0029 */
[----:B------:R-:W-:Y:S01]  /*26b50*/  STL.64 [R1+0x6c0], R22 ;  /* 0x0006c01601007387 */ /* 0x000fe20000100a00 */
[----:B------:R-:W-:-:S03]  /*26b60*/  IMAD.MOV.U32 R41, RZ, RZ, R42 ;  /* 0x000000ffff297224 */ /* 0x000fc600078e002a */
[----:B------:R-:W-:Y:S01]  /*26b70*/  STL.64 [R1+0x6c8], R24 ;  /* 0x0006c81801007387 */ /* 0x000fe20000100a00 */
[----:B------:R-:W-:-:S03]  /*26b80*/  IMAD.MOV.U32 R42, RZ, RZ, R43 ;  /* 0x000000ffff2a7224 */ /* 0x000fc600078e002b */
[----:B------:R-:W-:Y:S01]  /*26b90*/  STL.64 [R1+0x6d0], R26 ;  /* 0x0006d01a01007387 */ /* 0x000fe20000100a00 */
[----:B------:R-:W-:-:S03]  /*26ba0*/  IMAD.MOV.U32 R43, RZ, RZ, R44 ;  /* 0x000000ffff2b7224 */ /* 0x000fc600078e002c */
[----:B------:R1:W-:Y:S04]  /*26bb0*/  STL.64 [R1+0x6d8], R28 ;  /* 0x0006d81c01007387 */ /* 0x0003e80000100a00 */
[----:B------:R-:W-:Y:S04]  /*26bc0*/  STL.64 [R1+0x6e0], R30 ;  /* 0x0006e01e01007387 */ /* 0x000fe80000100a00 */
[----:B------:R-:W-:Y:S04]  /*26bd0*/  STL.64 [R1+0x6e8], R32 ;  /* 0x0006e82001007387 */ /* 0x000fe80000100a00 */
[----:B------:R-:W-:Y:S04]  /*26be0*/  STL.64 [R1+0x6f0], R34 ;  /* 0x0006f02201007387 */ /* 0x000fe80000100a00 */
[----:B------:R1:W-:Y:S04]  /*26bf0*/  STL.64 [R1+0x6f8], R36 ;  /* 0x0006f82401007387 */ /* 0x0003e80000100a00 */
[----:B------:R-:W-:Y:S04]  /*26c00*/  STL.64 [R1+0x700], R38 ;  /* 0x0007002601007387 */ /* 0x000fe80000100a00 */
[----:B------:R-:W-:Y:S04]  /*26c10*/  STL.64 [R1+0x708], R40 ;  /* 0x0007082801007387 */ /* 0x000fe80000100a00 */
[----:B------:R1:W-:Y:S04]  /*26c20*/  STL.64 [R1+0x710], R42 ;  /* 0x0007102a01007387 */ /* 0x0003e80000100a00 */
[----:B------:R-:W3:Y:S01]  /*26c30*/  LDL.LU.64 R12, [R1+0x80] ;  /* 0x00008000010c7983 */ /* 0x000ee20000300a00 */
[----:B------:R-:W-:-:S02]  /*26c40*/  IMAD.MOV.U32 R17, RZ, RZ, R169 ;  /* 0x000000ffff117224 */ /* 0x000fc400078e00a9 */
[----:B------:R-:W-:Y:S02]  /*26c50*/  IMAD.MOV.U32 R154, RZ, RZ, R212 ;  /* 0x000000ffff9a7224 */ /* 0x000fe400078e00d4 */
[----:B------:R-:W-:Y:S02]  /*26c60*/  IMAD.MOV.U32 R169, RZ, RZ, R215 ;  /* 0x000000ffffa97224 */ /* 0x000fe400078e00d7 */
[----:B------:R-:W-:Y:S02]  /*26c70*/  IMAD.MOV.U32 R212, RZ, RZ, R216 ;  /* 0x000000ffffd47224 */ /* 0x000fe400078e00d8 */
[----:B----4-:R-:W-:Y:S02]  /*26c80*/  IMAD.MOV.U32 R9, RZ, RZ, R189 ;  /* 0x000000ffff097224 */ /* 0x010fe400078e00bd */
[----:B------:R-:W-:Y:S02]  /*26c90*/  IMAD.MOV.U32 R189, RZ, RZ, R191 ;  /* 0x000000ffffbd7224 */ /* 0x000fe400078e00bf */
[----:B------:R-:W-:-:S02]  /*26ca0*/  IMAD.MOV.U32 R191, RZ, RZ, R193 ;  /* 0x000000ffffbf7224 */ /* 0x000fc400078e00c1 */
[----:B------:R-:W-:Y:S02]  /*26cb0*/  IMAD.MOV.U32 R193, RZ, RZ, R195 ;  /* 0x000000ffffc17224 */ /* 0x000fe400078e00c3 */
[----:B--2---:R-:W-:Y:S02]  /*26cc0*/  IMAD.MOV.U32 R4, RZ, RZ, R170 ;  /* 0x000000ffff047224 */ /* 0x004fe400078e00aa */
[----:B------:R-:W-:Y:S02]  /*26cd0*/  IMAD.MOV.U32 R5, RZ, RZ, R171 ;  /* 0x000000ffff057224 */ /* 0x000fe400078e00ab */
[----:B------:R-:W-:Y:S02]  /*26ce0*/  IMAD.MOV.U32 R18, RZ, RZ, R172 ;  /* 0x000000ffff127224 */ /* 0x000fe400078e00ac */
[----:B------:R-:W-:Y:S02]  /*26cf0*/  IMAD.MOV.U32 R195, RZ, RZ, R197 ;  /* 0x000000ffffc37224 */ /* 0x000fe400078e00c5 */
[----:B------:R-:W-:-:S02]  /*26d00*/  IMAD.MOV.U32 R172, RZ, RZ, R200 ;  /* 0x000000ffffac7224 */ /* 0x000fc400078e00c8 */
[----:B------:R-:W-:Y:S02]  /*26d10*/  IMAD.MOV.U32 R197, RZ, RZ, R199 ;  /* 0x000000ffffc57224 */ /* 0x000fe400078e00c7 */
[----:B---3--:R-:W-:Y:S02]  /*26d20*/  IMAD.MOV.U32 R200, RZ, RZ, R10 ;  /* 0x000000ffffc87224 */ /* 0x008fe400078e000a */
[----:B------:R-:W-:Y:S02]  /*26d30*/  IMAD.MOV.U32 R199, RZ, RZ, R11 ;  /* 0x000000ffffc77224 */ /* 0x000fe400078e000b */
[----:B------:R-:W-:Y:S02]  /*26d40*/  IMAD.MOV.U32 R10, RZ, RZ, R4 ;  /* 0x000000ffff0a7224 */ /* 0x000fe400078e0004 */
[----:B------:R-:W-:Y:S02]  /*26d50*/  IMAD.MOV.U32 R11, RZ, RZ, R5 ;  /* 0x000000ffff0b7224 */ /* 0x000fe400078e0005 */
[----:B------:R-:W2:Y:S04]  /*26d60*/  LDL.LU.64 R4, [R1+0x8] ;  /* 0x0000080001047983 */ /* 0x000ea80000300a00 */
[----:B-1----:R-:W3:Y:S01]  /*26d70*/  LDL.LU.64 R28, [R1+0x108] ;  /* 0x00010800011c7983 */ /* 0x002ee20000300a00 */
        /* <DEDUP_REMOVED lines=19> */
[----:B------:R-:W4:Y:S04]  /*26eb0*/  LDL.LU.64 R12, [R1+0x110] ;  /* 0x00011000010c7983 */ /* 0x000f280000300a00 */
[----:B------:R-:W3:Y:S04]  /*26ec0*/  LDL.LU.64 R36, [R1+0x28] ;  /* 0x0000280001247983 */ /* 0x000ee80000300a00 */
[----:B------:R-:W3:Y:S04]  /*26ed0*/  LDL.LU.64 R42, [R1+0x88] ;  /* 0x00008800012a7983 */ /* 0x000ee80000300a00 */
[----:B------:R-:W3:Y:S04]  /*26ee0*/  LDL.LU.64 R20, [R1+0x68] ;  /* 0x0000680001147983 */ /* 0x000ee80000300a00 */
[----:B------:R-:W4:Y:S04]  /*26ef0*/  LDL.LU.64 R34, [R1+0xc8] ;  /* 0x0000c80001227983 */ /* 0x000f280000300a00 */
[----:B------:R-:W4:Y:S01]  /*26f00*/  LDL.LU.64 R26, [R1+0x70] ;  /* 0x00007000011a7983 */ /* 0x000f220000300a00 */
[----:B------:R-:W-:-:S02]  /*26f10*/  IMAD.MOV.U32 R44, RZ, RZ, R45 ;  /* 0x000000ffff2c7224 */ /* 0x000fc400078e002d */
[----:B------:R-:W-:Y:S01]  /*26f20*/  IMAD.MOV.U32 R45, RZ, RZ, R46 ;  /* 0x000000ffff2d7224 */ /* 0x000fe200078e002e */
[----:B------:R-:W4:Y:S01]  /*26f30*/  LDL.LU.64 R22, [R1+0x148] ;  /* 0x0001480001167983 */ /* 0x000f220000300a00 */
        /* <DEDUP_REMOVED lines=71> */
[----:B------:R-:W-:Y:S01]  /*273b0*/  IMAD.MOV.U32 R99, RZ, RZ, R100 ;  /* 0x000000ffff637224 */ /* 0x000fe200078e0064 */
[----:B------:R-:W4:Y:S01]  /*273c0*/  LDL.LU.64 R10, [R1+0xf0] ;  /* 0x0000f000010a7983 */ /* 0x000f220000300a00 */
[----:B------:R-:W-:Y:S02]  /*273d0*/  IMAD.MOV.U32 R139, RZ, RZ, R141 ;  /* 0x000000ffff8b7224 */ /* 0x000fe400078e008d */
[----:B------:R-:W-:Y:S02]  /*273e0*/  IMAD.MOV.U32 R237, RZ, RZ, R8 ;  /* 0x000000ffffed7224 */ /* 0x000fe400078e0008 */
[----:B------:R-:W-:Y:S02]  /*273f0*/  IMAD.MOV.U32 R236, RZ, RZ, R9 ;  /* 0x000000ffffec7224 */ /* 0x000fe400078e0009 */
[----:B------:R-:W-:Y:S01]  /*27400*/  IMAD.MOV.U32 R100, RZ, RZ, R101 ;  /* 0x000000ffff647224 */ /* 0x000fe200078e0065 */
[----:B------:R-:W4:Y:S01]  /*27410*/  LDL.LU.64 R8, [R1+0xd0] ;  /* 0x0000d00001087983 */ /* 0x000f220000300a00 */
[----:B------:R-:W-:-:S02]  /*27420*/  IMAD.MOV.U32 R141, RZ, RZ, R143 ;  /* 0x000000ffff8d7224 */ /* 0x000fc400078e008f */
[----:B------:R-:W-:Y:S01]  /*27430*/  IMAD.MOV.U32 R101, RZ, RZ, R102 ;  /* 0x000000ffff657224 */ /* 0x000fe200078e0066 */
[----:B------:R-:W4:Y:S01]  /*27440*/  LDL.LU.64 R32, [R1+0x58] ;  /* 0x0000580001207983 */ /* 0x000f220000300a00 */
[----:B------:R-:W-:Y:S02]  /*27450*/  IMAD.MOV.U32 R143, RZ, RZ, R145 ;  /* 0x000000ffff8f7224 */ /* 0x000fe400078e0091 */
[----:B------:R-:W-:Y:S01]  /*27460*/  IMAD.MOV.U32 R6, RZ, RZ, R186 ;  /* 0x000000ffff067224 */ /* 0x000fe200078e00ba */
[----:B------:R-:W4:Y:S01]  /*27470*/  LDL.LU.64 R24, [R1+0x90] ;  /* 0x0000900001187983 */ /* 0x000f220000300a00 */
[----:B------:R-:W-:Y:S02]  /*27480*/  IMAD.MOV.U32 R7, RZ, RZ, R187 ;  /* 0x000000ffff077224 */ /* 0x000fe400078e00bb */
[----:B------:R-:W-:Y:S01]  /*27490*/  IMAD.MOV.U32 R102, RZ, RZ, R103 ;  /* 0x000000ffff667224 */ /* 0x000fe200078e0067 */
[----:B------:R-:W4:Y:S01]  /*274a0*/  LDL.LU.64 R40, [R1+0x48] ;  /* 0x0000480001287983 */ /* 0x000f220000300a00 */
        /* <DEDUP_REMOVED lines=13> */
[----:B--2---:R-:W-:Y:S02]  /*27580*/  IMAD.MOV.U32 R239, RZ, RZ, R4 ;  /* 0x000000ffffef7224 */ /* 0x004fe400078e0004 */
[----:B------:R-:W-:Y:S02]  /*27590*/  IMAD.MOV.U32 R238, RZ, RZ, R5 ;  /* 0x000000ffffee7224 */ /* 0x000fe400078e0005 */
[----:B------:R-:W-:Y:S01]  /*275a0*/  IMAD.MOV.U32 R107, RZ, RZ, R108 ;  /* 0x000000ffff6b7224 */ /* 0x000fe200078e006c */
[----:B------:R-:W2:Y:S01]  /*275b0*/  LDL.LU.64 R4, [R1+0x98] ;  /* 0x0000980001047983 */ /* 0x000ea20000300a00 */
[----:B------:R-:W-:Y:S02]  /*275c0*/  IMAD.MOV.U32 R207, RZ, RZ, R209 ;  /* 0x000000ffffcf7224 */ /* 0x000fe400078e00d1 */
[----:B------:R-:W-:Y:S02]  /*275d0*/  IMAD.MOV.U32 R30, RZ, RZ, R6 ;  /* 0x000000ffff1e7224 */ /* 0x000fe400078e0006 */
[----:B------:R-:W-:-:S02]  /*275e0*/  IMAD.MOV.U32 R31, RZ, RZ, R7 ;  /* 0x000000ffff1f7224 */ /* 0x000fc400078e0007 */
[----:B------:R-:W-:Y:S01]  /*275f0*/  IMAD.MOV.U32 R108, RZ, RZ, R109 ;  /* 0x000000ffff6c7224 */ /* 0x000fe200078e006d */
[----:B------:R-:W2:Y:S01]  /*27600*/  LDL.LU.64 R6, [R1+0xe8] ;  /* 0x0000e80001067983 */ /* 0x000ea20000300a00 */
[----:B------:R-:W-:Y:S02]  /*27610*/  IMAD.MOV.U32 R170, RZ, RZ, R214 ;  /* 0x000000ffffaa7224 */ /* 0x000fe400078e00d6 */
[----:B------:R-:W-:Y:S01]  /*27620*/  IMAD.MOV.U32 R209, RZ, RZ, R211 ;  /* 0x000000ffffd17224 */ /* 0x000fe200078e00d3 */
[----:B------:R-:W2:Y:S01]  /*27630*/  LDL.LU.64 R38, [R1+0x38] ;  /* 0x0000380001267983 */ /* 0x000ea20000300a00 */
        /* <DEDUP_REMOVED lines=12> */
[----:B------:R-:W-:Y:S01]  /*27700*/  IMAD.MOV.U32 R113, RZ, RZ, R114 ;  /* 0x000000ffff717224 */ /* 0x000fe200078e0072 */
[----:B------:R-:W2:Y:S01]  /*27710*/  LDL.LU.64 R14, [R1+0x18] ;  /* 0x00001800010e7983 */ /* 0x000ea20000300a00 */
        /* <DEDUP_REMOVED lines=13> */
[----:B------:R-:W2:Y:S01]  /*277f0*/  LDL.LU.64 R126, [R1+0x20] ;  /* 0x00002000017e7983 */ /* 0x000ea20000300a00 */
        /* <DEDUP_REMOVED lines=13> */
[----:B---3--:R-:W-:Y:S02]  /*278d0*/  IMAD.MOV.U32 R30, RZ, RZ, R28 ;  /* 0x000000ffff1e7224 */ /* 0x008fe400078e001c */
[----:B------:R-:W-:Y:S02]  /*278e0*/  IMAD.MOV.U32 R31, RZ, RZ, R29 ;  /* 0x000000ffff1f7224 */ /* 0x000fe400078e001d */
[----:B------:R-:W3:Y:S01]  /*278f0*/  LDL.LU.64 R28, [R1+0xf8] ;  /* 0x0000f800011c7983 */ /* 0x000ee20000300a00 */
        /* <DEDUP_REMOVED lines=12> */
[----:B------:R1:W5:Y:S01]  /*279c0*/  LDL.LU.64 R42, [R1+0x710] ;  /* 0x00071000012a7983 */ /* 0x0003620000300a00 */
[----:B----4-:R-:W-:-:S03]  /*279d0*/  IMAD.MOV.U32 R252, RZ, RZ, R27 ;  /* 0x000000fffffc7224 */ /* 0x010fc600078e001b */
[----:B------:R4:W-:Y:S04]  /*279e0*/  STL [R1], R26 ;  /* 0x0000001a01007387 */ /* 0x0009e80000100800 */
[----:B----4-:R-:W4:Y:S01]  /*279f0*/  LDL.LU.64 R26, [R1+0xb0] ;  /* 0x0000b000011a7983 */ /* 0x010f220000300a00 */
[----:B------:R-:W-:Y:S02]  /*27a00*/  IMAD.MOV.U32 R188, RZ, RZ, R202 ;  /* 0x000000ffffbc7224 */ /* 0x000fe400078e00ca */
[----:B------:R-:W-:Y:S02]  /*27a10*/  IMAD.MOV.U32 R202, RZ, RZ, R222 ;  /* 0x000000ffffca7224 */ /* 0x000fe400078e00de */
[----:B------:R-:W-:Y:S01]  /*27a20*/  IMAD.MOV.U32 R222, RZ, RZ, R41 ;  /* 0x000000ffffde7224 */ /* 0x000fe200078e0029 */
[----:B------:R1:W-:Y:S04]  /*27a30*/  STL [R1+0x8], R40 ;  /* 0x0000082801007387 */ /* 0x0003e80000100800 */
[----:B-1----:R1:W5:Y:S04]  /*27a40*/  LDL.LU.64 R40, [R1+0x708] ;  /* 0x0007080001287983 */ /* 0x0023680000300a00 */
[----:B------:R2:W-:Y:S02]  /*27a50*/  STL [R1+0x4], R222 ;  /* 0x000004de01007387 */ /* 0x0005e40000100800 */
[----:B--2---:R-:W-:-:S02]  /*27a60*/  IMAD.MOV.U32 R222, RZ, RZ, R39 ;  /* 0x000000ffffde7224 */ /* 0x004fc400078e0027 */
[----:B------:R2:W-:Y:S04]  /*27a70*/  STL [R1+0x10], R38 ;  /* 0x0000102601007387 */ /* 0x0005e80000100800 */
[----:B--2---:R1:W5:Y:S04]  /*27a80*/  LDL.LU.64 R38, [R1+0x700] ;  /* 0x0007000001267983 */ /* 0x0043680000300a00 */
[----:B------:R-:W-:Y:S04]  /*27a90*/  STL [R1+0x18], R14 ;  /* 0x0000180e01007387 */ /* 0x000fe80000100800 */
[----:B------:R2:W-:Y:S02]  /*27aa0*/  STL [R1+0xc], R222 ;  /* 0x00000cde01007387 */ /* 0x0005e40000100800 */
[----:B--2---:R-:W-:-:S02]  /*27ab0*/  IMAD.MOV.U32 R222, RZ, RZ, R15 ;  /* 0x000000ffffde7224 */ /* 0x004fc400078e000f */
[----:B------:R-:W2:Y:S04]  /*27ac0*/  LDL.LU.64 R14, [R1+0x60] ;  /* 0x00006000010e7983 */ /* 0x000ea80000300a00 */
[----:B------:R1:W-:Y:S02]  /*27ad0*/  STL [R1+0x14], R222 ;  /* 0x000014de01007387 */ /* 0x0003e40000100800 */
[----:B-1----:R-:W-:Y:S02]  /*27ae0*/  IMAD.MOV.U32 R222, RZ, RZ, R127 ;  /* 0x000000ffffde7224 */ /* 0x002fe400078e007f */
[----:B------:R1:W-:Y:S04]  /*27af0*/  STL [R1+0x20], R126 ;  /* 0x0000207e01007387 */ /* 0x0003e80000100800 */
[----:B------:R1:W-:Y:S04]  /*27b00*/  STL [R1+0x1c], R222 ;  /* 0x00001cde01007387 */ /* 0x0003e80000100800 */
[----:B------:R1:W-:Y:S02]  /*27b10*/  STL [R1+0x28], R36 ;  /* 0x0000282401007387 */ /* 0x0003e40000100800 */
[----:B-1----:R-:W-:-:S02]  /*27b20*/  IMAD.MOV.U32 R126, RZ, RZ, R20 ;  /* 0x000000ffff7e7224 */ /* 0x002fc400078e0014 */
[----:B------:R-:W-:Y:S02]  /*27b30*/  IMAD.MOV.U32 R127, RZ, RZ, R21 ;  /* 0x000000ffff7f7224 */ /* 0x000fe400078e0015 */
[----:B------:R-:W2:Y:S01]  /*27b40*/  LDL.LU.64 R20, [R1+0x138] ;  /* 0x0001380001147983 */ /* 0x000ea20000300a00 */
[----:B------:R-:W-:-:S03]  /*27b50*/  IMAD.MOV.U32 R222, RZ, RZ, R37 ;  /* 0x000000ffffde7224 */ /* 0x000fc600078e0025 */
[----:B------:R1:W5:Y:S04]  /*27b60*/  LDL.LU.64 R36, [R1+0x6f8] ;  /* 0x0006f80001247983 */ /* 0x0003680000300a00 */
[----:B------:R-:W-:Y:S04]  /*27b70*/  STL [R1+0x24], R222 ;  /* 0x000024de01007387 */ /* 0x000fe80000100800 */
[----:B---3--:R3:W-:Y:S04]  /*27b80*/  STL [R1+0x30], R28 ;  /* 0x0000301c01007387 */ /* 0x0087e80000100800 */
[----:B------:R-:W-:Y:S01]  /*27b90*/  STL [R1+0x38], R34 ;  /* 0x0000382201007387 */ /* 0x000fe20000100800 */
[----:B---3--:R-:W-:-:S05]  /*27ba0*/  IMAD.MOV.U32 R28, RZ, RZ, R29 ;  /* 0x000000ffff1c7224 */ /* 0x008fca00078e001d */
[----:B------:R3:W-:Y:S01]  /*27bb0*/  STL [R1+0x2c], R28 ;  /* 0x00002c1c01007387 */ /* 0x0007e20000100800 */
[----:B------:R-:W-:-:S03]  /*27bc0*/  IMAD.MOV.U32 R222, RZ, RZ, R35 ;  /* 0x000000ffffde7224 */ /* 0x000fc600078e0023 */
[----:B---3--:R-:W3:Y:S04]  /*27bd0*/  LDL.LU.64 R28, [R1+0xd8] ;  /* 0x0000d800011c7983 */ /* 0x008ee80000300a00 */
[----:B------:R1:W5:Y:S04]  /*27be0*/  LDL.LU.64 R34, [R1+0x6f0] ;  /* 0x0006f00001227983 */ /* 0x0003680000300a00 */
[----:B------:R1:W-:Y:S04]  /*27bf0*/  STL [R1+0x34], R222 ;  /* 0x000034de01007387 */ /* 0x0003e80000100800 */
[----:B----4-:R4:W-:Y:S01]  /*27c00*/  STL [R1+0x40], R26 ;  /* 0x0000401a01007387 */ /* 0x0109e20000100800 */
[----:B-1----:R-:W-:-:S03]  /*27c10*/  IMAD.MOV.U32 R222, RZ, RZ, R27 ;  /* 0x000000ffffde7224 */ /* 0x002fc600078e001b */
[----:B----4-:R-:W4:Y:S04]  /*27c20*/  LDL.LU.64 R26, [R1+0xc0] ;  /* 0x0000c000011a7983 */ /* 0x010f280000300a00 */
[----:B------:R-:W-:Y:S04]  /*27c30*/  STL [R1+0x3c], R222 ;  /* 0x00003cde01007387 */ /* 0x000fe80000100800 */
[----:B------:R1:W-:Y:S04]  /*27c40*/  STL [R1+0x48], R24 ;  /* 0x0000481801007387 */ /* 0x0003e80000100800 */
[----:B------:R-:W-:Y:S01]  /*27c50*/  STL [R1+0x50], R18 ;  /* 0x0000501201007387 */ /* 0x000fe20000100800 */
[----:B-1----:R-:W-:-:S05]  /*27c60*/  IMAD.MOV.U32 R24, RZ, RZ, R25 ;  /* 0x000000ffff187224 */ /* 0x002fca00078e0019 */
[----:B------:R1:W-:Y:S01]  /*27c70*/  STL [R1+0x44], R24 ;  /* 0x0000441801007387 */ /* 0x0003e20000100800 */
[----:B------:R-:W-:-:S03]  /*27c80*/  IMAD.MOV.U32 R222, RZ, RZ, R19 ;  /* 0x000000ffffde7224 */ /* 0x000fc600078e0013 */
[----:B-1----:R-:W4:Y:S01]  /*27c90*/  LDL.LU.64 R24, [R1+0xa0] ;  /* 0x0000a00001187983 */ /* 0x002f220000300a00 */
[----:B------:R-:W-:Y:S02]  /*27ca0*/  IMAD.MOV.U32 R18, RZ, RZ, R16 ;  /* 0x000000ffff127224 */ /* 0x000fe400078e0010 */
[----:B------:R-:W-:Y:S01]  /*27cb0*/  IMAD.MOV.U32 R19, RZ, RZ, R17 ;  /* 0x000000ffff137224 */ /* 0x000fe200078e0011 */
[----:B------:R1:W-:Y:S04]  /*27cc0*/  STL [R1+0x4c], R222 ;  /* 0x00004cde01007387 */ /* 0x0003e80000100800 */
[----:B------:R1:W-:Y:S04]  /*27cd0*/  STL [R1+0x58], R32 ;  /* 0x0000582001007387 */ /* 0x0003e80000100800 */
[----:B------:R-:W4:Y:S01]  /*27ce0*/  LDL.LU.64 R16, [R1+0x178] ;  /* 0x0001780001107983 */ /* 0x000f220000300a00 */
[----:B-1----:R-:W-:-:S03]  /*27cf0*/  IMAD.MOV.U32 R222, RZ, RZ, R33 ;  /* 0x000000ffffde7224 */ /* 0x002fc600078e0021 */
[----:B------:R1:W5:Y:S04]  /*27d00*/  LDL.LU.64 R32, [R1+0x6e8] ;  /* 0x0006e80001207983 */ /* 0x0003680000300a00 */
[----:B--2---:R2:W-:Y:S04]  /*27d10*/  STL [R1+0x60], R14 ;  /* 0x0000600e01007387 */ /* 0x0045e80000100800 */
[----:B------:R-:W-:Y:S04]  /*27d20*/  STL [R1+0x54], R222 ;  /* 0x000054de01007387 */ /* 0x000fe80000100800 */
[----:B------:R-:W-:Y:S01]  /*27d30*/  STL [R1+0x68], R126 ;  /* 0x0000687e01007387 */ /* 0x000fe20000100800 */
[----:B--2---:R-:W-:-:S05]  /*27d40*/  IMAD.MOV.U32 R14, RZ, RZ, R15 ;  /* 0x000000ffff0e7224 */ /* 0x004fca00078e000f */
[----:B------:R2:W-:Y:S04]  /*27d50*/  STL [R1+0x5c], R14 ;  /* 0x00005c0e01007387 */ /* 0x0005e80000100800 */
[----:B--2---:R-:W2:Y:S01]  /*27d60*/  LDL.LU.64 R14, [R1+0x118] ;  /* 0x00011800010e7983 */ /* 0x004ea20000300a00 */
[----:B------:R-:W-:-:S03]  /*27d70*/  IMAD.MOV.U32 R126, RZ, RZ, R127 ;  /* 0x000000ffff7e7224 */ /* 0x000fc600078e007f */
[----:B------:R1:W-:Y:S04]  /*27d80*/  STL [R1+0x70], R20 ;  /* 0x0000701401007387 */ /* 0x0003e80000100800 */
[----:B------:R-:W-:Y:S04]  /*27d90*/  STL [R1+0x64], R126 ;  /* 0x0000647e01007387 */ /* 0x000fe80000100800 */
[----:B------:R-:W-:Y:S01]  /*27da0*/  STL [R1+0x78], R30 ;  /* 0x0000781e01007387 */ /* 0x000fe20000100800 */
[----:B-1----:R-:W-:-:S05]  /*27db0*/  IMAD.MOV.U32 R20, RZ, RZ, R21 ;  /* 0x000000ffff147224 */ /* 0x002fca00078e0015 */
[----:B------:R1:W-:Y:S04]  /*27dc0*/  STL [R1+0x6c], R20 ;  /* 0x00006c1401007387 */ /* 0x0003e80000100800 */
[----:B-1----:R-:W2:Y:S01]  /*27dd0*/  LDL.LU.64 R20, [R1+0x100] ;  /* 0x0001000001147983 */ /* 0x002ea20000300a00 */
[----:B------:R-:W-:-:S03]  /*27de0*/  IMAD.MOV.U32 R30, RZ, RZ, R31 ;  /* 0x000000ffff1e7224 */ /* 0x000fc600078e001f */
[----:B---3--:R1:W-:Y:S04]  /*27df0*/  STL [R1+0x80], R28 ;  /* 0x0000801c01007387 */ /* 0x0083e80000100800 */
[----:B------:R-:W-:Y:S01]  /*27e00*/  STL [R1+0x74], R30 ;  /* 0x0000741e01007387 */ /* 0x000fe20000100800 */
[----:B-1----:R-:W-:-:S05]  /*27e10*/  IMAD.MOV.U32 R28, RZ, RZ, R29 ;  /* 0x000000ffff1c7224 */ /* 0x002fca00078e001d */
[----:B------:R1:W-:Y:S04]  /*27e20*/  STL [R1+0x7c], R28 ;  /* 0x00007c1c01007387 */ /* 0x0003e80000100800 */
[----:B------:R3:W-:Y:S01]  /*27e30*/  STL [R1+0x88], R8 ;  /* 0x0000880801007387 */ /* 0x0007e20000100800 */
[----:B-1----:R-:W-:-:S03]  /*27e40*/  IMAD.MOV.U32 R28, RZ, RZ, R9 ;  /* 0x000000ffff1c7224 */ /* 0x002fc600078e0009 */
[----:B---3--:R-:W3:Y:S04]  /*27e50*/  LDL.LU.64 R8, [R1+0xe0] ;  /* 0x0000e00001087983 */ /* 0x008ee80000300a00 */
[----:B------:R-:W-:Y:S04]  /*27e60*/  STL [R1+0x84], R28 ;  /* 0x0000841c01007387 */ /* 0x000fe80000100800 */
[----:B----4-:R1:W-:Y:S02]  /*27e70*/  STL [R1+0x90], R26 ;  /* 0x0000901a01007387 */ /* 0x0103e40000100800 */
[----:B-1----:R-:W-:-:S05]  /*27e80*/  IMAD.MOV.U32 R26, RZ, RZ, R27 ;  /* 0x000000ffff1a7224 */ /* 0x002fca00078e001b */
[----:B------:R1:W-:Y:S04]  /*27e90*/  STL [R1+0x8c], R26 ;  /* 0x00008c1a01007387 */ /* 0x0003e80000100800 */
[----:B------:R4:W-:Y:S01]  /*27ea0*/  STL [R1+0x98], R4 ;  /* 0x0000980401007387 */ /* 0x0009e20000100800 */
[----:B-1----:R-:W-:-:S03]  /*27eb0*/  IMAD.MOV.U32 R26, RZ, RZ, R5 ;  /* 0x000000ffff1a7224 */ /* 0x002fc600078e0005 */
[----:B----4-:R-:W4:Y:S04]  /*27ec0*/  LDL.LU.64 R4, [R1+0x1b8] ;  /* 0x0001b80001047983 */ /* 0x010f280000300a00 */
[----:B------:R-:W-:Y:S04]  /*27ed0*/  STL [R1+0x94], R26 ;  /* 0x0000941a01007387 */ /* 0x000fe80000100800 */
[----:B------:R1:W-:Y:S02]  /*27ee0*/  STL [R1+0xa0], R24 ;  /* 0x0000a01801007387 */ /* 0x0003e40000100800 */
[----:B-1----:R-:W-:-:S05]  /*27ef0*/  IMAD.MOV.U32 R24, RZ, RZ, R25 ;  /* 0x000000ffff187224 */ /* 0x002fca00078e0019 */
[----:B------:R-:W-:Y:S04]  /*27f00*/  STL [R1+0x9c], R24 ;  /* 0x00009c1801007387 */ /* 0x000fe80000100800 */
[----:B------:R1:W-:Y:S04]  /*27f10*/  STL [R1+0xa8], R2 ;  /* 0x0000a80201007387 */ /* 0x0003e80000100800 */
[----:B------:R-:W-:Y:S01]  /*27f20*/  STL [R1+0xb0], R16 ;  /* 0x0000b01001007387 */ /* 0x000fe20000100800 */
[----:B-1----:R-:W-:-:S05]  /*27f30*/  IMAD.MOV.U32 R2, RZ, RZ, R3 ;  /* 0x000000ffff027224 */ /* 0x002fca00078e0003 */
[----:B------:R1:W-:Y:S04]  /*27f40*/  STL [R1+0xa4], R2 ;  /* 0x0000a40201007387 */ /* 0x0003e80000100800 */
[----:B-1----:R-:W4:Y:S01]  /*27f50*/  LDL.LU.64 R2, [R1+0x158] ;  /* 0x0001580001027983 */ /* 0x002f220000300a00 */
[----:B------:R-:W-:-:S03]  /*27f60*/  IMAD.MOV.U32 R16, RZ, RZ, R17 ;  /* 0x000000ffff107224 */ /* 0x000fc600078e0011 */
[----:B------:R1:W-:Y:S04]  /*27f70*/  STL [R1+0xb8], R22 ;  /* 0x0000b81601007387 */ /* 0x0003e80000100800 */
[----:B------:R1:W-:Y:S02]  /*27f80*/  STL [R1+0xac], R16 ;  /* 0x0000ac1001007387 */ /* 0x0003e40000100800 */
[----:B-1----:R-:W-:Y:S02]  /*27f90*/  IMAD.MOV.U32 R22, RZ, RZ, R23 ;  /* 0x000000ffff167224 */ /* 0x002fe400078e0017 */
[----:B------:R-:W4:Y:S04]  /*27fa0*/  LDL.LU.64 R16, [R1+0x150] ;  /* 0x0001500001107983 */ /* 0x000f280000300a00 */
[----:B--2---:R1:W-:Y:S04]  /*27fb0*/  STL [R1+0xc0], R14 ;  /* 0x0000c00e01007387 */ /* 0x0043e80000100800 */
[----:B------:R-:W-:Y:S04]  /*27fc0*/  STL [R1+0xb4], R22 ;  /* 0x0000b41601007387 */ /* 0x000fe80000100800 */
[----:B------:R-:W2:Y:S01]  /*27fd0*/  LDL.LU.64 R26, [R1+0x140] ;  /* 0x00014000011a7983 */ /* 0x000ea20000300a00 */
[----:B-1----:R-:W-:-:S03]  /*27fe0*/  IMAD.MOV.U32 R14, RZ, RZ, R15 ;  /* 0x000000ffff0e7224 */ /* 0x002fc600078e000f */
[----:B------:R1:W-:Y:S04]  /*27ff0*/  STL [R1+0xc8], R12 ;  /* 0x0000c80c01007387 */ /* 0x0003e80000100800 */
[----:B------:R1:W-:Y:S02]  /*28000*/  STL [R1+0xbc], R14 ;  /* 0x0000bc0e01007387 */ /* 0x0003e40000100800 */
[----:B-1----:R-:W-:Y:S02]  /*28010*/  IMAD.MOV.U32 R12, RZ, RZ, R13 ;  /* 0x000000ffff0c7224 */ /* 0x002fe400078e000d */
[----:B------:R-:W2:Y:S04]  /*28020*/  LDL.LU.64 R14, [R1+0x130] ;  /* 0x00013000010e7983 */ /* 0x000ea80000300a00 */
[----:B------:R-:W-:Y:S04]  /*28030*/  STL [R1+0xd0], R20 ;  /* 0x0000d01401007387 */ /* 0x000fe80000100800 */
[----:B------:R1:W-:Y:S04]  /*28040*/  STL [R1+0xc4], R12 ;  /* 0x0000c40c01007387 */ /* 0x0003e80000100800 */
[----:B-1----:R-:W2:Y:S04]  /*28050*/  LDL.LU.64 R12, [R1+0x120] ;  /* 0x00012000010c7983 */ /* 0x002ea80000300a00 */
[----:B------:R-:W2:Y:S01]  /*28060*/  LDL.LU.64 R24, [R1+0x128] ;  /* 0x0001280001187983 */ /* 0x000ea20000300a00 */
[----:B------:R-:W-:-:S05]  /*28070*/  IMAD.MOV.U32 R20, RZ, RZ, R21 ;  /* 0x000000ffff147224 */ /* 0x000fca00078e0015 */
[----:B------:R1:W-:Y:S04]  /*28080*/  STL [R1+0xcc], R20 ;  /* 0x0000cc1401007387 */ /* 0x0003e80000100800 */
[----:B------:R3:W-:Y:S01]  /*28090*/  STL [R1+0xd8], R10 ;  /* 0x0000d80a01007387 */ /* 0x0007e20000100800 */
[----:B-1----:R-:W-:-:S03]  /*280a0*/  IMAD.MOV.U32 R20, RZ, RZ, R11 ;  /* 0x000000ffff147224 */ /* 0x002fc600078e000b */
[----:B---3--:R-:W3:Y:S04]  /*280b0*/  LDL.LU.64 R10, [R1+0x1f0] ;  /* 0x0001f000010a7983 */ /* 0x008ee80000300a00 */
[----:B------:R1:W-:Y:S04]  /*280c0*/  STL [R1+0xd4], R20 ;  /* 0x0000d41401007387 */ /* 0x0003e80000100800 */
[----:B------:R1:W-:Y:S02]  /*280d0*/  STL [R1+0xe0], R8 ;  /* 0x0000e00801007387 */ /* 0x0003e40000100800 */
[----:B-1----:R-:W-:-:S02]  /*280e0*/  IMAD.MOV.U32 R20, RZ, RZ, R9 ;  /* 0x000000ffff147224 */ /* 0x002fc400078e0009 */
[----:B------:R-:W3:Y:S04]  /*280f0*/  LDL.LU.64 R8, [R1+0x1c8] ;  /* 0x0001c80001087983 */ /* 0x000ee80000300a00 */
[----:B------:R-:W-:Y:S04]  /*28100*/  STL [R1+0xdc], R20 ;  /* 0x0000dc1401007387 */ /* 0x000fe80000100800 */
[----:B------:R1:W-:Y:S04]  /*28110*/  STL [R1+0xe8], R6 ;  /* 0x0000e80601007387 */ /* 0x0003e80000100800 */
[----:B------:R-:W3:Y:S01]  /*28120*/  LDL.LU.64 R22, [R1+0x198] ;  /* 0x0001980001167983 */ /* 0x000ee20000300a00 */
[----:B-1----:R-:W-:-:S03]  /*28130*/  IMAD.MOV.U32 R6, RZ, RZ, R7 ;  /* 0x000000ffff067224 */ /* 0x002fc600078e0007 */
[----:B----4-:R1:W-:Y:S04]  /*28140*/  STL [R1+0xf0], R4 ;  /* 0x0000f00401007387 */ /* 0x0103e80000100800 */
[----:B------:R4:W-:Y:S01]  /*28150*/  STL [R1+0xe4], R6 ;  /* 0x0000e40601007387 */ /* 0x0009e20000100800 */
[----:B-1----:R-:W-:-:S03]  /*28160*/  IMAD.MOV.U32 R4, RZ, RZ, R5 ;  /* 0x000000ffff047224 */ /* 0x002fc600078e0005 */
[----:B----4-:R-:W4:Y:S04]  /*28170*/  LDL.LU.64 R6, [R1+0x190] ;  /* 0x0001900001067983 */ /* 0x010f280000300a00 */
[----:B------:R-:W-:Y:S04]  /*28180*/  STL [R1+0xf8], R18 ;  /* 0x0000f81201007387 */ /* 0x000fe80000100800 */
[----:B------:R1:W-:Y:S04]  /*28190*/  STL [R1+0xec], R4 ;  /* 0x0000ec0401007387 */ /* 0x0003e80000100800 */
[----:B-1----:R-:W4:Y:S04]  /*281a0*/  LDL.LU.64 R4, [R1+0x180] ;  /* 0x0001800001047983 */ /* 0x002f280000300a00 */
[----:B------:R-:W4:Y:S01]  /*281b0*/  LDL.LU.64 R20, [R1+0x170] ;  /* 0x0001700001147983 */ /* 0x000f220000300a00 */
[----:B------:R-:W-:-:S05]  /*281c0*/  IMAD.MOV.U32 R18, RZ, RZ, R19 ;  /* 0x000000ffff127224 */ /* 0x000fca00078e0013 */
[----:B------:R1:W-:Y:S04]  /*281d0*/  STL [R1+0xf4], R18 ;  /* 0x0000f41201007387 */ /* 0x0003e80000100800 */
[----:B------:R1:W-:Y:S02]  /*281e0*/  STL [R1+0x100], R2 ;  /* 0x0001000201007387 */ /* 0x0003e40000100800 */
[----:B-1----:R-:W-:Y:S02]  /*281f0*/  IMAD.MOV.U32 R18, RZ, RZ, R3 ;  /* 0x000000ffff127224 */ /* 0x002fe400078e0003 */
[----:B------:R-:W4:Y:S04]  /*28200*/  LDL.LU.64 R2, [R1+0x160] ;  /* 0x0001600001027983 */ /* 0x000f280000300a00 */
[----:B------:R1:W-:Y:S04]  /*28210*/  STL [R1+0xfc], R18 ;  /* 0x0000fc1201007387 */ /* 0x0003e80000100800 */
[----:B------:R1:W-:Y:S04]  /*28220*/  STL [R1+0x108], R16 ;  /* 0x0001081001007387 */ /* 0x0003e80000100800 */
[----:B-1----:R-:W4:Y:S01]  /*28230*/  LDL.LU.64 R18, [R1+0x168] ;  /* 0x0001680001127983 */ /* 0x002f220000300a00 */
[----:B------:R-:W-:-:S05]  /*28240*/  IMAD.MOV.U32 R16, RZ, RZ, R17 ;  /* 0x000000ffff107224 */ /* 0x000fca00078e0011 */
[----:B------:R1:W-:Y:S04]  /*28250*/  STL [R1+0x104], R16 ;  /* 0x0001041001007387 */ /* 0x0003e80000100800 */
[----:B--2---:R2:W-:Y:S04]  /*28260*/  STL [R1+0x110], R26 ;  /* 0x0001101a01007387 */ /* 0x0045e80000100800 */
[----:B-1----:R-:W4:Y:S01]  /*28270*/  LDL.LU.64 R16, [R1+0x228] ;  /* 0x0002280001107983 */ /* 0x002f220000300a00 */
[----:B--2---:R-:W-:-:S03]  /*28280*/  IMAD.MOV.U32 R26, RZ, RZ, R27 ;  /* 0x000000ffff1a7224 */ /* 0x004fc600078e001b */
[----:B------:R-:W-:Y:S04]  /*28290*/  STL [R1+0x118], R14 ;  /* 0x0001180e01007387 */ /* 0x000fe80000100800 */
[----:B------:R1:W-:Y:S02]  /*282a0*/  STL [R1+0x10c], R26 ;  /* 0x00010c1a01007387 */ /* 0x0003e40000100800 */
[----:B-1----:R-:W-:Y:S02]  /*282b0*/  IMAD.MOV.U32 R26, RZ, RZ, R15 ;  /* 0x000000ffff1a7224 */ /* 0x002fe400078e000f */
[----:B------:R-:W2:Y:S04]  /*282c0*/  LDL.LU.64 R14, [R1+0x208] ;  /* 0x00020800010e7983 */ /* 0x000ea80000300a00 */
[----:B------:R-:W-:Y:S04]  /*282d0*/  STL [R1+0x114], R26 ;  /* 0x0001141a01007387 */ /* 0x000fe80000100800 */
[----:B------:R1:W-:Y:S04]  /*282e0*/  STL [R1+0x120], R12 ;  /* 0x0001200c01007387 */ /* 0x0003e80000100800 */
[----:B------:R1:W-:Y:S02]  /*282f0*/  STL [R1+0x128], R24 ;  /* 0x0001281801007387 */ /* 0x0003e40000100800 */
[----:B-1----:R-:W-:-:S05]  /*28300*/  IMAD.MOV.U32 R12, RZ, RZ, R13 ;  /* 0x000000ffff0c7224 */ /* 0x002fca00078e000d */
[----:B------:R1:W-:Y:S01]  /*28310*/  STL [R1+0x11c], R12 ;  /* 0x00011c0c01007387 */ /* 0x0003e20000100800 */
[----:B------:R-:W-:-:S03]  /*28320*/  IMAD.MOV.U32 R24, RZ, RZ, R25 ;  /* 0x000000ffff187224 */ /* 0x000fc600078e0019 */
[----:B-1----:R-:W2:Y:S04]  /*28330*/  LDL.LU.64 R12, [R1+0x1d8] ;  /* 0x0001d800010c7983 */ /* 0x002ea80000300a00 */
[----:B---3--:R-:W-:Y:S04]  /*28340*/  STL [R1+0x130], R10 ;  /* 0x0001300a01007387 */ /* 0x008fe80000100800 */
[----:B------:R1:W-:Y:S02]  /*28350*/  STL [R1+0x124], R24 ;  /* 0x0001241801007387 */ /* 0x0003e40000100800 */
[----:B-1----:R-:W-:-:S02]  /*28360*/  IMAD.MOV.U32 R24, RZ, RZ, R11 ;  /* 0x000000ffff187224 */ /* 0x002fc400078e000b */
[----:B------:R-:W3:Y:S04]  /*28370*/  LDL.LU.64 R10, [R1+0x1d0] ;  /* 0x0001d000010a7983 */ /* 0x000ee80000300a00 */
[----:B------:R-:W-:Y:S04]  /*28380*/  STL [R1+0x12c], R24 ;  /* 0x00012c1801007387 */ /* 0x000fe80000100800 */
[----:B------:R1:W-:Y:S04]  /*28390*/  STL [R1+0x138], R8 ;  /* 0x0001380801007387 */ /* 0x0003e80000100800 */
[----:B------:R1:W-:Y:S02]  /*283a0*/  STL [R1+0x140], R22 ;  /* 0x0001401601007387 */ /* 0x0003e40000100800 */
[----:B-1----:R-:W-:-:S05]  /*283b0*/  IMAD.MOV.U32 R8, RZ, RZ, R9 ;  /* 0x000000ffff087224 */ /* 0x002fca00078e0009 */
[----:B------:R1:W-:Y:S01]  /*283c0*/  STL [R1+0x134], R8 ;  /* 0x0001340801007387 */ /* 0x0003e20000100800 */
[----:B------:R-:W-:-:S03]  /*283d0*/  IMAD.MOV.U32 R22, RZ, RZ, R23 ;  /* 0x000000ffff167224 */ /* 0x000fc600078e0017 */
[----:B-1----:R-:W3:Y:S04]  /*283e0*/  LDL.LU.64 R8, [R1+0x1c0] ;  /* 0x0001c00001087983 */ /* 0x002ee80000300a00 */
[----:B----4-:R-:W-:Y:S04]  /*283f0*/  STL [R1+0x148], R6 ;  /* 0x0001480601007387 */ /* 0x010fe80000100800 */
[----:B------:R1:W-:Y:S02]  /*28400*/  STL [R1+0x13c], R22 ;  /* 0x00013c1601007387 */ /* 0x0003e40000100800 */
[----:B-1----:R-:W-:-:S02]  /*28410*/  IMAD.MOV.U32 R22, RZ, RZ, R7 ;  /* 0x000000ffff167224 */ /* 0x002fc400078e0007 */
[----:B------:R-:W4:Y:S04]  /*28420*/  LDL.LU.64 R6, [R1+0x1b0] ;  /* 0x0001b00001067983 */ /* 0x000f280000300a00 */
[----:B------:R-:W-:Y:S04]  /*28430*/  STL [R1+0x144], R22 ;  /* 0x0001441601007387 */ /* 0x000fe80000100800 */
[----:B------:R1:W-:Y:S04]  /*28440*/  STL [R1+0x150], R4 ;  /* 0x0001500401007387 */ /* 0x0003e80000100800 */
[----:B------:R-:W-:Y:S01]  /*28450*/  STL [R1+0x158], R20 ;  /* 0x0001581401007387 */ /* 0x000fe20000100800 */
[----:B-1----:R-:W-:-:S05]  /*28460*/  IMAD.MOV.U32 R4, RZ, RZ, R5 ;  /* 0x000000ffff047224 */ /* 0x002fca00078e0005 */
[----:B------:R1:W-:Y:S04]  /*28470*/  STL [R1+0x14c], R4 ;  /* 0x00014c0401007387 */ /* 0x0003e80000100800 */
[----:B-1----:R-:W4:Y:S01]  /*28480*/  LDL.LU.64 R4, [R1+0x1a0] ;  /* 0x0001a00001047983 */ /* 0x002f220000300a00 */
[----:B------:R-:W-:-:S03]  /*28490*/  IMAD.MOV.U32 R20, RZ, RZ, R21 ;  /* 0x000000ffff147224 */ /* 0x000fc600078e0015 */
[----:B------:R-:W-:Y:S04]  /*284a0*/  STL [R1+0x160], R2 ;  /* 0x0001600201007387 */ /* 0x000fe80000100800 */
[----:B------:R1:W-:Y:S02]  /*284b0*/  STL [R1+0x154], R20 ;  /* 0x0001541401007387 */ /* 0x0003e40000100800 */
[----:B-1----:R-:W-:Y:S02]  /*284c0*/  IMAD.MOV.U32 R20, RZ, RZ, R3 ;  /* 0x000000ffff147224 */ /* 0x002fe400078e0003 */
[----:B------:R-:W4:Y:S04]  /*284d0*/  LDL.LU.64 R2, [R1+0x1a8] ;  /* 0x0001a80001027983 */ /* 0x000f280000300a00 */
[----:B------:R-:W-:Y:S04]  /*284e0*/  STL [R1+0x15c], R20 ;  /* 0x00015c1401007387 */ /* 0x000fe80000100800 */
[----:B------:R1:W-:Y:S02]  /*284f0*/  STL [R1+0x168], R18 ;  /* 0x0001681201007387 */ /* 0x0003e40000100800 */
[----:B-1----:R-:W-:-:S02]  /*28500*/  IMAD.MOV.U32 R18, RZ, RZ, R19 ;  /* 0x000000ffff127224 */ /* 0x002fc400078e0013 */
[----:B------:R1:W-:Y:S04]  /*28510*/  STL [R1+0x170], R16 ;  /* 0x0001701001007387 */ /* 0x0003e80000100800 */
[----:B------:R-:W-:Y:S04]  /*28520*/  STL [R1+0x164], R18 ;  /* 0x0001641201007387 */ /* 0x000fe80000100800 */
[----:B------:R-:W4:Y:S01]  /*28530*/  LDL.LU.64 R30, [R1+0x268] ;  /* 0x00026800011e7983 */ /* 0x000f220000300a00 */
[----:B-1----:R-:W-:-:S03]  /*28540*/  IMAD.MOV.U32 R16, RZ, RZ, R17 ;  /* 0x000000ffff107224 */ /* 0x002fc600078e0011 */
[----:B------:R-:W4:Y:S04]  /*28550*/  LDL.LU.64 R28, [R1+0x250] ;  /* 0x00025000011c7983 */ /* 0x000f280000300a00 */
[----:B------:R-:W-:Y:S04]  /*28560*/  STL [R1+0x16c], R16 ;  /* 0x00016c1001007387 */ /* 0x000fe80000100800 */
[----:B--2---:R1:W-:Y:S04]  /*28570*/  STL [R1+0x178], R14 ;  /* 0x0001780e01007387 */ /* 0x0043e80000100800 */
[----:B------:R-:W2:Y:S04]  /*28580*/  LDL.LU.64 R26, [R1+0x218] ;  /* 0x00021800011a7983 */ /* 0x000ea80000300a00 */
[----:B------:R-:W2:Y:S01]  /*28590*/  LDL.LU.64 R24, [R1+0x210] ;  /* 0x0002100001187983 */ /* 0x000ea20000300a00 */
[----:B-1----:R-:W-:-:S05]  /*285a0*/  IMAD.MOV.U32 R14, RZ, RZ, R15 ;  /* 0x000000ffff0e7224 */ /* 0x002fca00078e000f */
[----:B------:R-:W-:Y:S04]  /*285b0*/  STL [R1+0x174], R14 ;  /* 0x0001740e01007387 */ /* 0x000fe80000100800 */
[----:B------:R1:W-:Y:S04]  /*285c0*/  STL [R1+0x180], R12 ;  /* 0x0001800c01007387 */ /* 0x0003e80000100800 */
[----:B------:R-:W2:Y:S04]  /*285d0*/  LDL.LU.64 R22, [R1+0x200] ;  /* 0x0002000001167983 */ /* 0x000ea80000300a00 */
[----:B------:R-:W2:Y:S01]  /*285e0*/  LDL.LU.64 R20, [R1+0x1e8] ;  /* 0x0001e80001147983 */ /* 0x000ea20000300a00 */
[----:B-1----:R-:W-:-:S05]  /*285f0*/  IMAD.MOV.U32 R12, RZ, RZ, R13 ;  /* 0x000000ffff0c7224 */ /* 0x002fca00078e000d */
[----:B------:R-:W-:Y:S04]  /*28600*/  STL [R1+0x17c], R12 ;  /* 0x00017c0c01007387 */ /* 0x000fe80000100800 */
[----:B---3--:R1:W-:Y:S04]  /*28610*/  STL [R1+0x188], R10 ;  /* 0x0001880a01007387 */ /* 0x0083e80000100800 */
[----:B------:R-:W3:Y:S04]  /*28620*/  LDL.LU.64 R18, [R1+0x1e0] ;  /* 0x0001e00001127983 */ /* 0x000ee80000300a00 */
[----:B------:R-:W3:Y:S01]  /*28630*/  LDL.LU.64 R16, [R1+0x1f8] ;  /* 0x0001f80001107983 */ /* 0x000ee20000300a00 */
[----:B-1----:R-:W-:-:S05]  /*28640*/  IMAD.MOV.U32 R10, RZ, RZ, R11 ;  /* 0x000000ffff0a7224 */ /* 0x002fca00078e000b */
[----:B------:R-:W-:Y:S04]  /*28650*/  STL [R1+0x184], R10 ;  /* 0x0001840a01007387 */ /* 0x000fe80000100800 */
[----:B------:R1:W-:Y:S04]  /*28660*/  STL [R1+0x190], R8 ;  /* 0x0001900801007387 */ /* 0x0003e80000100800 */
[----:B------:R-:W3:Y:S04]  /*28670*/  LDL.LU.64 R14, [R1+0x278] ;  /* 0x00027800010e7983 */ /* 0x000ee80000300a00 */
[----:B------:R-:W3:Y:S01]  /*28680*/  LDL.LU.64 R12, [R1+0x270] ;  /* 0x00027000010c7983 */ /* 0x000ee20000300a00 */
[----:B-1----:R-:W-:-:S05]  /*28690*/  IMAD.MOV.U32 R8, RZ, RZ, R9 ;  /* 0x000000ffff087224 */ /* 0x002fca00078e0009 */
[----:B------:R1:W-:Y:S04]  /*286a0*/  STL [R1+0x18c], R8 ;  /* 0x00018c0801007387 */ /* 0x0003e80000100800 */
[----:B----4-:R4:W-:Y:S04]  /*286b0*/  STL [R1+0x198], R6 ;  /* 0x0001980601007387 */ /* 0x0109e80000100800 */
[----:B------:R-:W3:Y:S04]  /*286c0*/  LDL.LU.64 R10, [R1+0x260] ;  /* 0x00026000010a7983 */ /* 0x000ee80000300a00 */
[----:B-1----:R-:W3:Y:S01]  /*286d0*/  LDL.LU.64 R8, [R1+0x258] ;  /* 0x0002580001087983 */ /* 0x002ee20000300a00 */
[----:B----4-:R-:W-:-:S05]  /*286e0*/  IMAD.MOV.U32 R6, RZ, RZ, R7 ;  /* 0x000000ffff067224 */ /* 0x010fca00078e0007 */
[----:B------:R1:W-:Y:S04]  /*286f0*/  STL [R1+0x194], R6 ;  /* 0x0001940601007387 */ /* 0x0003e80000100800 */
[----:B------:R4:W-:Y:S04]  /*28700*/  STL [R1+0x1a0], R4 ;  /* 0x0001a00401007387 */ /* 0x0009e80000100800 */
[----:B-1----:R-:W3:Y:S04]  /*28710*/  LDL.LU.64 R6, [R1+0x240] ;  /* 0x0002400001067983 */ /* 0x002ee80000300a00 */
[----:B------:R-:W3:Y:S01]  /*28720*/  LDL.LU.64 R126, [R1+0x220] ;  /* 0x00022000017e7983 */ /* 0x000ee20000300a00 */
[----:B----4-:R-:W-:-:S05]  /*28730*/  IMAD.MOV.U32 R4, RZ, RZ, R5 ;  /* 0x000000ffff047224 */ /* 0x010fca00078e0005 */
[----:B------:R1:W-:Y:S04]  /*28740*/  STL [R1+0x19c], R4 ;  /* 0x00019c0401007387 */ /* 0x0003e80000100800 */
[----:B------:R4:W-:Y:S01]  /*28750*/  STL [R1+0x1a8], R2 ;  /* 0x0001a80201007387 */ /* 0x0009e20000100800 */
[----:B------:R-:W-:-:S03]  /*28760*/  IMAD.MOV.U32 R222, RZ, RZ, R3 ;  /* 0x000000ffffde7224 */ /* 0x000fc600078e0003 */
[----:B-1----:R-:W3:Y:S04]  /*28770*/  LDL.64 R4, [R1+0x230] ;  /* 0x0002300001047983 */ /* 0x002ee80000100a00 */
[----:B----4-:R-:W4:Y:S04]  /*28780*/  LDL.LU.64 R2, [R1+0x238] ;  /* 0x0002380001027983 */ /* 0x010f280000300a00 */
[----:B------:R1:W-:Y:S02]  /*28790*/  STL [R1+0x1a4], R222 ;  /* 0x0001a4de01007387 */ /* 0x0003e40000100800 */
[----:B-1----:R-:W-:-:S02]  /*287a0*/  IMAD.MOV.U32 R222, RZ, RZ, R31 ;  /* 0x000000ffffde7224 */ /* 0x002fc400078e001f */
[----:B------:R1:W-:Y:S04]  /*287b0*/  STL [R1+0x1b0], R30 ;  /* 0x0001b01e01007387 */ /* 0x0003e80000100800 */
[----:B-1----:R1:W5:Y:S04]  /*287c0*/  LDL.LU.64 R30, [R1+0x6e0] ;  /* 0x0006e000011e7983 */ /* 0x0023680000300a00 */
[----:B------:R-:W-:Y:S04]  /*287d0*/  STL [R1+0x1b8], R28 ;  /* 0x0001b81c01007387 */ /* 0x000fe80000100800 */
[----:B------:R1:W-:Y:S02]  /*287e0*/  STL [R1+0x1ac], R222 ;  /* 0x0001acde01007387 */ /* 0x0003e40000100800 */
[----:B-1----:R-:W-:-:S02]  /*287f0*/  IMAD.MOV.U32 R222, RZ, RZ, R29 ;  /* 0x000000ffffde7224 */ /* 0x002fc400078e001d */
[----:B------:R1:W5:Y:S04]  /*28800*/  LDL.LU.64 R28, [R1+0x6d8] ;  /* 0x0006d800011c7983 */ /* 0x0003680000300a00 */
[----:B--2---:R-:W-:Y:S04]  /*28810*/  STL [R1+0x1c0], R26 ;  /* 0x0001c01a01007387 */ /* 0x004fe80000100800 */
[----:B------:R2:W-:Y:S02]  /*28820*/  STL [R1+0x1b4], R222 ;  /* 0x0001b4de01007387 */ /* 0x0005e40000100800 */
[----:B--2---:R-:W-:-:S02]  /*28830*/  IMAD.MOV.U32 R222, RZ, RZ, R27 ;  /* 0x000000ffffde7224 */ /* 0x004fc400078e001b */
[----:B------:R1:W5:Y:S04]  /*28840*/  LDL.LU.64 R26, [R1+0x6d0] ;  /* 0x0006d000011a7983 */ /* 0x0003680000300a00 */
[----:B------:R-:W-:Y:S04]  /*28850*/  STL [R1+0x1c8], R24 ;  /* 0x0001c81801007387 */ /* 0x000fe80000100800 */
        /* <DEDUP_REMOVED lines=11> */
[----:B---3--:R-:W-:Y:S04]  /*28910*/  STL [R1+0x1e0], R18 ;  /* 0x0001e01201007387 */ /* 0x008fe80000100800 */
        /* <DEDUP_REMOVED lines=27> */
[----:B------:R2:W-:Y:S02]  /*28ad0*/  STL [R1+0x218], R126 ;  /* 0x0002187e01007387 */ /* 0x0005e40000100800 */
[----:B--2---:R-:W2:Y:S02]  /*28ae0*/  LDC R126, c[0x0][0x3a0] ;  /* 0x0000e800ff7e7b82 */ /* 0x004ea40000000800 */
[----:B------:R-:W-:Y:S04]  /*28af0*/  STL [R1+0x20c], R222 ;  /* 0x00020cde01007387 */ /* 0x000fe80000100800 */
[----:B------:R3:W-:Y:S04]  /*28b00*/  STL [R1+0x214], R127 ;  /* 0x0002147f01007387 */ /* 0x0007e80000100800 */
[----:B------:R1:W-:Y:S01]  /*28b10*/  STL [R1+0x220], R4 ;  /* 0x0002200401007387 */ /* 0x0003e20000100800 */
[----:B---3--:R-:W-:-:S03]  /*28b20*/  IMAD.MOV.U32 R127, RZ, RZ, R5 ;  /* 0x000000ffff7f7224 */ /* 0x008fc600078e0005 */
[----:B-1----:R1:W5:Y:S01]  /*28b30*/  LDL.LU.64 R4, [R1+0x678] ;  /* 0x0006780001047983 */ /* 0x0023620000300a00 */
[----:B--2---:R-:W-:-:S03]  /*28b40*/  VIADD R126, R126, 0x7f ;  /* 0x0000007f7e7e7836 */ /* 0x004fc60000000000 */
[----:B----4-:R-:W-:Y:S04]  /*28b50*/  STL [R1+0x228], R2 ;  /* 0x0002280201007387 */ /* 0x010fe80000100800 */
[----:B------:R2:W-:Y:S02]  /*28b60*/  STL [R1+0x21c], R127 ;  /* 0x00021c7f01007387 */ /* 0x0005e40000100800 */
[----:B--2---:R-:W-:-:S04]  /*28b70*/  SHF.R.S32.HI R127, RZ, 0x1f, R126 ;  /* 0x0000001fff7f7819 */ /* 0x004fc8000001147e */
[----:B------:R-:W-:Y:S01]  /*28b80*/  LEA.HI R127, R127, R126, RZ, 0x7 ;  /* 0x0000007e7f7f7211 */ /* 0x000fe200078f38ff */
[----:B------:R-:W-:Y:S02]  /*28b90*/  IMAD.MOV.U32 R126, RZ, RZ, R3 ;  /* 0x000000ffff7e7224 */ /* 0x000fe400078e0003 */
[----:B------:R1:W5:Y:S04]  /*28ba0*/  LDL.LU.64 R2, [R1+0x670] ;  /* 0x0006700001027983 */ /* 0x0003680000300a00 */
[----:B------:R2:W-:Y:S02]  /*28bb0*/  STL [R1+0x224], R126 ;  /* 0x0002247e01007387 */ /* 0x0005e40000100800 */
[----:B--2---:R-:W-:-:S04]  /*28bc0*/  SHF.R.S32.HI R126, RZ, 0x7, R127 ;  /* 0x00000007ff7e7819 */ /* 0x004fc8000001147f */
[----:B------:R-:W-:-:S05]  /*28bd0*/  VIMNMX R127, PT, PT, R126, 0x2, !PT ;  /* 0x000000027e7f7848 */ /* 0x000fca0007fe0100 */
[----:B------:R-:W-:-:S05]  /*28be0*/  VIADD R127, R127, 0xfffffffe ;  /* 0xfffffffe7f7f7836 */ /* 0x000fca0000000000 */
[----:B------:R1:W-:Y:S01]  /*28bf0*/  STL [R1+0x22c], R127 ;  /* 0x00022c7f01007387 */ /* 0x0003e20000100800 */
[----:B------:R-:W-:Y:S02]  /*28c00*/  VIADD R222, R126, 0xfffffff9 ;  /* 0xfffffff97ede7836 */ /* 0x000fe40000000000 */
[----:B------:R-:W-:Y:S01]  /*28c10*/  IMAD.MOV.U32 R126, RZ, RZ, RZ ;  /* 0x000000ffff7e7224 */ /* 0x000fe200078e00ff */
[----:B------:R-:W-:Y:S01]  /*28c20*/  UIADD3 UR14, UPT, UPT, UR14, -0x380, URZ ;  /* 0xfffffc800e0e7890 */ /* 0x000fe2000fffe0ff */
[----:B------:R-:W-:Y:S01]  /*28c30*/  UMOV UR16, 0x1 ;  /* 0x0000000100107882 */ /* 0x000fe20000000000 */
[----:B------:R-:W-:Y:S01]  /*28c40*/  UMOV UR17, 0x6 ;  /* 0x0000000600117882 */ /* 0x000fe20000000000 */
[----:B------:R-:W-:Y:S01]  /*28c50*/  UMOV UR4, URZ ;  /* 0x000000ff00047c82 */ /* 0x000fe20008000000 */
[----:B------:R-:W-:Y:S01]  /*28c60*/  UMOV UR5, URZ ;  /* 0x000000ff00057c82 */ /* 0x000fe20008000000 */
[----:B------:R-:W-:-:S07]  /*28c70*/  UMOV UR6, URZ ;  /* 0x000000ff00067c82 */ /* 0x000fce0008000000 */
.L_x_10:
[----:B------:R-:W-:Y:S01]  /*28c80*/  UIADD3 UR4, UPT, UPT, UR4, 0x1, URZ ;  /* 0x0000000104047890 */ /* 0x000fe2000fffe0ff */
[----:B------:R-:W-:-:S04]  /*28c90*/  DEPBAR.LE SB0, 0xa ;  /* 0x000082800000791a */ /* 0x000fc80000000000 */
[----:B------:R-:W-:Y:S01]  /*28ca0*/  ULEA UR9, UR16, UR7, 0x3 ;  /* 0x0000000710097291 */ /* 0x000fe2000f8e18ff */
[----:B------:R-:W-:Y:S01]  /*28cb0*/  IMAD.U32 R126, R126, -0x80000000, RZ ;  /* 0x800000007e7e7824 */ /* 0x000fe200078e00ff */
[----:B------:R-:W-:Y:S02]  /*28cc0*/  UISETP.GT.AND UP1, UPT, UR4, 0x6, UPT ;  /* 0x000000060400788c */ /* 0x000fe4000bf24270 */
[----:B------:R-:W-:Y:S02]  /*28cd0*/  UIADD3 UR9, UPT, UPT, UR9, 0xa8000, URZ ;  /* 0x000a800009097890 */ /* 0x000fe4000fffe0ff */
[----:B------:R-:W-:Y:S01]  /*28ce0*/  USEL UR4, UR4, URZ, !UP1 ;  /* 0x000000ff04047287 */ /* 0x000fe2000c800000 */
[----:B------:R-:W-:Y:S06]  /*28cf0*/  BAR.SYNC.DEFER_BLOCKING 0x0 ;  /* 0x0000000000007b1d */ /* 0x000fec0000010000 */
[----:B-----5:R-:W-:Y:S05]  /*28d00*/  @P1 BRA `(.L_x_8) ;  /* 0x0000000400c81947 */ /* 0x020fea0003800000 */
[----:B------:R-:W-:Y:S02]  /*28d10*/  ULEA UR24, UR4, UR7, 0xf ;  /* 0x0000000704187291 */ /* 0x000fe4000f8e78ff */
[----:B------:R-:W-:Y:S02]  /*28d20*/  ULEA UR22, UR4, UR7, 0x10 ;  /* 0x0000000704167291 */ /* 0x000fe4000f8e80ff */
[----:B------:R-:W-:Y:S02]  /*28d30*/  UIADD3 UR24, UPT, UPT, UR24, 0x70000, URZ ;  /* 0x0007000018187890 */ /* 0x000fe4000fffe0ff */
[----:B------:R-:W-:Y:S02]  /*28d40*/  USHF.R.U32.HI UR22, URZ, 0x4, UR22 ;  /* 0x00000004ff167899 */ /* 0x000fe40008011616 */
[----:B------:R-:W-:Y:S02]  /*28d50*/  USHF.R.U32.HI UR24, URZ, 0x4, UR24 ;  /* 0x00000004ff187899 */ /* 0x000fe40008011618 */
[----:B------:R-:W-:-:S02]  /*28d60*/  USGXT.U32 UR66, UR22, 0xe ;  /* 0x0000000e1642789a */ /* 0x000fc40008000000 */
[----:B------:R-:W-:Y:S02]  /*28d70*/  USGXT.U32 UR64, UR24, 0xe ;  /* 0x0000000e1840789a */ /* 0x000fe40008000000 */
[----:B------:R-:W-:Y:S01]  /*28d80*/  UIADD3 UR22, UP2, UPT, UR66, 0x2, URZ ;  /* 0x0000000242167890 */ /* 0x000fe2000ff5e0ff */
[----:B------:R-:W-:Y:S01]  /*28d90*/  UMOV UR23, URZ ;  /* 0x000000ff00177c82 */ /* 0x000fe20008000000 */
[----:B------:R-:W-:Y:S02]  /*28da0*/  UIADD3 UR38, UP1, UPT, UR64, 0x2, URZ ;  /* 0x0000000240267890 */ /* 0x000fe4000ff3e0ff */
[----:B------:R-:W-:Y:S02]  /*28db0*/  UIADD3.X UR23, UPT, UPT, UR23, 0x40004040, URZ, UP2, !UPT ;  /* 0x4000404017177890 */ /* 0x000fe400097fe4ff */
[----:B------:R-:W-:Y:S01]  /*28dc0*/  UIADD3 UR46, UP3, UPT, UR22, 0x3fe, URZ ;  /* 0x000003fe162e7890 */ /* 0x000fe2000ff7e0ff */
[----:B------:R-:W-:Y:S01]  /*28dd0*/  UMOV UR18, URZ ;  /* 0x000000ff00127c82 */ /* 0x000fe20008000000 */
[----:B------:R-:W-:-:S02]  /*28de0*/  UIADD3 UR60, UP5, UPT, UR22, 0x2, URZ ;  /* 0x00000002163c7890 */ /* 0x000fc4000ffbe0ff */
[----:B------:R-:W-:Y:S02]  /*28df0*/  UIADD3.X UR39, UPT, UPT, UR18, 0x40004040, URZ, UP1, !UPT ;  /* 0x4000404012277890 */ /* 0x000fe40008ffe4ff */
[----:B------:R-:W-:Y:S02]  /*28e00*/  UIADD3 UR62, UP6, UPT, UR38, 0x2, URZ ;  /* 0x00000002263e7890 */ /* 0x000fe4000ffde0ff */
[----:B------:R-:W-:Y:S02]  /*28e10*/  UIADD3.X UR47, UPT, UPT, UR23, URZ, URZ, UP3, !UPT ;  /* 0x000000ff172f7290 */ /* 0x000fe40009ffe4ff */
[----:B------:R-:W-:Y:S02]  /*28e20*/  UIADD3 UR44, UP3, UPT, UR38, 0x200, URZ ;  /* 0x00000200262c7890 */ /* 0x000fe4000ff7e0ff */
[----:B------:R-:W-:Y:S02]  /*28e30*/  UIADD3 UR56, UP2, UPT, UR22, 0x4, URZ ;  /* 0x0000000416387890 */ /* 0x000fe4000ff5e0ff */
[----:B------:R-:W-:-:S02]  /*28e40*/  UIADD3.X UR61, UPT, UPT, UR23, URZ, URZ, UP5, !UPT ;  /* 0x000000ff173d7290 */ /* 0x000fc4000affe4ff */
[----:B------:R-:W-:Y:S02]  /*28e50*/  UIADD3 UR36, UP5, UPT, UR22, 0x404, URZ ;  /* 0x0000040416247890 */ /* 0x000fe4000ffbe0ff */
[----:B------:R-:W-:Y:S01]  /*28e60*/  UIADD3.X UR63, UPT, UPT, UR39, URZ, URZ, UP6, !UPT ;  /* 0x000000ff273f7290 */ /* 0x000fe2000b7fe4ff */
[----:B------:R-:W-:Y:S01]  /*28e70*/  UMOV UR68, 0x0 ;  /* 0x0000000000447882 */ /* 0x000fe20000000000 */
[----:B------:R-:W-:Y:S01]  /*28e80*/  UMOV UR69, 0x4200910 ;  /* 0x0420091000457882 */ /* 0x000fe20000000000 */
[----:B------:R-:W-:Y:S01]  /*28e90*/  UIADD3 UR54, UP6, UPT, UR38, 0x4, URZ ;  /* 0x0000000426367890 */ /* 0x000fe2000ffde0ff */
[----:B------:R-:W-:Y:S01]  /*28ea0*/  UMOV UR67, 0x40004040 ;  /* 0x4000404000437882 */ /* 0x000fe20000000000 */
[----:B------:R-:W-:Y:S01]  /*28eb0*/  UMOV UR65, 0x40004040 ;  /* 0x4000404000417882 */ /* 0x000fe20000000000 */
[----:B------:R-:W-:Y:S01]  /*28ec0*/  UIADD3.X UR45, UPT, UPT, UR39, URZ, URZ, UP3, !UPT ;  /* 0x000000ff272d7290 */ /* 0x000fe20009ffe4ff */
[----:B------:R2:W-:Y:S01]  /*28ed0*/  UTCHMMA gdesc[UR64], gdesc[UR66], tmem[UR8], tmem[UR68], idesc[UR69], UPT ;  /* 0x00ff4442400075ea */ /* 0x0005e2000b800008 */
[----:B------:R-:W-:-:S02]  /*28ee0*/  UIADD3.X UR57, UPT, UPT, UR23, URZ, URZ, UP2, !UPT ;  /* 0x000000ff17397290 */ /* 0x000fc400097fe4ff */
[----:B------:R-:W-:Y:S01]  /*28ef0*/  UIADD3 UR40, UP3, UPT, UR38, 0x202, URZ ;  /* 0x0000020226287890 */ /* 0x000fe2000ff7e0ff */
[----:B------:R-:W-:Y:S01]  /*28f00*/  UMOV UR26, UR9 ;  /* 0x00000009001a7c82 */ /* 0x000fe20008000000 */
[----:B------:R-:W-:Y:S01]  /*28f10*/  UMOV UR27, URZ ;  /* 0x000000ff001b7c82 */ /* 0x000fe20008000000 */
[----:B------:R-:W-:Y:S02]  /*28f20*/  UIADD3 UR50, UP2, UPT, UR38, 0x1fe, URZ ;  /* 0x000001fe26327890 */ /* 0x000fe4000ff5e0ff */
[----:B------:R-:W-:Y:S02]  /*28f30*/  UIADD3.X UR37, UPT, UPT, UR23, URZ, URZ, UP5, !UPT ;  /* 0x000000ff17257290 */ /* 0x000fe4000affe4ff */
[----:B--2---:R-:W-:Y:S01]  /*28f40*/  UIADD3 UR68, UP5, UPT, UR38, 0x3fe, URZ ;  /* 0x000003fe26447890 */ /* 0x004fe2000ffbe0ff */
[----:B------:R-:W-:Y:S01]  /*28f50*/  UMOV UR18, UR26 ;  /* 0x0000001a00127c82 */ /* 0x000fe20008000000 */
[----:B------:R-:W-:Y:S02]  /*28f60*/  UIADD3 UR42, UP1, UPT, UR22, 0x400, URZ ;  /* 0x00000400162a7890 */ /* 0x000fe4000ff3e0ff */
[----:B------:R-:W-:Y:S01]  /*28f70*/  UIADD3.X UR55, UPT, UPT, UR39, URZ, URZ, UP6, !UPT ;  /* 0x000000ff27377290 */ /* 0x000fe2000b7fe4ff */
[----:B------:R-:W-:Y:S01]  /*28f80*/  UMOV UR70, 0x0 ;  /* 0x0000000000467882 */ /* 0x000fe20000000000 */
[----:B------:R-:W-:Y:S01]  /*28f90*/  UMOV UR71, 0x4200910 ;  /* 0x0420091000477882 */ /* 0x000fe20000000000 */
[----:B------:R-:W-:-:S02]  /*28fa0*/  UIADD3 UR26, UP4, UPT, UR22, 0x402, URZ ;  /* 0x00000402161a7890 */ /* 0x000fc4000ff9e0ff */
[----:B------:R2:W-:Y:S01]  /*28fb0*/  UTCHMMA gdesc[UR38], gdesc[UR22], tmem[UR8], tmem[UR70], idesc[UR71], UPT ;  /* 0x00ff4616260075ea */ /* 0x0005e2000b800008 */
[----:B------:R-:W-:Y:S02]  /*28fc0*/  UIADD3.X UR41, UPT, UPT, UR39, URZ, URZ, UP3, !UPT ;  /* 0x000000ff27297290 */ /* 0x000fe40009ffe4ff */
[----:B------:R-:W-:Y:S02]  /*28fd0*/  UIADD3.X UR51, UPT, UPT, UR39, URZ, URZ, UP2, !UPT ;  /* 0x000000ff27337290 */ /* 0x000fe400097fe4ff */
[----:B------:R-:W-:Y:S02]  /*28fe0*/  UIADD3 UR34, UP3, UPT, UR38, 0x204, URZ ;  /* 0x0000020426227890 */ /* 0x000fe4000ff7e0ff */
[----:B------:R-:W-:Y:S02]  /*28ff0*/  UIADD3 UR32, UP6, UPT, UR22, 0x7fe, URZ ;  /* 0x000007fe16207890 */ /* 0x000fe4000ffde0ff */
[----:B------:R-:W-:Y:S02]  /*29000*/  UIADD3.X UR69, UPT, UPT, UR39, URZ, URZ, UP5, !UPT ;  /* 0x000000ff27457290 */ /* 0x000fe4000affe4ff */
[----:B------:R-:W-:-:S02]  /*29010*/  UIADD3 UR30, UP2, UPT, UR22, 0x800, URZ ;  /* 0x00000800161e7890 */ /* 0x000fc4000ff5e0ff */
[----:B------:R-:W-:Y:S02]  /*29020*/  UIADD3.X UR43, UPT, UPT, UR23, URZ, URZ, UP1, !UPT ;  /* 0x000000ff172b7290 */ /* 0x000fe40008ffe4ff */
[----:B--2---:R-:W-:Y:S01]  /*29030*/  UIADD3 UR70, UP5, UPT, UR38, 0x400, URZ ;  /* 0x0000040026467890 */ /* 0x004fe2000ffbe0ff */
[----:B------:R-:W-:Y:S01]  /*29040*/  UMOV UR58, 0x0 ;  /* 0x00000000003a7882 */ /* 0x000fe20000000000 */
[----:B------:R-:W-:Y:S01]  /*29050*/  UMOV UR59, 0x4200910 ;  /* 0x04200910003b7882 */ /* 0x000fe20000000000 */
[----:B------:R-:W-:Y:S01]  /*29060*/  UIADD3 UR28, UP1, UPT, UR22, 0x802, URZ ;  /* 0x00000802161c7890 */ /* 0x000fe2000ff3e0ff */
[----:B------:R2:W-:Y:S01]  /*29070*/  UTCHMMA gdesc[UR62], gdesc[UR60], tmem[UR8], tmem[UR58], idesc[UR59], UPT ;  /* 0x00ff3a3c3e0075ea */ /* 0x0005e2000b800008 */
[----:B------:R-:W-:Y:S02]  /*29080*/  UIADD3.X UR27, UPT, UPT, UR23, URZ, URZ, UP4, !UPT ;  /* 0x000000ff171b7290 */ /* 0x000fe4000a7fe4ff */
[----:B------:R-:W-:Y:S02]  /*29090*/  UIADD3 UR66, UP4, UPT, UR22, 0x804, URZ ;  /* 0x0000080416427890 */ /* 0x000fe4000ff9e0ff */
[----:B------:R-:W-:Y:S01]  /*290a0*/  UIADD3.X UR35, UPT, UPT, UR39, URZ, URZ, UP3, !UPT ;  /* 0x000000ff27237290 */ /* 0x000fe20009ffe4ff */
[----:B------:R-:W-:Y:S01]  /*290b0*/  UMOV UR52, 0x0 ;  /* 0x0000000000347882 */ /* 0x000fe20000000000 */
[----:B------:R-:W-:Y:S01]  /*290c0*/  UMOV UR53, 0x4200910 ;  /* 0x0420091000357882 */ /* 0x000fe20000000000 */
[----:B------:R-:W-:Y:S01]  /*290d0*/  UIADD3 UR64, UP3, UPT, UR22, 0xbfe, URZ ;  /* 0x00000bfe16407890 */ /* 0x000fe2000ff7e0ff */
[----:B------:R3:W-:Y:S01]  /*290e0*/  UTCHMMA gdesc[UR54], gdesc[UR56], tmem[UR8], tmem[UR52], idesc[UR53], UPT ;  /* 0x00ff3438360075ea */ /* 0x0007e2000b800008 */
[----:B------:R-:W-:-:S02]  /*290f0*/  UIADD3.X UR33, UPT, UPT, UR23, URZ, URZ, UP6, !UPT ;  /* 0x000000ff17217290 */ /* 0x000fc4000b7fe4ff */
[----:B--2---:R-:W-:Y:S02]  /*29100*/  UIADD3 UR58, UP6, UPT, UR22, 0xc00, URZ ;  /* 0x00000c00163a7890 */ /* 0x004fe4000ffde0ff */
[----:B------:R-:W-:Y:S02]  /*29110*/  UIADD3.X UR71, UPT, UPT, UR39, URZ, URZ, UP5, !UPT ;  /* 0x000000ff27477290 */ /* 0x000fe4000affe4ff */
[----:B------:R-:W-:Y:S01]  /*29120*/  UIADD3.X UR31, UPT, UPT, UR23, URZ, URZ, UP2, !UPT ;  /* 0x000000ff171f7290 */ /* 0x000fe200097fe4ff */
[----:B------:R-:W-:Y:S01]  /*29130*/  UMOV UR72, 0x0 ;  /* 0x0000000000487882 */ /* 0x000fe20000000000 */
[----:B------:R-:W-:Y:S01]  /*29140*/  UMOV UR73, 0x4200910 ;  /* 0x0420091000497882 */ /* 0x000fe20000000000 */
[----:B------:R-:W-:Y:S01]  /*29150*/  UIADD3 UR60, UP5, UPT, UR38, 0x402, URZ ;  /* 0x00000402263c7890 */ /* 0x000fe2000ffbe0ff */
[----:B------:R2:W-:Y:S01]  /*29160*/  UTCHMMA gdesc[UR50], gdesc[UR46], tmem[UR8], tmem[UR72], idesc[UR73], UPT ;  /* 0x00ff482e320075ea */ /* 0x0005e2000b800008 */
[----:B------:R-:W-:Y:S02]  /*29170*/  UIADD3 UR62, UP2, UPT, UR22, 0xc02, URZ ;  /* 0x00000c02163e7890 */ /* 0x000fe4000ff5e0ff */
[----:B------:R-:W-:-:S02]  /*29180*/  UIADD3.X UR29, UPT, UPT, UR23, URZ, URZ, UP1, !UPT ;  /* 0x000000ff171d7290 */ /* 0x000fc40008ffe4ff */
[----:B---3--:R-:W-:Y:S02]  /*29190*/  UIADD3 UR52, UP1, UPT, UR38, 0x404, URZ ;  /* 0x0000040426347890 */ /* 0x008fe4000ff3e0ff */
[----:B------:R-:W-:Y:S02]  /*291a0*/  UIADD3.X UR67, UPT, UPT, UR23, URZ, URZ, UP4, !UPT ;  /* 0x000000ff17437290 */ /* 0x000fe4000a7fe4ff */
[----:B------:R-:W-:Y:S02]  /*291b0*/  UIADD3 UR54, UP4, UPT, UR38, 0x5fe, URZ ;  /* 0x000005fe26367890 */ /* 0x000fe4000ff9e0ff */
[----:B------:R-:W-:Y:S02]  /*291c0*/  UIADD3.X UR65, UPT, UPT, UR23, URZ, URZ, UP3, !UPT ;  /* 0x000000ff17417290 */ /* 0x000fe40009ffe4ff */
[----:B--2---:R-:W-:Y:S02]  /*291d0*/  UIADD3 UR46, UP3, UPT, UR38, 0x600, URZ ;  /* 0x00000600262e7890 */ /* 0x004fe4000ff7e0ff */
[----:B------:R-:W-:-:S02]  /*291e0*/  UIADD3.X UR59, UPT, UPT, UR23, URZ, URZ, UP6, !UPT ;  /* 0x000000ff173b7290 */ /* 0x000fc4000b7fe4ff */
[----:B------:R-:W-:Y:S02]  /*291f0*/  UIADD3.X UR61, UPT, UPT, UR39, URZ, URZ, UP5, !UPT ;  /* 0x000000ff273d7290 */ /* 0x000fe4000affe4ff */
[----:B------:R-:W-:Y:S02]  /*29200*/  UIADD3 UR50, UP6, UPT, UR38, 0x602, URZ ;  /* 0x0000060226327890 */ /* 0x000fe4000ffde0ff */
[----:B------:R-:W-:Y:S02]  /*29210*/  UIADD3.X UR63, UPT, UPT, UR23, URZ, URZ, UP2, !UPT ;  /* 0x000000ff173f7290 */ /* 0x000fe400097fe4ff */
[----:B------:R-:W-:Y:S02]  /*29220*/  UIADD3 UR22, UP5, UPT, UR22, 0xc04, URZ ;  /* 0x00000c0416167890 */ /* 0x000fe4000ffbe0ff */
[----:B------:R-:W-:Y:S02]  /*29230*/  UIADD3 UR38, UP2, UPT, UR38, 0x604, URZ ;  /* 0x0000060426267890 */ /* 0x000fe4000ff5e0ff */
[----:B------:R-:W-:Y:S01]  /*29240*/  UIADD3.X UR53, UPT, UPT, UR39, URZ, URZ, UP1, !UPT ;  /* 0x000000ff27357290 */ /* 0x000fe20008ffe4ff */
[----:B------:R-:W-:Y:S01]  /*29250*/  UMOV UR48, 0x0 ;  /* 0x0000000000307882 */ /* 0x000fe20000000000 */
[----:B------:R-:W-:Y:S01]  /*29260*/  UMOV UR49, 0x4200910 ;  /* 0x0420091000317882 */ /* 0x000fe20000000000 */
[----:B------:R-:W-:Y:S01]  /*29270*/  UIADD3.X UR55, UPT, UPT, UR39, URZ, URZ, UP4, !UPT ;  /* 0x000000ff27377290 */ /* 0x000fe2000a7fe4ff */
[----:B------:R2:W-:Y:S01]  /*29280*/  UTCHMMA gdesc[UR44], gdesc[UR42], tmem[UR8], tmem[UR48], idesc[UR49], UPT ;  /* 0x00ff302a2c0075ea */ /* 0x0005e2000b800008 */
[----:B------:R-:W-:Y:S01]  /*29290*/  UMOV UR56, 0x0 ;  /* 0x0000000000387882 */ /* 0x000fe20000000000 */
[----:B------:R-:W-:Y:S01]  /*292a0*/  UMOV UR57, 0x4200910 ;  /* 0x0420091000397882 */ /* 0x000fe20000000000 */
[----:B------:R-:W-:Y:S01]  /*292b0*/  UIADD3.X UR47, UPT, UPT, UR39, URZ, URZ, UP3, !UPT ;  /* 0x000000ff272f7290 */ /* 0x000fe20009ffe4ff */
[----:B------:R3:W-:Y:S01]  /*292c0*/  UTCHMMA gdesc[UR40], gdesc[UR26], tmem[UR8], tmem[UR56], idesc[UR57], UPT ;  /* 0x00ff381a280075ea */ /* 0x0007e2000b800008 */
[----:B------:R-:W-:Y:S01]  /*292d0*/  UIADD3.X UR51, UPT, UPT, UR39, URZ, URZ, UP6, !UPT ;  /* 0x000000ff27337290 */ /* 0x000fe2000b7fe4ff */
[----:B------:R3:W-:Y:S01]  /*292e0*/  UTCHMMA gdesc[UR34], gdesc[UR36], tmem[UR8], tmem[UR72], idesc[UR73], UPT ;  /* 0x00ff4824220075ea */ /* 0x0007e2000b800008 */
[----:B------:R-:W-:Y:S01]  /*292f0*/  UIADD3.X UR23, UPT, UPT, UR23, URZ, URZ, UP5, !UPT ;  /* 0x000000ff17177290 */ /* 0x000fe2000affe4ff */
[----:B------:R3:W-:Y:S01]  /*29300*/  UTCHMMA gdesc[UR68], gdesc[UR32], tmem[UR8], tmem[UR56], idesc[UR57], UPT ;  /* 0x00ff3820440075ea */ /* 0x0007e2000b800008 */
[----:B------:R-:W-:Y:S01]  /*29310*/  UIADD3.X UR39, UPT, UPT, UR39, URZ, URZ, UP2, !UPT ;  /* 0x000000ff27277290 */ /* 0x000fe200097fe4ff */
[----:B--2---:R-:W-:Y:S01]  /*29320*/  UMOV UR42, 0x0 ;  /* 0x00000000002a7882 */ /* 0x004fe20000000000 */
[----:B------:R-:W-:Y:S01]  /*29330*/  UMOV UR43, 0x4200910 ;  /* 0x04200910002b7882 */ /* 0x000fe20000000000 */
[----:B------:R-:W-:Y:S01]  /*29340*/  UMOV UR76, 0x0 ;  /* 0x00000000004c7882 */ /* 0x000fe20000000000 */
[----:B------:R3:W-:Y:S01]  /*29350*/  UTCHMMA gdesc[UR70], gdesc[UR30], tmem[UR8], tmem[UR42], idesc[UR43], UPT ;  /* 0x00ff2a1e460075ea */ /* 0x0007e2000b800008 */
[----:B------:R3:W-:Y:S01]  /*29360*/  UTCHMMA gdesc[UR60], gdesc[UR28], tmem[UR8], tmem[UR48], idesc[UR49], UPT ;  /* 0x00ff301c3c0075ea */ /* 0x0007e2000b800008 */
        /* <DEDUP_REMOVED lines=12> */
.L_x_8:
[----:B------:R-:W2:Y:S01]  /*29430*/  LDC R222, c[0x0][0x3a0] ;  /* 0x0000e800ffde7b82 */ /* 0x000ea20000000800 */
[----:B---3--:R-:W-:Y:S01]  /*29440*/  UMOV UR18, UR5 ;  /* 0x0000000500127c82 */ /* 0x008fe20008000000 */
[----:B------:R-:W3:Y:S01]  /*29450*/  SYNCS.PHASECHK.TRANS64.TRYWAIT P4, [UR15], R126 ;  /* 0x0000007eff0075a7 */ /* 0x000ee2000808110f */
[----:B--2---:R-:W-:-:S05]  /*29460*/  VIADD R222, R222, 0x7f ;  /* 0x0000007fdede7836 */ /* 0x004fca0000000000 */
[----:B-1----:R-:W-:-:S04]  /*29470*/  SHF.R.S32.HI R127, RZ, 0x1f, R222 ;  /* 0x0000001fff7f7819 */ /* 0x002fc800000114de */
[----:B------:R-:W-:-:S04]  /*29480*/  LEA.HI R127, R127, R222, RZ, 0x7 ;  /* 0x000000de7f7f7211 */ /* 0x000fc800078f38ff */
[----:B------:R-:W-:-:S05]  /*29490*/  SHF.R.S32.HI R127, RZ, 0x7, R127 ;  /* 0x00000007ff7f7819 */ /* 0x000fca000001147f */
[----:B------:R-:W-:-:S05]  /*294a0*/  VIADD R127, R127, 0xfffffff9 ;  /* 0xfffffff97f7f7836 */ /* 0x000fca0000000000 */
[----:B------:R-:W-:Y:S01]  /*294b0*/  ISETP.LE.AND P3, PT, R127, UR6, PT ;  /* 0x000000067f007c0c */ /* 0x000fe2000bf63270 */
[----:B---3--:R-:W-:-:S12]  /*294c0*/  @!P4 BRA `(.L_x_9) ;  /* 0x0000009000b0c947 */ /* 0x008fd80003800000 */
.L_x_16:
[----:B------:R-:W-:Y:S01]  /*294d0*/  UIADD3 UR17, UPT, UPT, UR17, 0x1, URZ ;  /* 0x0000000111117890 */ /* 0x000fe2000fffe0ff */
[----:B------:R-:W-:Y:S01]  /*294e0*/  BAR.SYNC.DEFER_BLOCKING 0x0 ;  /* 0x0000000000007b1d */ /* 0x000fe20000010000 */
[----:B-----5:R-:W-:Y:S01]  /*294f0*/  IADD3 R5, P5, PT, R5, UR10, RZ ;  /* 0x0000000a05057c10 */ /* 0x020fe2000ffbe0ff */
[----:B------:R-:W-:Y:S02]  /*29500*/  UIMAD UR5, UR6, -0x80, UR14 ;  /* 0xffffff80060578a4 */ /* 0x000fe4000f8e020e */
[----:B------:R-:W-:Y:S01]  /*29510*/  UISETP.GT.AND UP1, UPT, UR17, 0x6, UPT ;  /* 0x000000061100788c */ /* 0x000fe2000bf24270 */
[----:B------:R-:W-:Y:S02]  /*29520*/  IADD3.X R6, PT, PT, R6, UR11, RZ, P5, !PT ;  /* 0x0000000b06067c10 */ /* 0x000fe4000affe4ff */
[----:B------:R-:W-:Y:S01]  /*29530*/  IADD3 R7, P5, PT, R7, UR10, RZ ;  /* 0x0000000a07077c10 */ /* 0x000fe2000ffbe0ff */
[----:B------:R-:W-:Y:S01]  /*29540*/  USEL UR17, UR17, URZ, !UP1 ;  /* 0x000000ff11117287 */ /* 0x000fe2000c800000 */
[----:B------:R1:W-:Y:S01]  /*29550*/  STL [R1+0x690], R213 ;  /* 0x000690d501007387 */ /* 0x0003e20000100800 */
[----:B------:R-:W-:Y:S01]  /*29560*/  ISETP.GE.AND P4, PT, R3, UR5, PT ;  /* 0x0000000503007c0c */ /* 0x000fe2000bf86270 */
[----:B------:R-:W-:Y:S01]  /*29570*/  IMAD.MOV.U32 R127, RZ, RZ, R6 ;  /* 0x000000ffff7f7224 */ /* 0x000fe200078e0006 */
[----:B------:R-:W-:Y:S01]  /*29580*/  ULEA UR15, UR17, UR7, 0xf ;  /* 0x00000007110f7291 */ /* 0x000fe2000f8e78ff */
[----:B------:R-:W-:Y:S01]  /*29590*/  STL [R1+0x68c], R230 ;  /* 0x00068ce601007387 */ /* 0x000fe20000100800 */
[----:B------:R-:W-:-:S02]  /*295a0*/  IADD3.X R8, PT, PT, R8, UR11, RZ, P5, !PT ;  /* 0x0000000b08087c10 */ /* 0x000fc4000affe4ff */
[----:B------:R-:W-:Y:S01]  /*295b0*/  SEL R126, RZ, 0x4, P4 ;  /* 0x00000004ff7e7807 */ /* 0x000fe20002000000 */
[----:B------:R-:W-:Y:S01]  /*295c0*/  STL [R1+0x688], R247 ;  /* 0x000688f701007387 */ /* 0x000fe20000100800 */
[----:B------:R-:W-:Y:S01]  /*295d0*/  VIADD R222, R2, UR15 ;  /* 0x0000000f02de7c36 */ /* 0x000fe20008000000 */
[----:B------:R-:W-:Y:S02]  /*295e0*/  IADD3 R37, P5, PT, R37, UR10, RZ ;  /* 0x0000000a25257c10 */ /* 0x000fe4000ffbe0ff */
[----:B------:R-:W-:Y:S01]  /*295f0*/  STL [R1+0x684], R246 ;  /* 0x000684f601007387 */ /* 0x000fe20000100800 */
[----:B------:R-:W-:Y:S02]  /*29600*/  SEL R126, R126, RZ, !P3 ;  /* 0x000000ff7e7e7207 */ /* 0x000fe40005800000 */
[----:B------:R-:W-:Y:S01]  /*29610*/  IADD3.X R38, PT, PT, R38, UR11, RZ, P5, !PT ;  /* 0x0000000b26267c10 */ /* 0x000fe2000affe4ff */
[----:B-1----:R-:W1:Y:S01]  /*29620*/  S2R R213, SR_TID.X ;  /* 0x0000000000d57919 */ /* 0x002e620000002100 */
[----:B------:R-:W-:Y:S01]  /*29630*/  ISETP.NE.U32.AND P4, PT, R126, RZ, PT ;  /* 0x000000ff7e00720c */ /* 0x000fe20003f85070 */
[----:B------:R-:W-:Y:S01]  /*29640*/  IMAD.MOV.U32 R126, RZ, RZ, R5 ;  /* 0x000000ffff7e7224 */ /* 0x000fe200078e0005 */
[----:B------:R-:W-:Y:S01]  /*29650*/  IADD3 R39, P5, PT, R39, UR10, RZ ;  /* 0x0000000a27277c10 */ /* 0x000fe2000ffbe0ff */
[----:B------:R-:W-:Y:S03]  /*29660*/  STL [R1+0x670], R0 ;  /* 0x0006700001007387 */ /* 0x000fe60000100800 */
[----:B------:R-:W-:Y:S01]  /*29670*/  IADD3.X R40, PT, PT, R40, UR11, RZ, P5, !PT ;  /* 0x0000000b28287c10 */ /* 0x000fe2000affe4ff */
[----:B------:R2:W-:Y:S01]  /*29680*/  STL [R1+0x674], R2 ;  /* 0x0006740201007387 */ /* 0x0005e20000100800 */
[----:B------:R-:W-:-:S03]  /*29690*/  IADD3 R69, P5, PT, R69, UR10, RZ ;  /* 0x0000000a45457c10 */ /* 0x000fc6000ffbe0ff */
[----:B------:R3:W-:Y:S01]  /*296a0*/  STL [R1+0x67c], R5 ;  /* 0x00067c0501007387 */ /* 0x0007e20000100800 */
[----:B------:R-:W-:-:S03]  /*296b0*/  IADD3.X R70, PT, PT, R70, UR11, RZ, P5, !PT ;  /* 0x0000000b46467c10 */ /* 0x000fc6000affe4ff */
[----:B------:R4:W-:Y:S04]  /*296c0*/  STL [R1+0x678], R6 ;  /* 0x0006780601007387 */ /* 0x0009e80000100800 */
[----:B------:R1:W-:Y:S04]  /*296d0*/  STL [R1+0x680], R8 ;  /* 0x0006800801007387 */ /* 0x0003e80000100800 */
[----:B--2---:R-:W2:Y:S04]  /*296e0*/  LDL R2, [R1+0x568] ;  /* 0x0005680001027983 */ /* 0x004ea80000100800 */
[----:B------:R-:W-:Y:S01]  /*296f0*/  @!PT LDS RZ, [RZ] ;  /* 0x00000000fffff984 */ /* 0x000fe20000000800 */
[----:B------:R-:W-:Y:S01]  /*29700*/  @!PT LDS RZ, [RZ] ;  /* 0x00000000fffff984 */ /* 0x000fe20000000800 */
[----:B------:R-:W-:Y:S01]  /*29710*/  @!PT LDS RZ, [RZ] ;  /* 0x00000000fffff984 */ /* 0x000fe20000000800 */
[----:B------:R3:W-:Y:S01]  /*29720*/  LDGSTS.E [R222+0x70000], desc[UR20][R126.64], P4 ;  /* 0x700000007ede7fae */ /* 0x0007e2000a1a1014 */
[----:B-1----:R-:W-:-:S04]  /*29730*/  SHF.R.U32.HI R213, RZ, 0x6, R213 ;  /* 0x00000006ffd57819 */ /* 0x002fc800000116d5 */
[----:B------:R-:W-:-:S04]  /*29740*/  SGXT.U32 R213, R213, 0x1 ;  /* 0x00000001d5d5781a */ /* 0x000fc80000000000 */
[----:B------:R-:W-:Y:S01]  /*29750*/  LOP3.LUT R213, R213, 0x2, RZ, 0xfc, !PT ;  /* 0x00000002d5d57812 */ /* 0x000fe200078efcff */
[----:B---3--:R-:W-:-:S03]  /*29760*/  IMAD.MOV.U32 R127, RZ, RZ, R8 ;  /* 0x000000ffff7f7224 */ /* 0x008fc600078e0008 */
[----:B------:R-:W-:Y:S02]  /*29770*/  ISETP.GE.AND P4, PT, R213, UR5, PT ;  /* 0x00000005d5007c0c */ /* 0x000fe4000bf86270 */
[----:B------:R-:W1:Y:S02]  /*29780*/  S2R R213, SR_TID.X ;  /* 0x0000000000d57919 */ /* 0x000e640000002100 */
[----:B------:R-:W-:-:S04]  /*29790*/  SEL R126, RZ, 0x4, P4 ;  /* 0x00000004ff7e7807 */ /* 0x000fc80002000000 */
[----:B------:R-:W-:-:S04]  /*297a0*/  SEL R126, R126, RZ, !P3 ;  /* 0x000000ff7e7e7207 */ /* 0x000fc80005800000 */
[----:B------:R-:W-:Y:S01]  /*297b0*/  ISETP.NE.U32.AND P4, PT, R126, RZ, PT ;  /* 0x000000ff7e00720c */ /* 0x000fe20003f85070 */
[----:B------:R-:W-:-:S12]  /*297c0*/  IMAD.MOV.U32 R126, RZ, RZ, R7 ;  /* 0x000000ffff7e7224 */ /* 0x000fd800078e0007 */
[----:B------:R3:W-:Y:S01]  /*297d0*/  LDGSTS.E [R222+0x70008], desc[UR20][R126.64], P4 ;  /* 0x700080007ede7fae */ /* 0x0007e2000a1a1014 */
[----:B-1----:R-:W-:Y:S01]  /*297e0*/  SHF.R.U32.HI R213, RZ, 0x6, R213 ;  /* 0x00000006ffd57819 */ /* 0x002fe200000116d5 */
[----:B---3--:R-:W-:-:S03]  /*297f0*/  IMAD.MOV.U32 R127, RZ, RZ, R38 ;  /* 0x000000ffff7f7224 */ /* 0x008fc600078e0026 */
[----:B------:R-:W-:-:S04]  /*29800*/  SGXT.U32 R213, R213, 0x1 ;  /* 0x00000001d5d5781a */ /* 0x000fc80000000000 */
[----:B------:R-:W-:-:S04]  /*29810*/  LOP3.LUT R213, R213, 0x20, RZ, 0xfc, !PT ;  /* 0x00000020d5d57812 */ /* 0x000fc800078efcff */
        /* <DEDUP_REMOVED lines=29> */
[----:B-1----:R-:W-:-:S04]  /*299f0*/  SHF.R.U32.HI R0, RZ, 0x6, R213 ;  /* 0x00000006ff007819 */ /* 0x002fc800000116d5 */
[----:B------:R-:W-:-:S04]  /*29a00*/  SGXT.U32 R0, R0, 0x1 ;  /* 0x000000010000781a */ /* 0x000fc80000000000 */
[----:B------:R-:W-:-:S04]  /*29a10*/  LOP3.LUT R0, R0, 0x42, RZ, 0xfc, !PT ;  /* 0x0000004200007812 */ /* 0x000fc800078efcff */
[----:B------:R-:W-:-:S04]  /*29a20*/  ISETP.GE.AND P4, PT, R0, UR5, PT ;  /* 0x0000000500007c0c */ /* 0x000fc8000bf86270 */
[----:B---3--:R-:W-:-:S04]  /*29a30*/  SEL R126, RZ, 0x4, P4 ;  /* 0x00000004ff7e7807 */ /* 0x008fc80002000000 */
[----:B------:R-:W-:Y:S02]  /*29a40*/  SEL R126, R126, RZ, !P3 ;  /* 0x000000ff7e7e7207 */ /* 0x000fe40005800000 */
[----:B------:R-:W-:Y:S02]  /*29a50*/  IADD3 R71, P5, PT, R71, UR10, RZ ;  /* 0x0000000a47477c10 */ /* 0x000fe4000ffbe0ff */
[----:B------:R-:W-:Y:S02]  /*29a60*/  ISETP.NE.U32.AND P4, PT, R126, RZ, PT ;  /* 0x000000ff7e00720c */ /* 0x000fe40003f85070 */
[----:B------:R-:W-:Y:S02]  /*29a70*/  SHF.R.U32.HI R0, RZ, 0x6, R213 ;  /* 0x00000006ff007819 */ /* 0x000fe400000116d5 */
[----:B------:R-:W-:Y:S02]  /*29a80*/  IADD3.X R72, PT, PT, R72, UR11, RZ, P5, !PT ;  /* 0x0000000b48487c10 */ /* 0x000fe4000affe4ff */
[----:B------:R-:W-:Y:S01]  /*29a90*/  SGXT.U32 R0, R0, 0x1 ;  /* 0x000000010000781a */ /* 0x000fe20000000000 */
[----:B------:R-:W-:-:S02]  /*29aa0*/  IMAD.MOV.U32 R126, RZ, RZ, R71 ;  /* 0x000000ffff7e7224 */ /* 0x000fc400078e0047 */
[----:B------:R-:W-:Y:S01]  /*29ab0*/  IMAD.MOV.U32 R127, RZ, RZ, R72 ;  /* 0x000000ffff7f7224 */ /* 0x000fe200078e0048 */
[----:B------:R-:W-:-:S04]  /*29ac0*/  LOP3.LUT R0, R0, 0x60, RZ, 0xfc, !PT ;  /* 0x0000006000007812 */ /* 0x000fc800078efcff */
[----:B------:R1:W-:Y:S01]  /*29ad0*/  LDGSTS.E [R222+0x74008], desc[UR20][R126.64], P4 ;  /* 0x740080007ede7fae */ /* 0x0003e2000a1a1014 */
[----:B------:R-:W-:Y:S02]  /*29ae0*/  ISETP.GE.AND P4, PT, R0, UR5, PT ;  /* 0x0000000500007c0c */ /* 0x000fe4000bf86270 */
[----:B------:R-:W-:Y:S02]  /*29af0*/  IADD3 R101, P5, PT, R101, UR10, RZ ;  /* 0x0000000a65657c10 */ /* 0x000fe4000ffbe0ff */
[----:B-1----:R-:W-:-:S04]  /*29b00*/  SEL R126, RZ, 0x4, P4 ;  /* 0x00000004ff7e7807 */ /* 0x002fc80002000000 */
[----:B------:R-:W-:Y:S02]  /*29b10*/  SEL R126, R126, RZ, !P3 ;  /* 0x000000ff7e7e7207 */ /* 0x000fe40005800000 */
[----:B------:R-:W-:Y:S02]  /*29b20*/  SHF.R.U32.HI R0, RZ, 0x6, R213 ;  /* 0x00000006ff007819 */ /* 0x000fe400000116d5 */
[----:B------:R-:W-:Y:S02]  /*29b30*/  ISETP.NE.U32.AND P4, PT, R126, RZ, PT ;  /* 0x000000ff7e00720c */ /* 0x000fe40003f85070 */
[----:B------:R-:W-:Y:S02]  /*29b40*/  IADD3.X R102, PT, PT, R102, UR11, RZ, P5, !PT ;  /* 0x0000000b66667c10 */ /* 0x000fe4000affe4ff */
[----:B------:R-:W-:Y:S01]  /*29b50*/  SGXT.U32 R0, R0, 0x1 ;  /* 0x000000010000781a */ /* 0x000fe20000000000 */
[----:B------:R-:W-:Y:S02]  /*29b60*/  IMAD.MOV.U32 R126, RZ, RZ, R101 ;  /* 0x000000ffff7e7224 */ /* 0x000fe400078e0065 */
[----:B------:R-:W-:Y:S01]  /*29b70*/  IMAD.MOV.U32 R127, RZ, RZ, R102 ;  /* 0x000000ffff7f7224 */ /* 0x000fe200078e0066 */
[----:B------:R-:W-:-:S05]  /*29b80*/  LOP3.LUT R0, R0, 0x62, RZ, 0xfc, !PT ;  /* 0x0000006200007812 */ /* 0x000fca00078efcff */
[----:B------:R1:W-:Y:S01]  /*29b90*/  LDGSTS.E [R222+0x76000], desc[UR20][R126.64], P4 ;  /* 0x760000007ede7fae */ /* 0x0003e2000a1a1014 */
[----:B------:R-:W-:Y:S02]  /*29ba0*/  ISETP.GE.AND P4, PT, R0, UR5, PT ;  /* 0x0000000500007c0c */ /* 0x000fe4000bf86270 */
[----:B------:R-:W-:Y:S02]  /*29bb0*/  IADD3 R103, P5, PT, R103, UR10, RZ ;  /* 0x0000000a67677c10 */ /* 0x000fe4000ffbe0ff */
[----:B-1----:R-:W-:-:S04]  /*29bc0*/  SEL R126, RZ, 0x4, P4 ;  /* 0x00000004ff7e7807 */ /* 0x002fc80002000000 */
[----:B------:R-:W-:-:S04]  /*29bd0*/  SEL R126, R126, RZ, !P3 ;  /* 0x000000ff7e7e7207 */ /* 0x000fc80005800000 */
[----:B------:R-:W-:Y:S02]  /*29be0*/  ISETP.NE.U32.AND P4, PT, R126, RZ, PT ;  /* 0x000000ff7e00720c */ /* 0x000fe40003f85070 */
[----:B------:R-:W-:Y:S01]  /*29bf0*/  IADD3.X R104, PT, PT, R104, UR11, RZ, P5, !PT ;  /* 0x0000000b68687c10 */ /* 0x000fe2000affe4ff */
[----:B------:R-:W-:-:S04]  /*29c00*/  IMAD.MOV.U32 R126, RZ, RZ, R103 ;  /* 0x000000ffff7e7224 */ /* 0x000fc800078e0067 */
[----:B------:R-:W-:-:S06]  /*29c10*/  IMAD.MOV.U32 R127, RZ, RZ, R104 ;  /* 0x000000ffff7f7224 */ /* 0x000fcc00078e0068 */
[----:B------:R2:W-:Y:S02]  /*29c20*/  LDGSTS.E [R222+0x76008], desc[UR20][R126.64], P4 ;  /* 0x760080007ede7fae */ /* 0x0005e4000a1a1014 */
[----:B--2---:R-:W-:Y:S02]  /*29c30*/  VIADD R222, R2, UR15 ;  /* 0x0000000f02de7c36 */ /* 0x004fe40008000000 */
[----:B------:R-:W2:Y:S01]  /*29c40*/  LDL R2, [R1+0x564] ;  /* 0x0005640001027983 */ /* 0x000ea20000100800 */
[----:B------:R-:W-:-:S04]  /*29c50*/  SHF.R.U32.HI R0, RZ, 0x6, R213 ;  /* 0x00000006ff007819 */ /* 0x000fc800000116d5 */
[----:B------:R-:W-:-:S04]  /*29c60*/  SGXT.U32 R0, R0, 0x1 ;  /* 0x000000010000781a */ /* 0x000fc80000000000 */
[----:B------:R-:W-:-:S04]  /*29c70*/  LOP3.LUT R0, R0, 0x4, RZ, 0xfc, !PT ;  /* 0x0000000400007812 */ /* 0x000fc800078efcff */
[----:B------:R-:W-:-:S04]  /*29c80*/  ISETP.GE.AND P4, PT, R0, UR5, PT ;  /* 0x0000000500007c0c */ /* 0x000fc8000bf86270 */
[----:B------:R-:W-:-:S04]  /*29c90*/  SEL R126, RZ, 0x4, P4 ;  /* 0x00000004ff7e7807 */ /* 0x000fc80002000000 */
        /* <DEDUP_REMOVED lines=485> */
[----:B------:R-:W-:Y:S02]  /*2baf0*/  SHF.R.U32.HI R0, RZ, 0x6, R213 ;  /* 0x00000006ff007819 */ /* 0x000fe400000116d5 */
[----:B------:R-:W-:Y:S01]  /*2bb00*/  IADD3 R29, P5, PT, R29, UR10, RZ ;  /* 0x0000000a1d1d7c10 */ /* 0x000fe2000ffbe0ff */
[----:B------:R-:W3:Y:S01]  /*2bb10*/  LDL.LU R5, [R1+0x2c] ;  /* 0x00002c0001057983 */ /* 0x000ee20000300800 */
[----:B------:R-:W-:Y:S02]  /*2bb20*/  SGXT.U32 R0, R0, 0x1 ;  /* 0x000000010000781a */ /* 0x000fe40000000000 */
[----:B------:R-:W-:Y:S01]  /*2bb30*/  IADD3.X R30, PT, PT, R30, UR11, RZ, P5, !PT ;  /* 0x0000000b1e1e7c10 */ /* 0x000fe2000affe4ff */
[----:B------:R-:W3:Y:S01]  /*2bb40*/  LDL.LU R3, [R1+0x30] ;  /* 0x0000300001037983 */ /* 0x000ee20000300800 */
[----:B------:R-:W-:-:S04]  /*2bb50*/  LOP3.LUT R0, R0, 0x18, RZ, 0xfc, !PT ;  /* 0x0000001800007812 */ /* 0x000fc800078efcff */
[----:B------:R-:W-:-:S04]  /*2bb60*/  ISETP.GE.AND P4, PT, R0, UR5, PT ;  /* 0x0000000500007c0c */ /* 0x000fc8000bf86270 */
[----:B------:R-:W-:-:S04]  /*2bb70*/  SEL R126, RZ, 0x4, P4 ;  /* 0x00000004ff7e7807 */ /* 0x000fc80002000000 */
[----:B------:R-:W-:Y:S02]  /*2bb80*/  SEL R126, R126, RZ, !P3 ;  /* 0x000000ff7e7e7207 */ /* 0x000fe40005800000 */
[----:B------:R-:W-:Y:S02]  /*2bb90*/  SHF.R.U32.HI R0, RZ, 0x6, R213 ;  /* 0x00000006ff007819 */ /* 0x000fe400000116d5 */
[----:B------:R-:W-:Y:S02]  /*2bba0*/  ISETP.NE.U32.AND P4, PT, R126, RZ, PT ;  /* 0x000000ff7e00720c */ /* 0x000fe40003f85070 */
[----:B------:R-:W-:Y:S01]  /*2bbb0*/  SGXT.U32 R0, R0, 0x1 ;  /* 0x000000010000781a */ /* 0x000fe20000000000 */
[----:B------:R-:W-:Y:S02]  /*2bbc0*/  IMAD.MOV.U32 R126, RZ, RZ, R29 ;  /* 0x000000ffff7e7224 */ /* 0x000fe400078e001d */
[----:B------:R-:W-:Y:S01]  /*2bbd0*/  IMAD.MOV.U32 R127, RZ, RZ, R30 ;  /* 0x000000ffff7f7224 */ /* 0x000fe200078e001e */
[----:B------:R-:W-:-:S07]  /*2bbe0*/  LOP3.LUT R0, R0, 0x1a, RZ, 0xfc, !PT ;  /* 0x0000001a00007812 */ /* 0x000fce00078efcff */
        /* <DEDUP_REMOVED lines=95> */
[----:B------:R-:W-:Y:S01]  /*2c1e0*/  LOP3.LUT R0, R0, 0x1e, RZ, 0xfc, !PT ;  /* 0x0000001e00007812 */ /* 0x000fe200078efcff */
[----:B--2---:R-:W-:Y:S01]  /*2c1f0*/  VIADD R222, R2, UR15 ;  /* 0x0000000f02de7c36 */ /* 0x004fe20008000000 */
[----:B------:R-:W-:Y:S01]  /*2c200*/  IADD3 R35, P5, PT, R35, UR10, RZ ;  /* 0x0000000a23237c10 */ /* 0x000fe2000ffbe0ff */
[----:B------:R-:W2:Y:S04]  /*2c210*/  LDL.LU R2, [R1+0x6c] ;  /* 0x00006c0001027983 */ /* 0x000ea80000300800 */
[----:B------:R1:W-:Y:S01]  /*2c220*/  LDGSTS.E [R222+0x70000], desc[UR20][R126.64], P4 ;  /* 0x700000007ede7fae */ /* 0x0003e2000a1a1014 */
[----:B------:R-:W-:-:S04]  /*2c230*/  ISETP.GE.AND P4, PT, R0, UR5, PT ;  /* 0x0000000500007c0c */ /* 0x000fc8000bf86270 */
        /* <DEDUP_REMOVED lines=76> */
[----:B------:R-:W-:Y:S01]  /*2c700*/  IMAD.MOV.U32 R126, RZ, RZ, R134 ;  /* 0x000000ffff7e7224 */ /* 0x000fe200078e0086 */
[----:B------:R-:W-:-:S03]  /*2c710*/  LOP3.LUT R0, R213, 0x7f, RZ, 0xc0, !PT ;  /* 0x0000007fd5007812 */ /* 0x000fc600078ec0ff */
[----:B------:R-:W-:-:S06]  /*2c720*/  IMAD.MOV.U32 R127, RZ, RZ, R133 ;  /* 0x000000ffff7f7224 */ /* 0x000fcc00078e0085 */
[----:B------:R1:W-:Y:S01]  /*2c730*/  LDGSTS.E [R222+0x76008], desc[UR20][R126.64], P4 ;  /* 0x760080007ede7fae */ /* 0x0003e2000a1a1014 */
[----:B------:R-:W-:-:S03]  /*2c740*/  ISETP.GE.AND P4, PT, R0, UR5, PT ;  /* 0x0000000500007c0c */ /* 0x000fc6000bf86270 */
[----:B------:R-:W2:Y:S01]  /*2c750*/  LDL.LU R0, [R1+0x70] ;  /* 0x0000700001007983 */ /* 0x000ea20000300800 */
[----:B------:R-:W-:Y:S01]  /*2c760*/  ULEA UR5, UR17, UR7, 0x10 ;  /* 0x0000000711057291 */ /* 0x000fe2000f8e80ff */
[----:B------:R-:W-:Y:S02]  /*2c770*/  IADD3 R152, P5, PT, R152, UR12, RZ ;  /* 0x0000000c98987c10 */ /* 0x000fe4000ffbe0ff */
[----:B------:R-:W0:Y:S01]  /*2c780*/  LDGDEPBAR ;  /* 0x00000000000079af */ /* 0x000e220000000000 */
[----:B-1----:R-:W-:-:S03]  /*2c790*/  SEL R126, RZ, 0x4, P4 ;  /* 0x00000004ff7e7807 */ /* 0x002fc60002000000 */
[----:B------:R-:W4:Y:S01]  /*2c7a0*/  LDL.LU R247, [R1+0xec] ;  /* 0x0000ec0001f77983 */ /* 0x000f220000300800 */
[----:B------:R-:W-:Y:S01]  /*2c7b0*/  SEL R126, R126, RZ, !P3 ;  /* 0x000000ff7e7e7207 */ /* 0x000fe20005800000 */
[----:B------:R-:W-:Y:S01]  /*2c7c0*/  VIADD R222, R4, UR5 ;  /* 0x0000000504de7c36 */ /* 0x000fe20008000000 */
[----:B------:R-:W-:Y:S01]  /*2c7d0*/  IADD3 R136, P4, PT, R136, UR12, RZ ;  /* 0x0000000c88887c10 */ /* 0x000fe2000ff9e0ff */
[----:B------:R-:W4:Y:S01]  /*2c7e0*/  LDL.LU R246, [R1+0xf0] ;  /* 0x0000f00001f67983 */ /* 0x000f220000300800 */
[----:B------:R-:W-:Y:S02]  /*2c7f0*/  ISETP.NE.U32.AND P3, PT, R126, RZ, PT ;  /* 0x000000ff7e00720c */ /* 0x000fe40003f65070 */
[----:B------:R-:W-:Y:S01]  /*2c800*/  IADD3.X R135, PT, PT, R135, UR13, RZ, P4, !PT ;  /* 0x0000000d87877c10 */ /* 0x000fe2000a7fe4ff */
[----:B------:R-:W-:Y:S01]  /*2c810*/  IMAD.MOV.U32 R126, RZ, RZ, R136 ;  /* 0x000000ffff7e7224 */ /* 0x000fe200078e0088 */
[----:B------:R-:W-:-:S03]  /*2c820*/  IADD3.X R151, PT, PT, R151, UR13, RZ, P5, !PT ;  /* 0x0000000d97977c10 */ /* 0x000fc6000affe4ff */
[----:B------:R-:W-:Y:S01]  /*2c830*/  IMAD.MOV.U32 R127, RZ, RZ, R135 ;  /* 0x000000ffff7f7224 */ /* 0x000fe200078e0087 */
[----:B------:R-:W-:-:S05]  /*2c840*/  IADD3 R168, P4, PT, R168, UR12, RZ ;  /* 0x0000000ca8a87c10 */ /* 0x000fca000ff9e0ff */
[----:B------:R1:W-:Y:S01]  /*2c850*/  LDGSTS.E [R222], desc[UR20][R126.64], P3 ;  /* 0x000000007ede7fae */ /* 0x0003e200099a1014 */
[----:B------:R-:W-:Y:S02]  /*2c860*/  IADD3.X R167, PT, PT, R167, UR13, RZ, P4, !PT ;  /* 0x0000000da7a77c10 */ /* 0x000fe4000a7fe4ff */
[----:B------:R-:W-:Y:S01]  /*2c870*/  IADD3 R184, P5, PT, R184, UR12, RZ ;  /* 0x0000000cb8b87c10 */ /* 0x000fe2000ffbe0ff */
[----:B-1----:R-:W-:Y:S02]  /*2c880*/  IMAD.MOV.U32 R126, RZ, RZ, R152 ;  /* 0x000000ffff7e7224 */ /* 0x002fe400078e0098 */
[----:B------:R-:W-:Y:S01]  /*2c890*/  IMAD.MOV.U32 R127, RZ, RZ, R151 ;  /* 0x000000ffff7f7224 */ /* 0x000fe200078e0097 */
[----:B------:R-:W-:-:S04]  /*2c8a0*/  IADD3.X R183, PT, PT, R183, UR13, RZ, P5, !PT ;  /* 0x0000000db7b77c10 */ /* 0x000fc8000affe4ff */
[----:B------:R1:W-:Y:S01]  /*2c8b0*/  LDGSTS.E [R222+0x400], desc[UR20][R126.64], P3 ;  /* 0x004000007ede7fae */ /* 0x0003e200099a1014 */
[----:B------:R-:W-:Y:S02]  /*2c8c0*/  IADD3 R200, P4, PT, R200, UR12, RZ ;  /* 0x0000000cc8c87c10 */ /* 0x000fe4000ff9e0ff */
[----:B------:R-:W-:Y:S02]  /*2c8d0*/  IADD3 R216, P5, PT, R216, UR12, RZ ;  /* 0x0000000cd8d87c10 */ /* 0x000fe4000ffbe0ff */
[----:B------:R-:W-:Y:S01]  /*2c8e0*/  IADD3.X R199, PT, PT, R199, UR13, RZ, P4, !PT ;  /* 0x0000000dc7c77c10 */ /* 0x000fe2000a7fe4ff */
[----:B-1----:R-:W-:Y:S02]  /*2c8f0*/  IMAD.MOV.U32 R126, RZ, RZ, R168 ;  /* 0x000000ffff7e7224 */ /* 0x002fe400078e00a8 */
[----:B------:R-:W-:-:S05]  /*2c900*/  IMAD.MOV.U32 R127, RZ, RZ, R167 ;  /* 0x000000ffff7f7224 */ /* 0x000fca00078e00a7 */
[----:B------:R1:W-:Y:S01]  /*2c910*/  LDGSTS.E [R222+0x800], desc[UR20][R126.64], P3 ;  /* 0x008000007ede7fae */ /* 0x0003e200099a1014 */
[----:B------:R-:W-:Y:S02]  /*2c920*/  IADD3.X R215, PT, PT, R215, UR13, RZ, P5, !PT ;  /* 0x0000000dd7d77c10 */ /* 0x000fe4000affe4ff */
[----:B------:R-:W-:Y:S01]  /*2c930*/  IADD3 R233, P4, PT, R233, UR12, RZ ;  /* 0x0000000ce9e97c10 */ /* 0x000fe2000ff9e0ff */
        /* <DEDUP_REMOVED lines=9> */
[----:B---3--:R-:W-:Y:S01]  /*2c9d0*/  IADD3 R3, P4, PT, R3, UR12, RZ ;  /* 0x0000000c03037c10 */ /* 0x008fe2000ff9e0ff */
[----:B-1----:R-:W-:Y:S02]  /*2c9e0*/  IMAD.MOV.U32 R126, RZ, RZ, R216 ;  /* 0x000000ffff7e7224 */ /* 0x002fe400078e00d8 */
[----:B------:R-:W-:-:S05]  /*2c9f0*/  IMAD.MOV.U32 R127, RZ, RZ, R215 ;  /* 0x000000ffff7f7224 */ /* 0x000fca00078e00d7 */
[----:B------:R1:W-:Y:S01]  /*2ca00*/  LDGSTS.E [R222+0x1400], desc[UR20][R126.64], P3 ;  /* 0x014000007ede7fae */ /* 0x0003e200099a1014 */
[----:B------:R-:W-:Y:S01]  /*2ca10*/  IADD3.X R5, PT, PT, R5, UR13, RZ, P4, !PT ;  /* 0x0000000d05057c10 */ /* 0x000fe2000a7fe4ff */
[----:B-1----:R-:W-:Y:S02]  /*2ca20*/  IMAD.MOV.U32 R126, RZ, RZ, R233 ;  /* 0x000000ffff7e7224 */ /* 0x002fe400078e00e9 */
[----:B------:R-:W-:-:S05]  /*2ca30*/  IMAD.MOV.U32 R127, RZ, RZ, R232 ;  /* 0x000000ffff7f7224 */ /* 0x000fca00078e00e8 */
[----:B------:R1:W-:Y:S04]  /*2ca40*/  LDGSTS.E [R222+0x1800], desc[UR20][R126.64], P3 ;  /* 0x018000007ede7fae */ /* 0x0003e800099a1014 */
[----:B------:R-:W-:Y:S01]  /*2ca50*/  STL [R1+0x30], R3 ;  /* 0x0000300301007387 */ /* 0x000fe20000100800 */
[----:B-1----:R-:W-:Y:S02]  /*2ca60*/  IMAD.MOV.U32 R126, RZ, RZ, R249 ;  /* 0x000000ffff7e7224 */ /* 0x002fe400078e00f9 */
[----:B------:R-:W-:Y:S01]  /*2ca70*/  IMAD.MOV.U32 R127, RZ, RZ, R248 ;  /* 0x000000ffff7f7224 */ /* 0x000fe200078e00f8 */
[----:B------:R1:W-:Y:S04]  /*2ca80*/  STL [R1+0x2c], R5 ;  /* 0x00002c0501007387 */ /* 0x0003e80000100800 */
[----:B------:R3:W-:Y:S02]  /*2ca90*/  LDGSTS.E [R222+0x1c00], desc[UR20][R126.64], P3 ;  /* 0x01c000007ede7fae */ /* 0x0007e400099a1014 */
[----:B---3--:R-:W-:-:S02]  /*2caa0*/  IMAD.MOV.U32 R126, RZ, RZ, R3 ;  /* 0x000000ffff7e7224 */ /* 0x008fc400078e0003 */
[----:B------:R-:W-:-:S05]  /*2cab0*/  IMAD.MOV.U32 R127, RZ, RZ, R5 ;  /* 0x000000ffff7f7224 */ /* 0x000fca00078e0005 */
[----:B------:R3:W-:Y:S01]  /*2cac0*/  LDGSTS.E [R222+0x2000], desc[UR20][R126.64], P3 ;  /* 0x020000007ede7fae */ /* 0x0007e200099a1014 */
[----:B--2---:R-:W-:-:S04]  /*2cad0*/  IADD3 R0, P5, PT, R0, UR12, RZ ;  /* 0x0000000c00007c10 */ /* 0x004fc8000ffbe0ff */
[----:B------:R-:W-:Y:S01]  /*2cae0*/  IADD3.X R2, PT, PT, R2, UR13, RZ, P5, !PT ;  /* 0x0000000d02027c10 */ /* 0x000fe2000affe4ff */
[----:B------:R-:W-:Y:S01]  /*2caf0*/  STL [R1+0x70], R0 ;  /* 0x0000700001007387 */ /* 0x000fe20000100800 */
[----:B---3--:R-:W-:-:S03]  /*2cb00*/  IMAD.MOV.U32 R126, RZ, RZ, R0 ;  /* 0x000000ffff7e7224 */ /* 0x008fc600078e0000 */
[----:B------:R-:W2:Y:S01]  /*2cb10*/  LDL.LU R213, [R1+0x130] ;  /* 0x0001300001d57983 */ /* 0x000ea20000300800 */
[----:B------:R-:W-:-:S03]  /*2cb20*/  IMAD.MOV.U32 R127, RZ, RZ, R2 ;  /* 0x000000ffff7f7224 */ /* 0x000fc600078e0002 */
[----:B------:R3:W-:Y:S04]  /*2cb30*/  STL [R1+0x6c], R2 ;  /* 0x00006c0201007387 */ /* 0x0007e80000100800 */
[----:B----4-:R-:W4:Y:S04]  /*2cb40*/  LDL.LU R6, [R1+0x170] ;  /* 0x0001700001067983 */ /* 0x010f280000300800 */
[----:B------:R-:W2:Y:S04]  /*2cb50*/  LDL.LU R230, [R1+0x12c] ;  /* 0x00012c0001e67983 */ /* 0x000ea80000300800 */
[----:B------:R-:W2:Y:S04]  /*2cb60*/  LDL.LU R8, [R1+0x16c] ;  /* 0x00016c0001087983 */ /* 0x000ea80000300800 */
[----:B-1----:R-:W2:Y:S04]  /*2cb70*/  LDL.LU R5, [R1+0x1ac] ;  /* 0x0001ac0001057983 */ /* 0x002ea80000300800 */
[----:B------:R-:W2:Y:S04]  /*2cb80*/  LDL.LU R3, [R1+0x1b0] ;  /* 0x0001b00001037983 */ /* 0x000ea80000300800 */
[----:B---3--:R-:W3:Y:S04]  /*2cb90*/  LDL.LU R2, [R1+0x1ec] ;  /* 0x0001ec0001027983 */ /* 0x008ee80000300800 */
[----:B------:R-:W3:Y:S04]  /*2cba0*/  LDL.LU R0, [R1+0x1f0] ;  /* 0x0001f00001007983 */ /* 0x000ee80000300800 */
[----:B------:R1:W-:Y:S04]  /*2cbb0*/  LDGSTS.E [R222+0x2400], desc[UR20][R126.64], P3 ;  /* 0x024000007ede7fae */ /* 0x0003e800099a1014 */
[----:B------:R-:W3:Y:S04]  /*2cbc0*/  LDL.LU R126, [R1+0xac] ;  /* 0x0000ac00017e7983 */ /* 0x000ee80000300800 */
[----:B------:R-:W1:Y:S01]  /*2cbd0*/  LDL.LU R127, [R1+0xb0] ;  /* 0x0000b000017f7983 */ /* 0x000e620000300800 */
[----:B------:R-:W-:-:S04]  /*2cbe0*/  IADD3 R246, P5, PT, R246, UR12, RZ ;  /* 0x0000000cf6f67c10 */ /* 0x000fc8000ffbe0ff */
[----:B------:R-:W-:Y:S02]  /*2cbf0*/  IADD3.X R247, PT, PT, R247, UR13, RZ, P5, !PT ;  /* 0x0000000df7f77c10 */ /* 0x000fe4000affe4ff */
[----:B----4-:R-:W-:-:S04]  /*2cc00*/  IADD3 R6, P5, PT, R6, UR12, RZ ;  /* 0x0000000c06067c10 */ /* 0x010fc8000ffbe0ff */
[----:B--2---:R-:W-:Y:S02]  /*2cc10*/  IADD3.X R8, PT, PT, R8, UR13, RZ, P5, !PT ;  /* 0x0000000d08087c10 */ /* 0x004fe4000affe4ff */
[----:B-1----:R-:W-:-:S04]  /*2cc20*/  IADD3 R127, P4, PT, R127, UR12, RZ ;  /* 0x0000000c7f7f7c10 */ /* 0x002fc8000ff9e0ff */
[----:B---3--:R-:W-:Y:S01]  /*2cc30*/  IADD3.X R126, PT, PT, R126, UR13, RZ, P4, !PT ;  /* 0x0000000d7e7e7c10 */ /* 0x008fe2000a7fe4ff */
[----:B------:R1:W-:Y:S04]  /*2cc40*/  STL [R1+0xb0], R127 ;  /* 0x0000b07f01007387 */ /* 0x0003e80000100800 */
[----:B------:R2:W-:Y:S01]  /*2cc50*/  STL [R1+0xac], R126 ;  /* 0x0000ac7e01007387 */ /* 0x0005e20000100800 */
[----:B-1----:R-:W-:-:S04]  /*2cc60*/  LOP3.LUT R127, R127, R126, RZ, 0x3c, !PT ;  /* 0x0000007e7f7f7212 */ /* 0x002fc800078e3cff */
[----:B--2---:R-:W-:-:S04]  /*2cc70*/  LOP3.LUT R126, R127, R126, RZ, 0x3c, !PT ;  /* 0x0000007e7f7e7212 */ /* 0x004fc800078e3cff */
[----:B------:R-:W-:Y:S02]  /*2cc80*/  LOP3.LUT R127, R127, R126, RZ, 0x3c, !PT ;  /* 0x0000007e7f7f7212 */ /* 0x000fe400078e3cff */
[----:B------:R-:W-:-:S03]  /*2cc90*/  IADD3 R213, P4, PT, R213, UR12, RZ ;  /* 0x0000000cd5d57c10 */ /* 0x000fc6000ff9e0ff */
        /* <DEDUP_REMOVED lines=11> */
[----:B------:R-:W-:-:S03]  /*2cd50*/  IADD3.X R2, PT, PT, R2, UR13, RZ, P5, !PT ;  /* 0x0000000d02027c10 */ /* 0x000fc6000affe4ff */
[----:B------:R-:W-:Y:S01]  /*2cd60*/  STL [R1+0xf0], R246 ;  /* 0x0000f0f601007387 */ /* 0x000fe20000100800 */
[----:B-1----:R-:W-:Y:S02]  /*2cd70*/  IMAD.MOV.U32 R126, RZ, RZ, R6 ;  /* 0x000000ffff7e7224 */ /* 0x002fe400078e0006 */
[----:B------:R-:W-:Y:S01]  /*2cd80*/  IMAD.MOV.U32 R127, RZ, RZ, R8 ;  /* 0x000000ffff7f7224 */ /* 0x000fe200078e0008 */
[----:B------:R-:W-:Y:S04]  /*2cd90*/  STL [R1+0xec], R247 ;  /* 0x0000ecf701007387 */ /* 0x000fe80000100800 */
[----:B------:R1:W-:Y:S04]  /*2cda0*/  LDGSTS.E [R222+0x3400], desc[UR20][R126.64], P3 ;  /* 0x034000007ede7fae */ /* 0x0003e800099a1014 */
[----:B------:R-:W-:Y:S04]  /*2cdb0*/  STL [R1+0x130], R213 ;  /* 0x000130d501007387 */ /* 0x000fe80000100800 */
[----:B------:R-:W-:Y:S01]  /*2cdc0*/  STL [R1+0x12c], R230 ;  /* 0x00012ce601007387 */ /* 0x000fe20000100800 */
[----:B-1----:R-:W-:-:S02]  /*2cdd0*/  IMAD.MOV.U32 R126, RZ, RZ, R3 ;  /* 0x000000ffff7e7224 */ /* 0x002fc400078e0003 */
[----:B------:R-:W-:Y:S01]  /*2cde0*/  IMAD.MOV.U32 R127, RZ, RZ, R5 ;  /* 0x000000ffff7f7224 */ /* 0x000fe200078e0005 */
[----:B------:R-:W-:Y:S04]  /*2cdf0*/  STL [R1+0x170], R6 ;  /* 0x0001700601007387 */ /* 0x000fe80000100800 */
[----:B------:R-:W-:Y:S04]  /*2ce00*/  STL [R1+0x16c], R8 ;  /* 0x00016c0801007387 */ /* 0x000fe80000100800 */
[----:B------:R-:W-:Y:S04]  /*2ce10*/  STL [R1+0x1b0], R3 ;  /* 0x0001b00301007387 */ /* 0x000fe80000100800 */
[----:B------:R1:W-:Y:S04]  /*2ce20*/  STL [R1+0x1ac], R5 ;  /* 0x0001ac0501007387 */ /* 0x0003e80000100800 */
[----:B------:R2:W-:Y:S04]  /*2ce30*/  LDGSTS.E [R222+0x3800], desc[UR20][R126.64], P3 ;  /* 0x038000007ede7fae */ /* 0x0005e800099a1014 */
[----:B------:R3:W-:Y:S04]  /*2ce40*/  STL [R1+0x1f0], R0 ;  /* 0x0001f00001007387 */ /* 0x0007e80000100800 */
[----:B------:R4:W-:Y:S01]  /*2ce50*/  STL [R1+0x1ec], R2 ;  /* 0x0001ec0201007387 */ /* 0x0009e20000100800 */
[----:B--2---:R-:W-:-:S03]  /*2ce60*/  IMAD.MOV.U32 R126, RZ, RZ, R0 ;  /* 0x000000ffff7e7224 */ /* 0x004fc600078e0000 */
[----:B-1----:R-:W2:Y:S01]  /*2ce70*/  LDL.LU R5, [R1+0x34] ;  /* 0x0000340001057983 */ /* 0x002ea20000300800 */
[----:B------:R-:W-:Y:S01]  /*2ce80*/  IMAD.MOV.U32 R127, RZ, RZ, R2 ;  /* 0x000000ffff7f7224 */ /* 0x000fe200078e0002 */
[----:B---3--:R-:W-:Y:S02]  /*2ce90*/  LOP3.LUT R0, R4, 0x10, RZ, 0x3c, !PT ;  /* 0x0000001004007812 */ /* 0x008fe400078e3cff */
[----:B------:R-:W3:Y:S04]  /*2cea0*/  LDL.LU R3, [R1+0x38] ;  /* 0x0000380001037983 */ /* 0x000ee80000300800 */
[----:B------:R1:W-:Y:S04]  /*2ceb0*/  LDGSTS.E [R222+0x3c00], desc[UR20][R126.64], P3 ;  /* 0x03c000007ede7fae */ /* 0x0003e800099a1014 */
[----:B----4-:R-:W4:Y:S01]  /*2cec0*/  LDL.LU R2, [R1+0x74] ;  /* 0x0000740001027983 */ /* 0x010f220000300800 */
[----:B-1----:R-:W-:-:S03]  /*2ced0*/  VIADD R222, R0, UR5 ;  /* 0x0000000500de7c36 */ /* 0x002fc60008000000 */
[----:B------:R-:W4:Y:S01]  /*2cee0*/  LDL.LU R0, [R1+0x78] ;  /* 0x0000780001007983 */ /* 0x000f220000300800 */
[----:B------:R-:W-:Y:S02]  /*2cef0*/  IADD3 R138, P4, PT, R138, UR12, RZ ;  /* 0x0000000c8a8a7c10 */ /* 0x000fe4000ff9e0ff */
[----:B------:R-:W-:Y:S01]  /*2cf00*/  IADD3 R154, P5, PT, R154, UR12, RZ ;  /* 0x0000000c9a9a7c10 */ /* 0x000fe2000ffbe0ff */
[----:B------:R-:W4:Y:S01]  /*2cf10*/  LDL.LU R247, [R1+0xf4] ;  /* 0x0000f40001f77983 */ /* 0x000f220000300800 */
[----:B------:R-:W-:Y:S01]  /*2cf20*/  IADD3.X R137, PT, PT, R137, UR13, RZ, P4, !PT ;  /* 0x0000000d89897c10 */ /* 0x000fe2000a7fe4ff */
[----:B------:R-:W-:Y:S01]  /*2cf30*/  IMAD.MOV.U32 R126, RZ, RZ, R138 ;  /* 0x000000ffff7e7224 */ /* 0x000fe200078e008a */
[----:B------:R-:W-:Y:S01]  /*2cf40*/  IADD3.X R153, PT, PT, R153, UR13, RZ, P5, !PT ;  /* 0x0000000d99997c10 */ /* 0x000fe2000affe4ff */
[----:B------:R-:W4:Y:S02]  /*2cf50*/  LDL.LU R246, [R1+0xf8] ;  /* 0x0000f80001f67983 */ /* 0x000f240000300800 */
[----:B------:R-:W-:Y:S01]  /*2cf60*/  IMAD.MOV.U32 R127, RZ, RZ, R137 ;  /* 0x000000ffff7f7224 */ /* 0x000fe200078e0089 */
[----:B------:R-:W-:-:S04]  /*2cf70*/  IADD3 R170, P4, PT, R170, UR12, RZ ;  /* 0x0000000caaaa7c10 */ /* 0x000fc8000ff9e0ff */
[----:B------:R1:W-:Y:S01]  /*2cf80*/  LDGSTS.E [R222+0x80], desc[UR20][R126.64], P3 ;  /* 0x000800007ede7fae */ /* 0x0003e200099a1014 */
        /* <DEDUP_REMOVED lines=22> */
[----:B------:R-:W-:Y:S01]  /*2d0f0*/  IADD3.X R250, PT, PT, R250, UR13, RZ, P5, !PT ;  /* 0x0000000dfafa7c10 */ /* 0x000fe2000affe4ff */
[----:B-1----:R-:W-:Y:S02]  /*2d100*/  IMAD.MOV.U32 R126, RZ, RZ, R218 ;  /* 0x000000ffff7e7224 */ /* 0x002fe400078e00da */
[----:B------:R-:W-:-:S05]  /*2d110*/  IMAD.MOV.U32 R127, RZ, RZ, R217 ;  /* 0x000000ffff7f7224 */ /* 0x000fca00078e00d9 */
[----:B------:R1:W-:Y:S02]  /*2d120*/  LDGSTS.E [R222+0x1480], desc[UR20][R126.64], P3 ;  /* 0x014800007ede7fae */ /* 0x0003e400099a1014 */
[----:B-1----:R-:W-:Y:S02]  /*2d130*/  IMAD.MOV.U32 R126, RZ, RZ, R235 ;  /* 0x000000ffff7e7224 */ /* 0x002fe400078e00eb */
[----:B------:R-:W-:-:S05]  /*2d140*/  IMAD.MOV.U32 R127, RZ, RZ, R234 ;  /* 0x000000ffff7f7224 */ /* 0x000fca00078e00ea */
[----:B------:R1:W-:Y:S02]  /*2d150*/  LDGSTS.E [R222+0x1880], desc[UR20][R126.64], P3 ;  /* 0x018800007ede7fae */ /* 0x0003e400099a1014 */
[----:B-1----:R-:W-:Y:S02]  /*2d160*/  IMAD.MOV.U32 R126, RZ, RZ, R251 ;  /* 0x000000ffff7e7224 */ /* 0x002fe400078e00fb */
[----:B------:R-:W-:-:S05]  /*2d170*/  IMAD.MOV.U32 R127, RZ, RZ, R250 ;  /* 0x000000ffff7f7224 */ /* 0x000fca00078e00fa */
[----:B------:R1:W-:Y:S01]  /*2d180*/  LDGSTS.E [R222+0x1c80], desc[UR20][R126.64], P3 ;  /* 0x01c800007ede7fae */ /* 0x0003e200099a1014 */
[----:B---3--:R-:W-:-:S04]  /*2d190*/  IADD3 R3, P4, PT, R3, UR12, RZ ;  /* 0x0000000c03037c10 */ /* 0x008fc8000ff9e0ff */
[----:B--2---:R-:W-:Y:S01]  /*2d1a0*/  IADD3.X R5, PT, PT, R5, UR13, RZ, P4, !PT ;  /* 0x0000000d05057c10 */ /* 0x004fe2000a7fe4ff */
[----:B------:R-:W-:Y:S01]  /*2d1b0*/  STL [R1+0x38], R3 ;  /* 0x0000380301007387 */ /* 0x000fe20000100800 */
[----:B-1----:R-:W-:-:S03]  /*2d1c0*/  IMAD.MOV.U32 R126, RZ, RZ, R3 ;  /* 0x000000ffff7e7224 */ /* 0x002fc600078e0003 */
[----:B------:R-:W-:Y:S01]  /*2d1d0*/  IMAD.MOV.U32 R127, RZ, RZ, R5 ;  /* 0x000000ffff7f7224 */ /* 0x000fe200078e0005 */
[----:B------:R1:W-:Y:S04]  /*2d1e0*/  STL [R1+0x34], R5 ;  /* 0x0000340501007387 */ /* 0x0003e80000100800 */
[----:B------:R2:W-:Y:S01]  /*2d1f0*/  LDGSTS.E [R222+0x2080], desc[UR20][R126.64], P3 ;  /* 0x020800007ede7fae */ /* 0x0005e200099a1014 */
[----:B----4-:R-:W-:-:S04]  /*2d200*/  IADD3 R0, P5, PT, R0, UR12, RZ ;  /* 0x0000000c00007c10 */ /* 0x010fc8000ffbe0ff */
[----:B------:R-:W-:Y:S01]  /*2d210*/  IADD3.X R2, PT, PT, R2, UR13, RZ, P5, !PT ;  /* 0x0000000d02027c10 */ /* 0x000fe2000affe4ff */
[----:B------:R-:W-:Y:S04]  /*2d220*/  STL [R1+0x78], R0 ;  /* 0x0000780001007387 */ /* 0x000fe80000100800 */
[----:B------:R-:W3:Y:S01]  /*2d230*/  LDL.LU R213, [R1+0x138] ;  /* 0x0001380001d57983 */ /* 0x000ee20000300800 */
[----:B--2---:R-:W-:-:S03]  /*2d240*/  IMAD.MOV.U32 R126, RZ, RZ, R0 ;  /* 0x000000ffff7e7224 */ /* 0x004fc600078e0000 */
[----:B------:R2:W-:Y:S01]  /*2d250*/  STL [R1+0x74], R2 ;  /* 0x0000740201007387 */ /* 0x0005e20000100800 */
[----:B------:R-:W-:-:S03]  /*2d260*/  IMAD.MOV.U32 R127, RZ, RZ, R2 ;  /* 0x000000ffff7f7224 */ /* 0x000fc600078e0002 */
[----:B------:R-:W4:Y:S04]  /*2d270*/  LDL.LU R6, [R1+0x178] ;  /* 0x0001780001067983 */ /* 0x000f280000300800 */
[----:B------:R-:W3:Y:S04]  /*2d280*/  LDL.LU R230, [R1+0x134] ;  /* 0x0001340001e67983 */ /* 0x000ee80000300800 */
[----:B------:R-:W3:Y:S04]  /*2d290*/  LDL.LU R8, [R1+0x174] ;  /* 0x0001740001087983 */ /* 0x000ee80000300800 */
[----:B-1----:R-:W3:Y:S04]  /*2d2a0*/  LDL.LU R5, [R1+0x1b4] ;  /* 0x0001b40001057983 */ /* 0x002ee80000300800 */
[----:B------:R-:W3:Y:S04]  /*2d2b0*/  LDL.LU R3, [R1+0x1b8] ;  /* 0x0001b80001037983 */ /* 0x000ee80000300800 */
[----:B--2---:R-:W2:Y:S04]  /*2d2c0*/  LDL.LU R2, [R1+0x1f4] ;  /* 0x0001f40001027983 */ /* 0x004ea80000300800 */
[----:B------:R-:W2:Y:S04]  /*2d2d0*/  LDL.LU R0, [R1+0x1f8] ;  /* 0x0001f80001007983 */ /* 0x000ea80000300800 */
[----:B------:R1:W-:Y:S04]  /*2d2e0*/  LDGSTS.E [R222+0x2480], desc[UR20][R126.64], P3 ;  /* 0x024800007ede7fae */ /* 0x0003e800099a1014 */
[----:B------:R-:W2:Y:S04]  /*2d2f0*/  LDL.LU R126, [R1+0xb4] ;  /* 0x0000b400017e7983 */ /* 0x000ea80000300800 */
[----:B------:R-:W1:Y:S01]  /*2d300*/  LDL.LU R127, [R1+0xb8] ;  /* 0x0000b800017f7983 */ /* 0x000e620000300800 */
[----:B------:R-:W-:-:S04]  /*2d310*/  IADD3 R246, P5, PT, R246, UR12, RZ ;  /* 0x0000000cf6f67c10 */ /* 0x000fc8000ffbe0ff */
[----:B------:R-:W-:Y:S02]  /*2d320*/  IADD3.X R247, PT, PT, R247, UR13, RZ, P5, !PT ;  /* 0x0000000df7f77c10 */ /* 0x000fe4000affe4ff */
[----:B----4-:R-:W-:-:S04]  /*2d330*/  IADD3 R6, P5, PT, R6, UR12, RZ ;  /* 0x0000000c06067c10 */ /* 0x010fc8000ffbe0ff */
[----:B---3--:R-:W-:Y:S02]  /*2d340*/  IADD3.X R8, PT, PT, R8, UR13, RZ, P5, !PT ;  /* 0x0000000d08087c10 */ /* 0x008fe4000affe4ff */
[----:B-1----:R-:W-:-:S04]  /*2d350*/  IADD3 R127, P4, PT, R127, UR12, RZ ;  /* 0x0000000c7f7f7c10 */ /* 0x002fc8000ff9e0ff */
[----:B--2---:R-:W-:Y:S01]  /*2d360*/  IADD3.X R126, PT, PT, R126, UR13, RZ, P4, !PT ;  /* 0x0000000d7e7e7c10 */ /* 0x004fe2000a7fe4ff */
        /* <DEDUP_REMOVED lines=12> */
[----:B------:R-:W-:-:S03]  /*2d430*/  IADD3 R0, P5, PT, R0, UR12, RZ ;  /* 0x0000000c00007c10 */ /* 0x000fc6000ffbe0ff */
[----:B------:R-:W-:Y:S01]  /*2d440*/  STL [R1+0xf8], R246 ;  /* 0x0000f8f601007387 */ /* 0x000fe20000100800 */
[----:B------:R-:W-:Y:S01]  /*2d450*/  IADD3.X R5, PT, PT, R5, UR13, RZ, P4, !PT ;  /* 0x0000000d05057c10 */ /* 0x000fe2000a7fe4ff */
[----:B-1----:R-:W-:Y:S02]  /*2d460*/  IMAD.MOV.U32 R126, RZ, RZ, R213 ;  /* 0x000000ffff7e7224 */ /* 0x002fe400078e00d5 */
[----:B------:R-:W-:Y:S01]  /*2d470*/  IMAD.MOV.U32 R127, RZ, RZ, R230 ;  /* 0x000000ffff7f7224 */ /* 0x000fe200078e00e6 */
[----:B------:R-:W-:Y:S04]  /*2d480*/  STL [R1+0xf4], R247 ;  /* 0x0000f4f701007387 */ /* 0x000fe80000100800 */
[----:B------:R1:W-:Y:S01]  /*2d490*/  LDGSTS.E [R222+0x3080], desc[UR20][R126.64], P3 ;  /* 0x030800007ede7fae */ /* 0x0003e200099a1014 */
[----:B------:R-:W-:-:S03]  /*2d4a0*/  IADD3.X R2, PT, PT, R2, UR13, RZ, P5, !PT ;  /* 0x0000000d02027c10 */ /* 0x000fc6000affe4ff */
[----:B------:R-:W-:Y:S04]  /*2d4b0*/  STL [R1+0x138], R213 ;  /* 0x000138d501007387 */ /* 0x000fe80000100800 */
[----:B------:R-:W-:Y:S01]  /*2d4c0*/  STL [R1+0x134], R230 ;  /* 0x000134e601007387 */ /* 0x000fe20000100800 */
[----:B-1----:R-:W-:Y:S02]  /*2d4d0*/  IMAD.MOV.U32 R126, RZ, RZ, R6 ;  /* 0x000000ffff7e7224 */ /* 0x002fe400078e0006 */
[----:B------:R-:W-:Y:S01]  /*2d4e0*/  IMAD.MOV.U32 R127, RZ, RZ, R8 ;  /* 0x000000ffff7f7224 */ /* 0x000fe200078e0008 */
[----:B------:R1:W-:Y:S04]  /*2d4f0*/  STL [R1+0x178], R6 ;  /* 0x0001780601007387 */ /* 0x0003e80000100800 */
[----:B------:R-:W-:Y:S04]  /*2d500*/  STL [R1+0x174], R8 ;  /* 0x0001740801007387 */ /* 0x000fe80000100800 */
[----:B------:R2:W-:Y:S04]  /*2d510*/  LDGSTS.E [R222+0x3480], desc[UR20][R126.64], P3 ;  /* 0x034800007ede7fae */ /* 0x0005e800099a1014 */
[----:B------:R-:W-:Y:S04]  /*2d520*/  STL [R1+0x1b8], R3 ;  /* 0x0001b80301007387 */ /* 0x000fe80000100800 */
[----:B------:R3:W-:Y:S01]  /*2d530*/  STL [R1+0x1b4], R5 ;  /* 0x0001b40501007387 */ /* 0x0007e20000100800 */
[----:B--2---:R-:W-:-:S03]  /*2d540*/  IMAD.MOV.U32 R126, RZ, RZ, R3 ;  /* 0x000000ffff7e7224 */ /* 0x004fc600078e0003 */
[----:B------:R2:W-:Y:S01]  /*2d550*/  STL [R1+0x1f8], R0 ;  /* 0x0001f80001007387 */ /* 0x0005e20000100800 */
[----:B------:R-:W-:-:S03]  /*2d560*/  IMAD.MOV.U32 R127, RZ, RZ, R5 ;  /* 0x000000ffff7f7224 */ /* 0x000fc600078e0005 */
[----:B------:R4:W-:Y:S04]  /*2d570*/  STL [R1+0x1f4], R2 ;  /* 0x0001f40201007387 */ /* 0x0009e80000100800 */
[----:B-1----:R-:W4:Y:S04]  /*2d580*/  LDL.LU R6, [R1] ;  /* 0x0000000001067983 */ /* 0x002f280000300800 */
[----:B------:R1:W-:Y:S04]  /*2d590*/  LDGSTS.E [R222+0x3880], desc[UR20][R126.64], P3 ;  /* 0x038800007ede7fae */ /* 0x0003e800099a1014 */
[----:B---3--:R-:W3:Y:S04]  /*2d5a0*/  LDL.LU R5, [R1+0x3c] ;  /* 0x00003c0001057983 */ /* 0x008ee80000300800 */
[----:B------:R-:W3:Y:S01]  /*2d5b0*/  LDL.LU R3, [R1+0x40] ;  /* 0x0000400001037983 */ /* 0x000ee20000300800 */
[----:B-1----:R-:W-:Y:S01]  /*2d5c0*/  IMAD.MOV.U32 R126, RZ, RZ, R0 ;  /* 0x000000ffff7e7224 */ /* 0x002fe200078e0000 */
[----:B--2---:R-:W-:Y:S01]  /*2d5d0*/  LOP3.LUT R0, R4, 0x20, RZ, 0x3c, !PT ;  /* 0x0000002004007812 */ /* 0x004fe200078e3cff */
[----:B------:R-:W-:-:S02]  /*2d5e0*/  IMAD.MOV.U32 R127, RZ, RZ, R2 ;  /* 0x000000ffff7f7224 */ /* 0x000fc400078e0002 */
[----:B----4-:R-:W2:Y:S04]  /*2d5f0*/  LDL.LU R2, [R1+0x7c] ;  /* 0x00007c0001027983 */ /* 0x010ea80000300800 */
[----:B------:R1:W-:Y:S02]  /*2d600*/  LDGSTS.E [R222+0x3c80], desc[UR20][R126.64], P3 ;  /* 0x03c800007ede7fae */ /* 0x0003e400099a1014 */
[----:B-1----:R-:W-:Y:S02]  /*2d610*/  VIADD R222, R0, UR5 ;  /* 0x0000000500de7c36 */ /* 0x002fe40008000000 */
[----:B------:R-:W4:Y:S01]  /*2d620*/  LDL.LU R0, [R1+0x80] ;  /* 0x0000800001007983 */ /* 0x000f220000300800 */
[----:B------:R-:W-:Y:S02]  /*2d630*/  IADD3 R140, P4, PT, R140, UR12, RZ ;  /* 0x0000000c8c8c7c10 */ /* 0x000fe4000ff9e0ff */
[----:B------:R-:W-:-:S02]  /*2d640*/  IADD3 R156, P5, PT, R156, UR12, RZ ;  /* 0x0000000c9c9c7c10 */ /* 0x000fc4000ffbe0ff */
[----:B------:R-:W-:Y:S01]  /*2d650*/  IADD3.X R139, PT, PT, R139, UR13, RZ, P4, !PT ;  /* 0x0000000d8b8b7c10 */ /* 0x000fe2000a7fe4ff */
[----:B------:R-:W-:Y:S01]  /*2d660*/  IMAD.MOV.U32 R126, RZ, RZ, R140 ;  /* 0x000000ffff7e7224 */ /* 0x000fe200078e008c */
[----:B------:R-:W-:-:S03]  /*2d670*/  IADD3.X R155, PT, PT, R155, UR13, RZ, P5, !PT ;  /* 0x0000000d9b9b7c10 */ /* 0x000fc6000affe4ff */
        /* <DEDUP_REMOVED lines=30> */
[----:B------:R-:W-:-:S04]  /*2d860*/  IADD3 R6, P5, PT, R6, UR12, RZ ;  /* 0x0000000c06067c10 */ /* 0x000fc8000ffbe0ff */
[----:B------:R-:W-:Y:S01]  /*2d870*/  IADD3.X R252, PT, PT, R252, UR13, RZ, P5, !PT ;  /* 0x0000000dfcfc7c10 */ /* 0x000fe2000affe4ff */
[----:B-1----:R-:W-:Y:S01]  /*2d880*/  IMAD.MOV.U32 R126, RZ, RZ, R6 ;  /* 0x000000ffff7e7224 */ /* 0x002fe200078e0006 */
[----:B------:R1:W-:Y:S03]  /*2d890*/  STL [R1], R6 ;  /* 0x0000000601007387 */ /* 0x0003e60000100800 */
[----:B------:R-:W-:Y:S01]  /*2d8a0*/  IMAD.MOV.U32 R127, RZ, RZ, R252 ;  /* 0x000000ffff7f7224 */ /* 0x000fe200078e00fc */
[----:B------:R-:W2:Y:S01]  /*2d8b0*/  LDL.LU R247, [R1+0xfc] ;  /* 0x0000fc0001f77983 */ /* 0x000ea20000300800 */
[----:B---3--:R-:W-:-:S03]  /*2d8c0*/  IADD3 R3, P4, PT, R3, UR12, RZ ;  /* 0x0000000c03037c10 */ /* 0x008fc6000ff9e0ff */
[----:B------:R-:W3:Y:S01]  /*2d8d0*/  LDL.LU R246, [R1+0x100] ;  /* 0x0001000001f67983 */ /* 0x000ee20000300800 */
[----:B------:R-:W-:-:S03]  /*2d8e0*/  IADD3.X R5, PT, PT, R5, UR13, RZ, P4, !PT ;  /* 0x0000000d05057c10 */ /* 0x000fc6000a7fe4ff */
[----:B------:R1:W-:Y:S04]  /*2d8f0*/  LDGSTS.E [R222+0x1d00], desc[UR20][R126.64], P3 ;  /* 0x01d000007ede7fae */ /* 0x0003e800099a1014 */
[----:B------:R-:W-:Y:S04]  /*2d900*/  STL [R1+0x40], R3 ;  /* 0x0000400301007387 */ /* 0x000fe80000100800 */
[----:B------:R2:W-:Y:S01]  /*2d910*/  STL [R1+0x3c], R5 ;  /* 0x00003c0501007387 */ /* 0x0005e20000100800 */
[----:B-1----:R-:W-:Y:S02]  /*2d920*/  IMAD.MOV.U32 R126, RZ, RZ, R3 ;  /* 0x000000ffff7e7224 */ /* 0x002fe400078e0003 */
[----:B------:R-:W-:-:S05]  /*2d930*/  IMAD.MOV.U32 R127, RZ, RZ, R5 ;  /* 0x000000ffff7f7224 */ /* 0x000fca00078e0005 */
[----:B------:R1:W-:Y:S01]  /*2d940*/  LDGSTS.E [R222+0x2100], desc[UR20][R126.64], P3 ;  /* 0x021000007ede7fae */ /* 0x0003e200099a1014 */
[----:B----4-:R-:W-:-:S04]  /*2d950*/  IADD3 R0, P5, PT, R0, UR12, RZ ;  /* 0x0000000c00007c10 */ /* 0x010fc8000ffbe0ff */
[----:B--2---:R-:W-:Y:S01]  /*2d960*/  IADD3.X R2, PT, PT, R2, UR13, RZ, P5, !PT ;  /* 0x0000000d02027c10 */ /* 0x004fe2000affe4ff */
[----:B------:R-:W-:Y:S04]  /*2d970*/  STL [R1+0x80], R0 ;  /* 0x0000800001007387 */ /* 0x000fe80000100800 */
[----:B------:R-:W2:Y:S01]  /*2d980*/  LDL.LU R213, [R1+0x140] ;  /* 0x0001400001d57983 */ /* 0x000ea20000300800 */
[----:B-1----:R-:W-:-:S03]  /*2d990*/  IMAD.MOV.U32 R126, RZ, RZ, R0 ;  /* 0x000000ffff7e7224 */ /* 0x002fc600078e0000 */
[----:B------:R1:W-:Y:S01]  /*2d9a0*/  STL [R1+0x7c], R2 ;  /* 0x00007c0201007387 */ /* 0x0003e20000100800 */
[----:B------:R-:W-:-:S03]  /*2d9b0*/  IMAD.MOV.U32 R127, RZ, RZ, R2 ;  /* 0x000000ffff7f7224 */ /* 0x000fc600078e0002 */
[----:B------:R-:W4:Y:S04]  /*2d9c0*/  LDL.LU R6, [R1+0x180] ;  /* 0x0001800001067983 */ /* 0x000f280000300800 */
[----:B------:R-:W2:Y:S04]  /*2d9d0*/  LDL.LU R230, [R1+0x13c] ;  /* 0x00013c0001e67983 */ /* 0x000ea80000300800 */
[----:B------:R-:W2:Y:S04]  /*2d9e0*/  LDL.LU R8, [R1+0x17c] ;  /* 0x00017c0001087983 */ /* 0x000ea80000300800 */
[----:B------:R-:W2:Y:S04]  /*2d9f0*/  LDL.LU R5, [R1+0x1bc] ;  /* 0x0001bc0001057983 */ /* 0x000ea80000300800 */
[----:B------:R-:W2:Y:S04]  /*2da00*/  LDL.LU R3, [R1+0x1c0] ;  /* 0x0001c00001037983 */ /* 0x000ea80000300800 */
[----:B-1----:R-:W2:Y:S04]  /*2da10*/  LDL.LU R2, [R1+0x1fc] ;  /* 0x0001fc0001027983 */ /* 0x002ea80000300800 */
[----:B------:R-:W2:Y:S04]  /*2da20*/  LDL.LU R0, [R1+0x200] ;  /* 0x0002000001007983 */ /* 0x000ea80000300800 */
[----:B------:R1:W-:Y:S04]  /*2da30*/  LDGSTS.E [R222+0x2500], desc[UR20][R126.64], P3 ;  /* 0x025000007ede7fae */ /* 0x0003e800099a1014 */
[----:B------:R-:W2:Y:S04]  /*2da40*/  LDL.LU R126, [R1+0xbc] ;  /* 0x0000bc00017e7983 */ /* 0x000ea80000300800 */
[----:B------:R-:W1:Y:S01]  /*2da50*/  LDL.LU R127, [R1+0xc0] ;  /* 0x0000c000017f7983 */ /* 0x000e620000300800 */
[----:B---3--:R-:W-:-:S04]  /*2da60*/  IADD3 R246, P5, PT, R246, UR12, RZ ;  /* 0x0000000cf6f67c10 */ /* 0x008fc8000ffbe0ff */
[----:B------:R-:W-:Y:S02]  /*2da70*/  IADD3.X R247, PT, PT, R247, UR13, RZ, P5, !PT ;  /* 0x0000000df7f77c10 */ /* 0x000fe4000affe4ff */
[----:B----4-:R-:W-:-:S04]  /*2da80*/  IADD3 R6, P5, PT, R6, UR12, RZ ;  /* 0x0000000c06067c10 */ /* 0x010fc8000ffbe0ff */
[----:B--2---:R-:W-:Y:S02]  /*2da90*/  IADD3.X R8, PT, PT, R8, UR13, RZ, P5, !PT ;  /* 0x0000000d08087c10 */ /* 0x004fe4000affe4ff */
[----:B-1----:R-:W-:-:S04]  /*2daa0*/  IADD3 R127, P4, PT, R127, UR12, RZ ;  /* 0x0000000c7f7f7c10 */ /* 0x002fc8000ff9e0ff */
[----:B------:R-:W-:Y:S01]  /*2dab0*/  IADD3.X R126, PT, PT, R126, UR13, RZ, P4, !PT ;  /* 0x0000000d7e7e7c10 */ /* 0x000fe2000a7fe4ff */
        /* <DEDUP_REMOVED lines=17> */
[----:B------:R-:W-:Y:S01]  /*2dbd0*/  STL [R1+0xfc], R247 ;  /* 0x0000fcf701007387 */ /* 0x000fe20000100800 */
[----:B------:R-:W-:-:S03]  /*2dbe0*/  IADD3.X R2, PT, PT, R2, UR13, RZ, P5, !PT ;  /* 0x0000000d02027c10 */ /* 0x000fc6000affe4ff */
[----:B------:R1:W-:Y:S04]  /*2dbf0*/  LDGSTS.E [R222+0x3100], desc[UR20][R126.64], P3 ;  /* 0x031000007ede7fae */ /* 0x0003e800099a1014 */
[----:B------:R-:W-:Y:S04]  /*2dc00*/  STL [R1+0x140], R213 ;  /* 0x000140d501007387 */ /* 0x000fe80000100800 */
[----:B------:R-:W-:Y:S01]  /*2dc10*/  STL [R1+0x13c], R230 ;  /* 0x00013ce601007387 */ /* 0x000fe20000100800 */
[----:B-1----:R-:W-:Y:S02]  /*2dc20*/  IMAD.MOV.U32 R126, RZ, RZ, R6 ;  /* 0x000000ffff7e7224 */ /* 0x002fe400078e0006 */
[----:B------:R-:W-:Y:S01]  /*2dc30*/  IMAD.MOV.U32 R127, RZ, RZ, R8 ;  /* 0x000000ffff7f7224 */ /* 0x000fe200078e0008 */
[----:B------:R-:W-:Y:S04]  /*2dc40*/  STL [R1+0x180], R6 ;  /* 0x0001800601007387 */ /* 0x000fe80000100800 */
[----:B------:R1:W-:Y:S04]  /*2dc50*/  STL [R1+0x17c], R8 ;  /* 0x00017c0801007387 */ /* 0x0003e80000100800 */
[----:B------:R-:W-:Y:S04]  /*2dc60*/  STL [R1+0x1c0], R3 ;  /* 0x0001c00301007387 */ /* 0x000fe80000100800 */
[----:B------:R2:W-:Y:S04]  /*2dc70*/  LDGSTS.E [R222+0x3500], desc[UR20][R126.64], P3 ;  /* 0x035000007ede7fae */ /* 0x0005e800099a1014 */
[----:B------:R3:W-:Y:S04]  /*2dc80*/  STL [R1+0x1bc], R5 ;  /* 0x0001bc0501007387 */ /* 0x0007e80000100800 */
[----:B------:R4:W-:Y:S01]  /*2dc90*/  STL [R1+0x200], R0 ;  /* 0x0002000001007387 */ /* 0x0009e20000100800 */
[----:B--2---:R-:W-:-:S03]  /*2dca0*/  IMAD.MOV.U32 R126, RZ, RZ, R3 ;  /* 0x000000ffff7e7224 */ /* 0x004fc600078e0003 */
[----:B------:R2:W-:Y:S01]  /*2dcb0*/  STL [R1+0x1fc], R2 ;  /* 0x0001fc0201007387 */ /* 0x0005e20000100800 */
[----:B------:R-:W-:-:S03]  /*2dcc0*/  IMAD.MOV.U32 R127, RZ, RZ, R5 ;  /* 0x000000ffff7f7224 */ /* 0x000fc600078e0005 */
[----:B-1----:R-:W2:Y:S04]  /*2dcd0*/  LDL.LU R8, [R1+0x4] ;  /* 0x0000040001087983 */ /* 0x002ea80000300800 */
[----:B------:R-:W2:Y:S04]  /*2dce0*/  LDL.LU R6, [R1+0x8] ;  /* 0x0000080001067983 */ /* 0x000ea80000300800 */
[----:B------:R1:W-:Y:S04]  /*2dcf0*/  LDGSTS.E [R222+0x3900], desc[UR20][R126.64], P3 ;  /* 0x039000007ede7fae */ /* 0x0003e800099a1014 */
[----:B---3--:R-:W3:Y:S04]  /*2dd00*/  LDL.LU R5, [R1+0x44] ;  /* 0x0000440001057983 */ /* 0x008ee80000300800 */
[----:B------:R-:W3:Y:S01]  /*2dd10*/  LDL.LU R3, [R1+0x48] ;  /* 0x0000480001037983 */ /* 0x000ee20000300800 */
[----:B-1----:R-:W-:Y:S01]  /*2dd20*/  IMAD.MOV.U32 R126, RZ, RZ, R0 ;  /* 0x000000ffff7e7224 */ /* 0x002fe200078e0000 */
[----:B----4-:R-:W-:Y:S01]  /*2dd30*/  LOP3.LUT R0, R4, 0x30, RZ, 0x3c, !PT ;  /* 0x0000003004007812 */ /* 0x010fe200078e3cff */
[----:B------:R-:W-:-:S02]  /*2dd40*/  IMAD.MOV.U32 R127, RZ, RZ, R2 ;  /* 0x000000ffff7f7224 */ /* 0x000fc400078e0002 */
[----:B--2---:R-:W2:Y:S04]  /*2dd50*/  LDL.LU R2, [R1+0x84] ;  /* 0x0000840001027983 */ /* 0x004ea80000300800 */
        /* <DEDUP_REMOVED lines=41> */
[----:B------:R1:W-:Y:S03]  /*2dff0*/  STL [R1+0x8], R6 ;  /* 0x0000080601007387 */ /* 0x0003e60000100800 */
[----:B------:R-:W-:Y:S01]  /*2e000*/  IMAD.MOV.U32 R127, RZ, RZ, R8 ;  /* 0x000000ffff7f7224 */ /* 0x000fe200078e0008 */
[----:B---3--:R-:W-:Y:S01]  /*2e010*/  IADD3 R3, P4, PT, R3, UR12, RZ ;  /* 0x0000000c03037c10 */ /* 0x008fe2000ff9e0ff */
[----:B------:R3:W-:Y:S03]  /*2e020*/  STL [R1+0x4], R8 ;  /* 0x0000040801007387 */ /* 0x0007e60000100800 */
[----:B------:R-:W-:Y:S01]  /*2e030*/  IADD3.X R5, PT, PT, R5, UR13, RZ, P4, !PT ;  /* 0x0000000d05057c10 */ /* 0x000fe2000a7fe4ff */
[----:B------:R-:W3:Y:S04]  /*2e040*/  LDL.LU R247, [R1+0x104] ;  /* 0x0001040001f77983 */ /* 0x000ee80000300800 */
[----:B------:R-:W3:Y:S04]  /*2e050*/  LDL.LU R246, [R1+0x108] ;  /* 0x0001080001f67983 */ /* 0x000ee80000300800 */
[----:B------:R1:W-:Y:S04]  /*2e060*/  LDGSTS.E [R222+0x1d80], desc[UR20][R126.64], P3 ;  /* 0x01d800007ede7fae */ /* 0x0003e800099a1014 */
[----:B------:R-:W-:Y:S01]  /*2e070*/  STL [R1+0x48], R3 ;  /* 0x0000480301007387 */ /* 0x000fe20000100800 */
[----:B----4-:R-:W-:Y:S01]  /*2e080*/  IADD3 R0, P5, PT, R0, UR12, RZ ;  /* 0x0000000c00007c10 */ /* 0x010fe2000ffbe0ff */
[----:B-1----:R-:W-:-:S02]  /*2e090*/  IMAD.MOV.U32 R126, RZ, RZ, R3 ;  /* 0x000000ffff7e7224 */ /* 0x002fc400078e0003 */
[----:B------:R1:W-:Y:S01]  /*2e0a0*/  STL [R1+0x44], R5 ;  /* 0x0000440501007387 */ /* 0x0003e20000100800 */
[----:B------:R-:W-:Y:S01]  /*2e0b0*/  IMAD.MOV.U32 R127, RZ, RZ, R5 ;  /* 0x000000ffff7f7224 */ /* 0x000fe200078e0005 */
[----:B--2---:R-:W-:Y:S02]  /*2e0c0*/  IADD3.X R2, PT, PT, R2, UR13, RZ, P5, !PT ;  /* 0x0000000d02027c10 */ /* 0x004fe4000affe4ff */
[----:B------:R-:W-:Y:S04]  /*2e0d0*/  STL [R1+0x88], R0 ;  /* 0x0000880001007387 */ /* 0x000fe80000100800 */
[----:B------:R-:W2:Y:S04]  /*2e0e0*/  LDL.LU R213, [R1+0x148] ;  /* 0x0001480001d57983 */ /* 0x000ea80000300800 */
[----:B------:R4:W-:Y:S04]  /*2e0f0*/  STL [R1+0x84], R2 ;  /* 0x0000840201007387 */ /* 0x0009e80000100800 */
[----:B------:R-:W2:Y:S04]  /*2e100*/  LDL.LU R6, [R1+0x188] ;  /* 0x0001880001067983 */ /* 0x000ea80000300800 */
[----:B------:R1:W-:Y:S04]  /*2e110*/  LDGSTS.E [R222+0x2180], desc[UR20][R126.64], P3 ;  /* 0x021800007ede7fae */ /* 0x0003e800099a1014 */
[----:B------:R-:W2:Y:S04]  /*2e120*/  LDL.LU R230, [R1+0x144] ;  /* 0x0001440001e67983 */ /* 0x000ea80000300800 */
[----:B---3--:R-:W3:Y:S01]  /*2e130*/  LDL.LU R8, [R1+0x184] ;  /* 0x0001840001087983 */ /* 0x008ee20000300800 */
[----:B-1----:R-:W-:-:S03]  /*2e140*/  IMAD.MOV.U32 R126, RZ, RZ, R0 ;  /* 0x000000ffff7e7224 */ /* 0x002fc600078e0000 */
[----:B------:R-:W3:Y:S01]  /*2e150*/  LDL.LU R5, [R1+0x1c4] ;  /* 0x0001c40001057983 */ /* 0x000ee20000300800 */
[----:B------:R-:W-:-:S03]  /*2e160*/  IMAD.MOV.U32 R127, RZ, RZ, R2 ;  /* 0x000000ffff7f7224 */ /* 0x000fc600078e0002 */
[----:B------:R-:W3:Y:S04]  /*2e170*/  LDL.LU R3, [R1+0x1c8] ;  /* 0x0001c80001037983 */ /* 0x000ee80000300800 */
[----:B----4-:R-:W4:Y:S04]  /*2e180*/  LDL.LU R2, [R1+0x204] ;  /* 0x0002040001027983 */ /* 0x010f280000300800 */
[----:B------:R-:W4:Y:S04]  /*2e190*/  LDL.LU R0, [R1+0x208] ;  /* 0x0002080001007983 */ /* 0x000f280000300800 */
[----:B------:R1:W-:Y:S04]  /*2e1a0*/  LDGSTS.E [R222+0x2580], desc[UR20][R126.64], P3 ;  /* 0x025800007ede7fae */ /* 0x0003e800099a1014 */
[----:B------:R-:W4:Y:S04]  /*2e1b0*/  LDL.LU R126, [R1+0xc4] ;  /* 0x0000c400017e7983 */ /* 0x000f280000300800 */
[----:B------:R-:W1:Y:S01]  /*2e1c0*/  LDL.LU R127, [R1+0xc8] ;  /* 0x0000c800017f7983 */ /* 0x000e620000300800 */
[----:B------:R-:W-:-:S04]  /*2e1d0*/  IADD3 R246, P5, PT, R246, UR12, RZ ;  /* 0x0000000cf6f67c10 */ /* 0x000fc8000ffbe0ff */
[----:B------:R-:W-:Y:S02]  /*2e1e0*/  IADD3.X R247, PT, PT, R247, UR13, RZ, P5, !PT ;  /* 0x0000000df7f77c10 */ /* 0x000fe4000affe4ff */
[----:B--2---:R-:W-:-:S04]  /*2e1f0*/  IADD3 R6, P5, PT, R6, UR12, RZ ;  /* 0x0000000c06067c10 */ /* 0x004fc8000ffbe0ff */
[----:B---3--:R-:W-:Y:S02]  /*2e200*/  IADD3.X R8, PT, PT, R8, UR13, RZ, P5, !PT ;  /* 0x0000000d08087c10 */ /* 0x008fe4000affe4ff */
[----:B-1----:R-:W-:-:S04]  /*2e210*/  IADD3 R127, P4, PT, R127, UR12, RZ ;  /* 0x0000000c7f7f7c10 */ /* 0x002fc8000ff9e0ff */
[----:B----4-:R-:W-:Y:S01]  /*2e220*/  IADD3.X R126, PT, PT, R126, UR13, RZ, P4, !PT ;  /* 0x0000000d7e7e7c10 */ /* 0x010fe2000a7fe4ff */
        /* <DEDUP_REMOVED lines=247> */
[----:B------:R-:W-:Y:S01]  /*2f1a0*/  STL [R1+0x118], R230 ;  /* 0x000118e601007387 */ /* 0x000fe20000100800 */
[----:B-1----:R-:W-:Y:S02]  /*2f1b0*/  IMAD.MOV.U32 R126, RZ, RZ, R230 ;  /* 0x000000ffff7e7224 */ /* 0x002fe400078e00e6 */
[----:B------:R-:W-:Y:S01]  /*2f1c0*/  IMAD.MOV.U32 R127, RZ, RZ, R213 ;  /* 0x000000ffff7f7224 */ /* 0x000fe200078e00d5 */
[----:B------:R1:W-:Y:S01]  /*2f1d0*/  STL [R1+0x114], R213 ;  /* 0x000114d501007387 */ /* 0x0003e20000100800 */
[----:B------:R-:W-:-:S03]  /*2f1e0*/  IADD3 R0, P5, PT, R0, UR12, RZ ;  /* 0x0000000c00007c10 */ /* 0x000fc6000ffbe0ff */
[----:B------:R2:W-:Y:S01]  /*2f1f0*/  LDGSTS.E [R222+0x2e80], desc[UR20][R126.64], P3 ;  /* 0x02e800007ede7fae */ /* 0x0005e200099a1014 */
[----:B------:R-:W-:-:S03]  /*2f200*/  IADD3.X R5, PT, PT, R5, UR13, RZ, P4, !PT ;  /* 0x0000000d05057c10 */ /* 0x000fc6000a7fe4ff */
[----:B-1----:R-:W3:Y:S01]  /*2f210*/  LDL.LU R213, [R1+0x690] ;  /* 0x0006900001d57983 */ /* 0x002ee20000300800 */
[----:B------:R-:W-:-:S03]  /*2f220*/  IADD3.X R2, PT, PT, R2, UR13, RZ, P5, !PT ;  /* 0x0000000d02027c10 */ /* 0x000fc6000affe4ff */
[----:B------:R-:W4:Y:S01]  /*2f230*/  LDL.LU R230, [R1+0x68c] ;  /* 0x00068c0001e67983 */ /* 0x000f220000300800 */
[----:B--2---:R-:W-:Y:S02]  /*2f240*/  IMAD.MOV.U32 R126, RZ, RZ, R246 ;  /* 0x000000ffff7e7224 */ /* 0x004fe400078e00f6 */
[----:B------:R-:W-:Y:S01]  /*2f250*/  IMAD.MOV.U32 R127, RZ, RZ, R247 ;  /* 0x000000ffff7f7224 */ /* 0x000fe200078e00f7 */
[----:B------:R-:W-:Y:S04]  /*2f260*/  STL [R1+0x158], R246 ;  /* 0x000158f601007387 */ /* 0x000fe80000100800 */
[----:B------:R-:W-:Y:S04]  /*2f270*/  STL [R1+0x154], R247 ;  /* 0x000154f701007387 */ /* 0x000fe80000100800 */
[----:B------:R1:W-:Y:S04]  /*2f280*/  LDGSTS.E [R222+0x3280], desc[UR20][R126.64], P3 ;  /* 0x032800007ede7fae */ /* 0x0003e800099a1014 */
[----:B------:R-:W-:Y:S04]  /*2f290*/  STL [R1+0x198], R6 ;  /* 0x0001980601007387 */ /* 0x000fe80000100800 */
[----:B------:R2:W-:Y:S01]  /*2f2a0*/  STL [R1+0x194], R8 ;  /* 0x0001940801007387 */ /* 0x0005e20000100800 */
[----:B-1----:R-:W-:-:S02]  /*2f2b0*/  IMAD.MOV.U32 R126, RZ, RZ, R6 ;  /* 0x000000ffff7e7224 */ /* 0x002fc400078e0006 */
[----:B------:R-:W-:Y:S01]  /*2f2c0*/  IMAD.MOV.U32 R127, RZ, RZ, R8 ;  /* 0x000000ffff7f7224 */ /* 0x000fe200078e0008 */
[----:B------:R-:W-:Y:S04]  /*2f2d0*/  STL [R1+0x1d8], R3 ;  /* 0x0001d80301007387 */ /* 0x000fe80000100800 */
[----:B------:R1:W-:Y:S04]  /*2f2e0*/  STL [R1+0x1d4], R5 ;  /* 0x0001d40501007387 */ /* 0x0003e80000100800 */
[----:B------:R1:W-:Y:S04]  /*2f2f0*/  STL [R1+0x218], R0 ;  /* 0x0002180001007387 */ /* 0x0003e80000100800 */
[----:B------:R1:W-:Y:S04]  /*2f300*/  LDGSTS.E [R222+0x3680], desc[UR20][R126.64], P3 ;  /* 0x036800007ede7fae */ /* 0x0003e800099a1014 */
[----:B------:R1:W-:Y:S04]  /*2f310*/  STL [R1+0x214], R2 ;  /* 0x0002140201007387 */ /* 0x0003e80000100800 */
[----:B--2---:R-:W2:Y:S01]  /*2f320*/  LDL.LU R8, [R1+0x1c] ;  /* 0x00001c0001087983 */ /* 0x004ea20000300800 */
[----:B-1----:R-:W-:-:S03]  /*2f330*/  IMAD.MOV.U32 R126, RZ, RZ, R3 ;  /* 0x000000ffff7e7224 */ /* 0x002fc600078e0003 */
[----:B------:R-:W2:Y:S01]  /*2f340*/  LDL.LU R6, [R1+0x20] ;  /* 0x0000200001067983 */ /* 0x000ea20000300800 */
[----:B------:R-:W-:-:S03]  /*2f350*/  IMAD.MOV.U32 R127, RZ, RZ, R5 ;  /* 0x000000ffff7f7224 */ /* 0x000fc600078e0005 */
[----:B------:R-:W3:Y:S04]  /*2f360*/  LDL.LU R5, [R1+0x5c] ;  /* 0x00005c0001057983 */ /* 0x000ee80000300800 */
[----:B------:R1:W-:Y:S04]  /*2f370*/  LDGSTS.E [R222+0x3a80], desc[UR20][R126.64], P3 ;  /* 0x03a800007ede7fae */ /* 0x0003e800099a1014 */
[----:B------:R-:W3:Y:S01]  /*2f380*/  LDL.LU R3, [R1+0x60] ;  /* 0x0000600001037983 */ /* 0x000ee20000300800 */
[----:B-1----:R-:W-:Y:S01]  /*2f390*/  IMAD.MOV.U32 R126, RZ, RZ, R0 ;  /* 0x000000ffff7e7224 */ /* 0x002fe200078e0000 */
[----:B------:R-:W-:Y:S01]  /*2f3a0*/  LOP3.LUT R0, R4, 0x60, RZ, 0x3c, !PT ;  /* 0x0000006004007812 */ /* 0x000fe200078e3cff */
[----:B------:R-:W-:-:S02]  /*2f3b0*/  IMAD.MOV.U32 R127, RZ, RZ, R2 ;  /* 0x000000ffff7f7224 */ /* 0x000fc400078e0002 */
[----:B------:R-:W4:Y:S04]  /*2f3c0*/  LDL.LU R2, [R1+0x9c] ;  /* 0x00009c0001027983 */ /* 0x000f280000300800 */
        /* <DEDUP_REMOVED lines=38> */
[----:B--2---:R-:W-:-:S04]  /*2f630*/  IADD3 R6, P5, PT, R6, UR12, RZ ;  /* 0x0000000c06067c10 */ /* 0x004fc8000ffbe0ff */
[----:B------:R-:W-:Y:S01]  /*2f640*/  IADD3.X R8, PT, PT, R8, UR13, RZ, P5, !PT ;  /* 0x0000000d08087c10 */ /* 0x000fe2000affe4ff */
[----:B-1----:R-:W-:-:S04]  /*2f650*/  IMAD.MOV.U32 R126, RZ, RZ, R6 ;  /* 0x000000ffff7e7224 */ /* 0x002fc800078e0006 */
[----:B------:R-:W-:Y:S01]  /*2f660*/  IMAD.MOV.U32 R127, RZ, RZ, R8 ;  /* 0x000000ffff7f7224 */ /* 0x000fe200078e0008 */
[----:B---3--:R-:W-:Y:S01]  /*2f670*/  IADD3 R3, P4, PT, R3, UR12, RZ ;  /* 0x0000000c03037c10 */ /* 0x008fe2000ff9e0ff */
[----:B------:R1:W-:Y:S03]  /*2f680*/  STL [R1+0x20], R6 ;  /* 0x0000200601007387 */ /* 0x0003e60000100800 */
[----:B------:R-:W-:Y:S01]  /*2f690*/  IADD3.X R5, PT, PT, R5, UR13, RZ, P4, !PT ;  /* 0x0000000d05057c10 */ /* 0x000fe2000a7fe4ff */
[----:B------:R2:W-:Y:S04]  /*2f6a0*/  STL [R1+0x1c], R8 ;  /* 0x00001c0801007387 */ /* 0x0005e80000100800 */
[----:B------:R3:W-:Y:S04]  /*2f6b0*/  LDGSTS.E [R222+0x1f00], desc[UR20][R126.64], P3 ;  /* 0x01f000007ede7fae */ /* 0x0007e800099a1014 */
[----:B------:R-:W2:Y:S04]  /*2f6c0*/  LDL.LU R247, [R1+0x11c] ;  /* 0x00011c0001f77983 */ /* 0x000ea80000300800 */
[----:B------:R-:W2:Y:S01]  /*2f6d0*/  LDL.LU R246, [R1+0x120] ;  /* 0x0001200001f67983 */ /* 0x000ea20000300800 */
[----:B---3--:R-:W-:-:S02]  /*2f6e0*/  IMAD.MOV.U32 R126, RZ, RZ, R3 ;  /* 0x000000ffff7e7224 */ /* 0x008fc400078e0003 */
[----:B------:R-:W-:Y:S01]  /*2f6f0*/  IMAD.MOV.U32 R127, RZ, RZ, R5 ;  /* 0x000000ffff7f7224 */ /* 0x000fe200078e0005 */
[----:B------:R-:W-:Y:S01]  /*2f700*/  STL [R1+0x60], R3 ;  /* 0x0000600301007387 */ /* 0x000fe20000100800 */
[----:B----4-:R-:W-:-:S03]  /*2f710*/  IADD3 R0, P5, PT, R0, UR12, RZ ;  /* 0x0000000c00007c10 */ /* 0x010fc6000ffbe0ff */
[----:B------:R3:W-:Y:S01]  /*2f720*/  STL [R1+0x5c], R5 ;  /* 0x00005c0501007387 */ /* 0x0007e20000100800 */
[----:B------:R-:W-:-:S03]  /*2f730*/  IADD3.X R2, PT, PT, R2, UR13, RZ, P5, !PT ;  /* 0x0000000d02027c10 */ /* 0x000fc6000affe4ff */
[----:B------:R-:W-:Y:S04]  /*2f740*/  STL [R1+0xa0], R0 ;  /* 0x0000a00001007387 */ /* 0x000fe80000100800 */
[----:B-1----:R-:W4:Y:S04]  /*2f750*/  LDL.LU R6, [R1+0x1a0] ;  /* 0x0001a00001067983 */ /* 0x002f280000300800 */
[----:B------:R1:W-:Y:S04]  /*2f760*/  LDGSTS.E [R222+0x2300], desc[UR20][R126.64], P3 ;  /* 0x023000007ede7fae */ /* 0x0003e800099a1014 */
[----:B------:R2:W-:Y:S04]  /*2f770*/  STL [R1+0x9c], R2 ;  /* 0x00009c0201007387 */ /* 0x0005e80000100800 */
[----:B--2---:R-:W2:Y:S01]  /*2f780*/  LDL.LU R8, [R1+0x19c] ;  /* 0x00019c0001087983 */ /* 0x004ea20000300800 */
[----:B-1----:R-:W-:-:S03]  /*2f790*/  IMAD.MOV.U32 R126, RZ, RZ, R0 ;  /* 0x000000ffff7e7224 */ /* 0x002fc600078e0000 */
[----:B---3--:R-:W3:Y:S01]  /*2f7a0*/  LDL.LU R5, [R1+0x1dc] ;  /* 0x0001dc0001057983 */ /* 0x008ee20000300800 */
[----:B------:R-:W-:-:S03]  /*2f7b0*/  IMAD.MOV.U32 R127, RZ, RZ, R2 ;  /* 0x000000ffff7f7224 */ /* 0x000fc600078e0002 */
[----:B------:R-:W2:Y:S04]  /*2f7c0*/  LDL.LU R3, [R1+0x1e0] ;  /* 0x0001e00001037983 */ /* 0x000ea80000300800 */
[----:B------:R-:W2:Y:S04]  /*2f7d0*/  LDL.LU R2, [R1+0x21c] ;  /* 0x00021c0001027983 */ /* 0x000ea80000300800 */
[----:B------:R-:W2:Y:S04]  /*2f7e0*/  LDL.LU R0, [R1+0x220] ;  /* 0x0002200001007983 */ /* 0x000ea80000300800 */
[----:B------:R1:W-:Y:S04]  /*2f7f0*/  LDGSTS.E [R222+0x2700], desc[UR20][R126.64], P3 ;  /* 0x027000007ede7fae */ /* 0x0003e800099a1014 */
[----:B------:R-:W2:Y:S04]  /*2f800*/  LDL.LU R126, [R1+0xdc] ;  /* 0x0000dc00017e7983 */ /* 0x000ea80000300800 */
[----:B------:R-:W1:Y:S01]  /*2f810*/  LDL.LU R127, [R1+0xe0] ;  /* 0x0000e000017f7983 */ /* 0x000e620000300800 */
[----:B------:R-:W-:-:S04]  /*2f820*/  IADD3 R246, P5, PT, R246, UR12, RZ ;  /* 0x0000000cf6f67c10 */ /* 0x000fc8000ffbe0ff */
[----:B------:R-:W-:Y:S02]  /*2f830*/  IADD3.X R247, PT, PT, R247, UR13, RZ, P5, !PT ;  /* 0x0000000df7f77c10 */ /* 0x000fe4000affe4ff */
[----:B-1----:R-:W-:-:S04]  /*2f840*/  IADD3 R127, P4, PT, R127, UR12, RZ ;  /* 0x0000000c7f7f7c10 */ /* 0x002fc8000ff9e0ff */
[----:B--2---:R-:W-:Y:S01]  /*2f850*/  IADD3.X R126, PT, PT, R126, UR13, RZ, P4, !PT ;  /* 0x0000000d7e7e7c10 */ /* 0x004fe2000a7fe4ff */
[----:B------:R1:W-:Y:S04]  /*2f860*/  STL [R1+0xe0], R127 ;  /* 0x0000e07f01007387 */ /* 0x0003e80000100800 */
[----:B------:R2:W-:Y:S01]  /*2f870*/  STL [R1+0xdc], R126 ;  /* 0x0000dc7e01007387 */ /* 0x0005e20000100800 */
[----:B-1----:R-:W-:-:S04]  /*2f880*/  LOP3.LUT R127, R127, R126, RZ, 0x3c, !PT ;  /* 0x0000007e7f7f7212 */ /* 0x002fc800078e3cff */
[----:B--2---:R-:W-:-:S04]  /*2f890*/  LOP3.LUT R126, R127, R126, RZ, 0x3c, !PT ;  /* 0x0000007e7f7e7212 */ /* 0x004fc800078e3cff */
[----:B------:R-:W-:Y:S01]  /*2f8a0*/  LOP3.LUT R127, R127, R126, RZ, 0x3c, !PT ;  /* 0x0000007e7f7f7212 */ /* 0x000fe200078e3cff */
[----:B------:R-:W-:Y:S04]  /*2f8b0*/  STL [R1+0x120], R246 ;  /* 0x000120f601007387 */ /* 0x000fe80000100800 */
[----:B------:R1:W-:Y:S04]  /*2f8c0*/  LDGSTS.E [R222+0x2b00], desc[UR20][R126.64], P3 ;  /* 0x02b000007ede7fae */ /* 0x0003e800099a1014 */
[----:B------:R2:W-:Y:S01]  /*2f8d0*/  STL [R1+0x11c], R247 ;  /* 0x00011cf701007387 */ /* 0x0005e20000100800 */
[----:B-1----:R-:W-:-:S02]  /*2f8e0*/  IMAD.MOV.U32 R126, RZ, RZ, R246 ;  /* 0x000000ffff7e7224 */ /* 0x002fc400078e00f6 */
[----:B------:R-:W-:Y:S02]  /*2f8f0*/  IMAD.MOV.U32 R127, RZ, RZ, R247 ;  /* 0x000000ffff7f7224 */ /* 0x000fe400078e00f7 */
[----:B--2---:R-:W2:Y:S04]  /*2f900*/  LDL.LU R247, [R1+0x688] ;  /* 0x0006880001f77983 */ /* 0x004ea80000300800 */
[----:B------:R-:W2:Y:S04]  /*2f910*/  LDL.LU R246, [R1+0x684] ;  /* 0x0006840001f67983 */ /* 0x000ea80000300800 */
[----:B------:R1:W-:Y:S04]  /*2f920*/  LDGSTS.E [R222+0x2f00], desc[UR20][R126.64], P3 ;  /* 0x02f000007ede7fae */ /* 0x0003e800099a1014 */
[----:B------:R-:W2:Y:S04]  /*2f930*/  LDL.LU R126, [R1+0x15c] ;  /* 0x00015c00017e7983 */ /* 0x000ea80000300800 */
[----:B------:R-:W1:Y:S01]  /*2f940*/  LDL.LU R127, [R1+0x160] ;  /* 0x00016000017f7983 */ /* 0x000e620000300800 */
[----:B----4-:R-:W-:-:S04]  /*2f950*/  IADD3 R6, P5, PT, R6, UR12, RZ ;  /* 0x0000000c06067c10 */ /* 0x010fc8000ffbe0ff */
[----:B------:R-:W-:Y:S02]  /*2f960*/  IADD3.X R8, PT, PT, R8, UR13, RZ, P5, !PT ;  /* 0x0000000d08087c10 */ /* 0x000fe4000affe4ff */
        /* <DEDUP_REMOVED lines=11> */
[----:B---3--:R-:W-:-:S03]  /*2fa20*/  IADD3.X R5, PT, PT, R5, UR13, RZ, P4, !PT ;  /* 0x0000000d05057c10 */ /* 0x008fc6000a7fe4ff */
[----:B------:R-:W-:Y:S01]  /*2fa30*/  STL [R1+0x1a0], R6 ;  /* 0x0001a00601007387 */ /* 0x000fe20000100800 */
[----:B-1----:R-:W-:Y:S02]  /*2fa40*/  IMAD.MOV.U32 R126, RZ, RZ, R6 ;  /* 0x000000ffff7e7224 */ /* 0x002fe400078e0006 */
[----:B------:R-:W-:Y:S01]  /*2fa50*/  IMAD.MOV.U32 R127, RZ, RZ, R8 ;  /* 0x000000ffff7f7224 */ /* 0x000fe200078e0008 */
[----:B------:R1:W-:Y:S04]  /*2fa60*/  STL [R1+0x19c], R8 ;  /* 0x00019c0801007387 */ /* 0x0003e80000100800 */
[----:B------:R2:W-:Y:S04]  /*2fa70*/  LDGSTS.E [R222+0x3700], desc[UR20][R126.64], P3 ;  /* 0x037000007ede7fae */ /* 0x0005e800099a1014 */
[----:B------:R-:W-:Y:S04]  /*2fa80*/  STL [R1+0x1e0], R3 ;  /* 0x0001e00301007387 */ /* 0x000fe80000100800 */
[----:B------:R-:W-:Y:S01]  /*2fa90*/  STL [R1+0x1dc], R5 ;  /* 0x0001dc0501007387 */ /* 0x000fe20000100800 */
[----:B--2---:R-:W-:-:S02]  /*2faa0*/  IMAD.MOV.U32 R126, RZ, RZ, R3 ;  /* 0x000000ffff7e7224 */ /* 0x004fc400078e0003 */
[----:B------:R-:W-:Y:S01]  /*2fab0*/  IMAD.MOV.U32 R127, RZ, RZ, R5 ;  /* 0x000000ffff7f7224 */ /* 0x000fe200078e0005 */
[----:B------:R-:W-:Y:S04]  /*2fac0*/  STL [R1+0x220], R0 ;  /* 0x0002200001007387 */ /* 0x000fe80000100800 */
[----:B------:R2:W-:Y:S04]  /*2fad0*/  LDGSTS.E [R222+0x3b00], desc[UR20][R126.64], P3 ;  /* 0x03b000007ede7fae */ /* 0x0005e800099a1014 */
[----:B------:R3:W-:Y:S04]  /*2fae0*/  STL [R1+0x21c], R2 ;  /* 0x00021c0201007387 */ /* 0x0007e80000100800 */
[----:B-1----:R-:W4:Y:S01]  /*2faf0*/  LDL.LU R8, [R1+0x24] ;  /* 0x0000240001087983 */ /* 0x002f220000300800 */
[----:B--2---:R-:W-:-:S03]  /*2fb00*/  IMAD.MOV.U32 R127, RZ, RZ, R2 ;  /* 0x000000ffff7f7224 */ /* 0x004fc600078e0002 */
[----:B---3--:R-:W2:Y:S01]  /*2fb10*/  LDL.LU R2, [R1+0x28] ;  /* 0x0000280001027983 */ /* 0x008ea20000300800 */
[----:B------:R-:W-:Y:S01]  /*2fb20*/  IADD3 R150, P4, PT, R150, UR12, RZ ;  /* 0x0000000c96967c10 */ /* 0x000fe2000ff9e0ff */
[----:B------:R-:W-:Y:S01]  /*2fb30*/  IMAD.MOV.U32 R126, RZ, RZ, R0 ;  /* 0x000000ffff7e7224 */ /* 0x000fe200078e0000 */
[----:B------:R-:W-:Y:S01]  /*2fb40*/  LOP3.LUT R0, R4, 0x70, RZ, 0x3c, !PT ;  /* 0x0000007004007812 */ /* 0x000fe200078e3cff */
[----:B------:R-:W3:Y:S01]  /*2fb50*/  LDL.LU R6, [R1+0x68] ;  /* 0x0000680001067983 */ /* 0x000ee20000300800 */
[----:B------:R-:W-:Y:S02]  /*2fb60*/  IADD3.X R149, PT, PT, R149, UR13, RZ, P4, !PT ;  /* 0x0000000d95957c10 */ /* 0x000fe4000a7fe4ff */
[----:B------:R-:W-:Y:S01]  /*2fb70*/  IADD3 R166, P5, PT, R166, UR12, RZ ;  /* 0x0000000ca6a67c10 */ /* 0x000fe2000ffbe0ff */
[----:B------:R1:W-:Y:S01]  /*2fb80*/  LDGSTS.E [R222+0x3f00], desc[UR20][R126.64], P3 ;  /* 0x03f000007ede7fae */ /* 0x0003e200099a1014 */
[----:B------:R-:W-:Y:S02]  /*2fb90*/  IADD3 R182, P4, PT, R182, UR12, RZ ;  /* 0x0000000cb6b67c10 */ /* 0x000fe4000ff9e0ff */
[----:B------:R-:W-:Y:S01]  /*2fba0*/  IADD3.X R165, PT, PT, R165, UR13, RZ, P5, !PT ;  /* 0x0000000da5a57c10 */ /* 0x000fe2000affe4ff */
[----:B------:R-:W3:Y:S01]  /*2fbb0*/  LDL.LU R3, [R1+0xa4] ;  /* 0x0000a40001037983 */ /* 0x000ee20000300800 */
[----:B------:R-:W-:Y:S01]  /*2fbc0*/  IADD3.X R181, PT, PT, R181, UR13, RZ, P4, !PT ;  /* 0x0000000db5b57c10 */ /* 0x000fe2000a7fe4ff */
[----:B-1----:R-:W-:-:S02]  /*2fbd0*/  VIADD R222, R0, UR5 ;  /* 0x0000000500de7c36 */ /* 0x002fc40008000000 */
[----:B------:R-:W-:Y:S02]  /*2fbe0*/  IMAD.MOV.U32 R126, RZ, RZ, R150 ;  /* 0x000000ffff7e7224 */ /* 0x000fe400078e0096 */
[----:B------:R-:W-:Y:S01]  /*2fbf0*/  IMAD.MOV.U32 R127, RZ, RZ, R149 ;  /* 0x000000ffff7f7224 */ /* 0x000fe200078e0095 */
[----:B------:R-:W-:Y:S01]  /*2fc00*/  IADD3 R198, P5, PT, R198, UR12, RZ ;  /* 0x0000000cc6c67c10 */ /* 0x000fe2000ffbe0ff */
[----:B------:R-:W3:Y:S04]  /*2fc10*/  LDL.LU R0, [R1+0xa8] ;  /* 0x0000a80001007983 */ /* 0x000ee80000300800 */
[----:B------:R1:W-:Y:S01]  /*2fc20*/  LDGSTS.E [R222+0x380], desc[UR20][R126.64], P3 ;  /* 0x003800007ede7fae */ /* 0x0003e200099a1014 */
[----:B------:R-:W-:Y:S02]  /*2fc30*/  IADD3.X R197, PT, PT, R197, UR13, RZ, P5, !PT ;  /* 0x0000000dc5c57c10 */ /* 0x000fe4000affe4ff */
[----:B------:R-:W-:Y:S01]  /*2fc40*/  IADD3 R214, P4, PT, R214, UR12, RZ ;  /* 0x0000000cd6d67c10 */ /* 0x000fe2000ff9e0ff */
[----:B------:R-:W3:Y:S01]  /*2fc50*/  LDL.LU R5, [R1+0x128] ;  /* 0x0001280001057983 */ /* 0x000ee20000300800 */
[----:B-1----:R-:W-:-:S02]  /*2fc60*/  IMAD.MOV.U32 R126, RZ, RZ, R166 ;  /* 0x000000ffff7e7224 */ /* 0x002fc400078e00a6 */
        /* <DEDUP_REMOVED lines=23> */
[----:B----4-:R-:W-:Y:S01]  /*2fde0*/  IADD3.X R8, PT, PT, R8, UR13, RZ, P5, !PT ;  /* 0x0000000d08087c10 */ /* 0x010fe2000affe4ff */
[----:B-1----:R-:W-:Y:S01]  /*2fdf0*/  IMAD.MOV.U32 R126, RZ, RZ, R2 ;  /* 0x000000ffff7e7224 */ /* 0x002fe200078e0002 */
[----:B------:R-:W-:Y:S03]  /*2fe00*/  STL [R1+0x28], R2 ;  /* 0x0000280201007387 */ /* 0x000fe60000100800 */
[----:B------:R-:W-:Y:S01]  /*2fe10*/  IMAD.MOV.U32 R127, RZ, RZ, R8 ;  /* 0x000000ffff7f7224 */ /* 0x000fe200078e0008 */
[----:B------:R1:W-:Y:S04]  /*2fe20*/  STL [R1+0x24], R8 ;  /* 0x0000240801007387 */ /* 0x0003e80000100800 */
[----:B------:R2:W-:Y:S04]  /*2fe30*/  LDGSTS.E [R222+0x1f80], desc[UR20][R126.64], P3 ;  /* 0x01f800007ede7fae */ /* 0x0005e800099a1014 */
[----:B-1----:R-:W4:Y:S04]  /*2fe40*/  LDL.LU R8, [R1+0x124] ;  /* 0x0001240001087983 */ /* 0x002f280000300800 */
[----:B------:R-:W4:Y:S04]  /*2fe50*/  LDL.LU R2, [R1+0x1a8] ;  /* 0x0001a80001027983 */ /* 0x000f280000300800 */
[----:B------:R-:W4:Y:S01]  /*2fe60*/  LDL.LU R127, [R1+0x64] ;  /* 0x00006400017f7983 */ /* 0x000f220000300800 */
[----:B---3--:R-:W-:-:S02]  /*2fe70*/  IADD3 R6, P4, PT, R6, UR12, RZ ;  /* 0x0000000c06067c10 */ /* 0x008fc4000ff9e0ff */
[----:B------:R-:W-:-:S03]  /*2fe80*/  IADD3 R0, P5, PT, R0, UR12, RZ ;  /* 0x0000000c00007c10 */ /* 0x000fc6000ffbe0ff */
[----:B--2---:R-:W-:Y:S01]  /*2fe90*/  IMAD.MOV.U32 R126, RZ, RZ, R6 ;  /* 0x000000ffff7e7224 */ /* 0x004fe200078e0006 */
[----:B------:R-:W-:Y:S01]  /*2fea0*/  IADD3.X R3, PT, PT, R3, UR13, RZ, P5, !PT ;  /* 0x0000000d03037c10 */ /* 0x000fe2000affe4ff */
[----:B------:R1:W-:Y:S01]  /*2feb0*/  STL [R1+0x68], R6 ;  /* 0x0000680601007387 */ /* 0x0003e20000100800 */
[----:B----4-:R-:W-:-:S05]  /*2fec0*/  IADD3.X R127, PT, PT, R127, UR13, RZ, P4, !PT ;  /* 0x0000000d7f7f7c10 */ /* 0x010fca000a7fe4ff */
[----:B------:R2:W-:Y:S04]  /*2fed0*/  STL [R1+0x64], R127 ;  /* 0x0000647f01007387 */ /* 0x0005e80000100800 */
[----:B------:R3:W-:Y:S04]  /*2fee0*/  LDGSTS.E [R222+0x2380], desc[UR20][R126.64], P3 ;  /* 0x023800007ede7fae */ /* 0x0007e800099a1014 */
[----:B------:R4:W-:Y:S04]  /*2fef0*/  STL [R1+0xa8], R0 ;  /* 0x0000a80001007387 */ /* 0x0009e80000100800 */
[----:B-1----:R-:W4:Y:S01]  /*2ff00*/  LDL.LU R6, [R1+0x1a4] ;  /* 0x0001a40001067983 */ /* 0x002f220000300800 */
[----:B---3--:R-:W-:-:S02]  /*2ff10*/  IMAD.MOV.U32 R126, RZ, RZ, R0 ;  /* 0x000000ffff7e7224 */ /* 0x008fc400078e0000 */
[----:B--2---:R-:W-:Y:S01]  /*2ff20*/  IMAD.MOV.U32 R127, RZ, RZ, R3 ;  /* 0x000000ffff7f7224 */ /* 0x004fe200078e0003 */
[----:B------:R1:W-:Y:S04]  /*2ff30*/  STL [R1+0xa4], R3 ;  /* 0x0000a40301007387 */ /* 0x0003e80000100800 */
[----:B----4-:R-:W2:Y:S04]  /*2ff40*/  LDL.LU R0, [R1+0x224] ;  /* 0x0002240001007983 */ /* 0x010ea80000300800 */
[----:B------:R3:W-:Y:S04]  /*2ff50*/  LDGSTS.E [R222+0x2780], desc[UR20][R126.64], P3 ;  /* 0x027800007ede7fae */ /* 0x0007e800099a1014 */
[----:B-1----:R-:W4:Y:S04]  /*2ff60*/  LDL.LU R3, [R1+0x228] ;  /* 0x0002280001037983 */ /* 0x002f280000300800 */
[----:B------:R-:W2:Y:S04]  /*2ff70*/  LDL.LU R126, [R1+0xe4] ;  /* 0x0000e400017e7983 */ /* 0x000ea80000300800 */
[----:B------:R-:W3:Y:S01]  /*2ff80*/  LDL.LU R127, [R1+0xe8] ;  /* 0x0000e800017f7983 */ /* 0x000ee20000300800 */
[----:B------:R-:W-:-:S04]  /*2ff90*/  IADD3 R5, P5, PT, R5, UR12, RZ ;  /* 0x0000000c05057c10 */ /* 0x000fc8000ffbe0ff */
[----:B------:R-:W-:Y:S02]  /*2ffa0*/  IADD3.X R8, PT, PT, R8, UR13, RZ, P5, !PT ;  /* 0x0000000d08087c10 */ /* 0x000fe4000affe4ff */
[----:B---3--:R-:W-:-:S04]  /*2ffb0*/  IADD3 R127, P4, PT, R127, UR12, RZ ;  /* 0x0000000c7f7f7c10 */ /* 0x008fc8000ff9e0ff */
        /* <DEDUP_REMOVED lines=11> */
[----:B--2---:R-:W5:Y:S04]  /*30070*/  LDL.LU R8, [R1+0x680] ;  /* 0x0006800001087983 */ /* 0x004f680000300800 */
[----:B------:R-:W5:Y:S04]  /*30080*/  LDL.LU R5, [R1+0x67c] ;  /* 0x00067c0001057983 */ /* 0x000f680000300800 */
        /* <DEDUP_REMOVED lines=22> */
[----:B----4-:R-:W-:-:S04]  /*301f0*/  IADD3 R3, P5, PT, R3, UR12, RZ ;  /* 0x0000000c03037c10 */ /* 0x010fc8000ffbe0ff */
        /* <DEDUP_REMOVED lines=14> */
[----:B------:R1:W-:Y:S01]  /*302e0*/  LDGSTS.E [R222+0x3f80], desc[UR20][R126.64], P3 ;  /* 0x03f800007ede7fae */ /* 0x0003e200099a1014 */
[----:B------:R-:W2:Y:S01]  /*302f0*/  S2R R3, SR_TID.X ;  /* 0x0000000000037919 */ /* 0x000ea20000002100 */
[----:B------:R-:W-:Y:S02]  /*30300*/  UIADD3 UR16, UPT, UPT, UR16, 0x1, URZ ;  /* 0x0000000110107890 */ /* 0x000fe4000fffe0ff */
[----:B------:R-:W-:Y:S01]  /*30310*/  UIADD3 UR22, UPT, UPT, UR6, 0x1, URZ ;  /* 0x0000000106167890 */ /* 0x000fe2000fffe0ff */
[----:B------:R-:W0:Y:S04]  /*30320*/  LDGDEPBAR ;  /* 0x00000000000079af */ /* 0x000e280000000000 */
[----:B------:R-:W3:Y:S01]  /*30330*/  LDL R127, [R1+0x22c] ;  /* 0x00022c00017f7983 */ /* 0x000ee20000100800 */
[----:B------:R-:W-:-:S04]  /*30340*/  UISETP.GT.AND UP1, UPT, UR16, 0x1, UPT ;  /* 0x000000011000788c */ /* 0x000fc8000bf24270 */
[----:B------:R-:W-:Y:S01]  /*30350*/  USEL UR5, URZ, 0x1, !UP1 ;  /* 0x00000001ff057887 */ /* 0x000fe2000c800000 */
[----:B-1----:R-:W-:Y:S01]  /*30360*/  IMAD.U32 R126, RZ, RZ, UR18 ;  /* 0x00000012ff7e7e24 */ /* 0x002fe2000f8e00ff */
[----:B------:R-:W-:Y:S02]  /*30370*/  USEL UR16, UR16, URZ, !UP1 ;  /* 0x000000ff10107287 */ /* 0x000fe4000c800000 */
[----:B------:R-:W-:Y:S01]  /*30380*/  ULOP3.LUT UR5, UR18, UR5, URZ, 0x3c, !UPT ;  /* 0x0000000512057292 */ /* 0x000fe2000f8e3cff */
[----:B------:R-:W-:Y:S01]  /*30390*/  UMOV UR15, UR9 ;  /* 0x00000009000f7c82 */ /* 0x000fe20008000000 */
[----:B--2---:R-:W-:-:S04]  /*303a0*/  SHF.R.U32.HI R3, RZ, 0x6, R3 ;  /* 0x00000006ff037819 */ /* 0x004fc80000011603 */
[----:B------:R-:W-:Y:S02]  /*303b0*/  SGXT.U32 R3, R3, 0x1 ;  /* 0x000000010303781a */ /* 0x000fe40000000000 */
[----:B---3--:R-:W-:Y:S01]  /*303c0*/  ISETP.NE.U32.AND P3, PT, R127, UR6, PT ;  /* 0x000000067f007c0c */ /* 0x008fe2000bf65070 */
[----:B------:R-:W-:-:S12]  /*303d0*/  UMOV UR6, UR22 ;  /* 0x0000001600067c82 */ /* 0x000fd80008000000 */
[----:B------:R-:W-:Y:S05]  /*303e0*/  @P3 BRA `(.L_x_10) ;  /* 0xffffff8800243947 */ /* 0x000fea000383ffff */
.L_x_7:
[----:B------:R-:W-:Y:S05]  /*303f0*/  @!P2 BRA `(.L_x_11) ;  /* 0x000000000010a947 */ /* 0x000fea0003800000 */
[----:B------:R-:W-:-:S06]  /*30400*/  USHF.L.U32 UR18, UR18, 0x1f, URZ ;  /* 0x0000001f12127899 */ /* 0x000fcc00080006ff */
[----:B-----5:R-:W-:-:S04]  /*30410*/  IMAD.U32 R2, RZ, RZ, UR18 ;  /* 0x00000012ff027e24 */ /* 0x020fc8000f8e00ff */
[----:B------:R-:W1:Y:S02]  /*30420*/  SYNCS.PHASECHK.TRANS64.TRYWAIT P1, [UR9], R2 ;  /* 0x00000002ff0075a7 */ /* 0x000e640008021109 */
[----:B-1----:R-:W-:Y:S05]  /*30430*/  @!P1 BRA `(.L_x_12) ;  /* 0x0000002000e09947 */ /* 0x002fea0003800000 */
.L_x_11:
[----:B------:R-:W1:Y:S01]  /*30440*/  S2R R70, SR_TID.X ;  /* 0x0000000000467919 */ /* 0x000e620000002100 */
[----:B------:R-:W-:-:S04]  /*30450*/  DEPBAR.LE SB0, 0x0 ;  /* 0x000080000000791a */ /* 0x000fc80000000000 */
[----:B------:R-:W-:Y:S06]  /*30460*/  BAR.SYNC.DEFER_BLOCKING 0x0 ;  /* 0x0000000000007b1d */ /* 0x000fec0000010000 */
[----:B------:R-:W3:Y:S01]  /*30470*/  LDCU UR4, c[0x0][0x3b4] ;  /* 0x00007680ff0477ac */ /* 0x000ee20008000800 */
[----:B------:R-:W4:Y:S01]  /*30480*/  LDCU.128 UR12, c[0x0][0x390] ;  /* 0x00007200ff0c77ac */ /* 0x000f220008000c00 */
[----:B------:R-:W2:Y:S01]  /*30490*/  LDCU UR5, c[0x0][0x3b8] ;  /* 0x00007700ff0577ac */ /* 0x000ea20008000800 */
[----:B------:R-:W1:Y:S02]  /*304a0*/  @!P0 SYNCS.CCTL.IV [UR7+0xa8000] ;  /* 0x0a800000ff0089b1 */ /* 0x000e640008000007 */
[----:B-1----:R-:W-:Y:S01]  /*304b0*/  BAR.SYNC.DEFER_BLOCKING 0x0 ;  /* 0x0000000000007b1d */ /* 0x002fe20000010000 */
[C---:B------:R-:W-:Y:S01]  /*304c0*/  IMAD.SHL.U32 R68, R70.reuse, 0x80, RZ ;  /* 0x0000008046447824 */ /* 0x040fe200078e00ff */
[C---:B------:R-:W-:Y:S01]  /*304d0*/  LOP3.LUT R71, R70.reuse, 0x60, RZ, 0xc0, !PT ;  /* 0x0000006046477812 */ /* 0x040fe200078ec0ff */
[C---:B-----5:R-:W-:Y:S01]  /*304e0*/  IMAD.SHL.U32 R2, R70.reuse, 0x10, RZ ;  /* 0x0000001046027824 */ /* 0x060fe200078e00ff */
[----:B------:R-:W-:-:S02]  /*304f0*/  LOP3.LUT R70, R70, 0x7f, RZ, 0xc0, !PT ;  /* 0x0000007f46467812 */ /* 0x000fc400078ec0ff */
[----:B------:R-:W-:Y:S01]  /*30500*/  LOP3.LUT R69, R68, 0x800, RZ, 0xc0, !PT ;  /* 0x0000080044457812 */ /* 0x000fe200078ec0ff */
[----:B--2---:R-:W-:Y:S01]  /*30510*/  LDTM.16dp32bit_t0_t15.x64 R4, tmem[UR19] ;  /* 0x00000013000479ee */ /* 0x004fe20008b00000 */
[----:B------:R-:W1:Y:S01]  /*30520*/  LDTM.16dp32bit_t16_t31.x64 R4, tmem[UR19+0x40] ;  /* 0x00004013000479ee */ /* 0x000e620008b20000 */
[----:B------:R-:W3:Y:S01]  /*30530*/  LDL.LU R68, [R1+0x570] ;  /* 0x0005700001447983 */ /* 0x000ee20000300800 */
[----:B------:R-:W-:-:S04]  /*30540*/  LOP3.LUT R2, R2, 0xf0, RZ, 0xc0, !PT ;  /* 0x000000f002027812 */ /* 0x000fc800078ec0ff */
[----:B------:R-:W-:-:S05]  /*30550*/  IADD3 R2, PT, PT, R2, UR7, R69 ;  /* 0x0000000702027c10 */ /* 0x000fca000fffe045 */
[----:B------:R-:W-:Y:S01]  /*30560*/  IMAD R69, R71, 0x8, R2 ;  /* 0x0000000847457824 */ /* 0x000fe200078e0202 */
[----:B------:R-:W-:Y:S01]  /*30570*/  LEA R2, R70, UR7, 0x4 ;  /* 0x0000000746027c11 */ /* 0x000fe2000f8e20ff */
[----:B------:R-:W2:Y:S01]  /*30580*/  @!P0 SYNCS.CCTL.IV [UR7+0xa8008] ;  /* 0x0a800800ff0089b1 */ /* 0x000ea20008000007 */
[----:B------:R-:W-:Y:S01]  /*30590*/  NOP ;  /* 0x0000000000007918 */ /* 0x000fe20000000000 */
[----:B-1----:R-:W-:Y:S02]  /*305a0*/  IMAD.MOV.U32 R72, RZ, RZ, R4 ;  /* 0x000000ffff487224 */ /* 0x002fe400078e0004 */
[----:B------:R-:W-:Y:S02]  /*305b0*/  IMAD.MOV.U32 R4, RZ, RZ, R5 ;  /* 0x000000ffff047224 */ /* 0x000fe400078e0005 */
[----:B------:R-:W-:Y:S02]  /*305c0*/  IMAD.MOV.U32 R73, RZ, RZ, R6 ;  /* 0x000000ffff497224 */ /* 0x000fe400078e0006 */
[----:B------:R-:W-:-:S02]  /*305d0*/  IMAD.MOV.U32 R5, RZ, RZ, R7 ;  /* 0x000000ffff057224 */ /* 0x000fc400078e0007 */
[----:B------:R-:W-:Y:S02]  /*305e0*/  IMAD.MOV.U32 R74, RZ, RZ, R8 ;  /* 0x000000ffff4a7224 */ /* 0x000fe400078e0008 */
[----:B------:R-:W-:Y:S02]  /*305f0*/  IMAD.MOV.U32 R75, RZ, RZ, R10 ;  /* 0x000000ffff4b7224 */ /* 0x000fe400078e000a */
[----:B------:R-:W-:Y:S02]  /*30600*/  IMAD.MOV.U32 R6, RZ, RZ, R9 ;  /* 0x000000ffff067224 */ /* 0x000fe400078e0009 */
[----:B------:R-:W-:Y:S01]  /*30610*/  IMAD.MOV.U32 R7, RZ, RZ, R11 ;  /* 0x000000ffff077224 */ /* 0x000fe200078e000b */
[----:B--2---:R1:W-:Y:S04]  /*30620*/  STS.128 [R69], R72 ;  /* 0x0000004845007388 */ /* 0x0043e80000000c00 */
[----:B------:R-:W-:Y:S01]  /*30630*/  STS.128 [R69+0x400], R4 ;  /* 0x0004000445007388 */ /* 0x000fe20000000c00 */
[----:B------:R-:W-:Y:S01]  /*30640*/  BAR.SYNC.DEFER_BLOCKING 0x0 ;  /* 0x0000000000007b1d */ /* 0x000fe20000010000 */
[----:B------:R-:W-:-:S02]  /*30650*/  IMAD.MOV.U32 R8, RZ, RZ, R12 ;  /* 0x000000ffff087224 */ /* 0x000fc400078e000c */
[----:B------:R-:W-:Y:S02]  /*30660*/  IMAD.MOV.U32 R12, RZ, RZ, R13 ;  /* 0x000000ffff0c7224 */ /* 0x000fe400078e000d */
[----:B------:R-:W-:Y:S01]  /*30670*/  IMAD.MOV.U32 R9, RZ, RZ, R14 ;  /* 0x000000ffff097224 */ /* 0x000fe200078e000e */
[----:B------:R-:W2:Y:S04]  /*30680*/  LDS.128 R84, [R2] ;  /* 0x0000000002547984 */ /* 0x000ea80000000c00 */
[----:B------:R-:W-:Y:S01]  /*30690*/  LDS.128 R4, [R2+0x800] ;  /* 0x0008000002047984 */ /* 0x000fe20000000c00 */
[----:B------:R-:W-:Y:S02]  /*306a0*/  IMAD.MOV.U32 R13, RZ, RZ, R15 ;  /* 0x000000ffff0d7224 */ /* 0x000fe400078e000f */
[----:B------:R-:W-:-:S02]  /*306b0*/  IMAD.MOV.U32 R10, RZ, RZ, R16 ;  /* 0x000000ffff0a7224 */ /* 0x000fc400078e0010 */
[----:B------:R-:W-:Y:S01]  /*306c0*/  IMAD.MOV.U32 R11, RZ, RZ, R18 ;  /* 0x000000ffff0b7224 */ /* 0x000fe200078e0012 */
[----:B------:R-:W-:Y:S01]  /*306d0*/  BAR.SYNC.DEFER_BLOCKING 0x0 ;  /* 0x0000000000007b1d */ /* 0x000fe20000010000 */
[----:B------:R-:W-:Y:S02]  /*306e0*/  IMAD.MOV.U32 R14, RZ, RZ, R17 ;  /* 0x000000ffff0e7224 */ /* 0x000fe400078e0011 */
[----:B------:R-:W-:-:S03]  /*306f0*/  IMAD.MOV.U32 R15, RZ, RZ, R19 ;  /* 0x000000ffff0f7224 */ /* 0x000fc600078e0013 */
[----:B------:R-:W-:Y:S04]  /*30700*/  STS.128 [R69], R8 ;  /* 0x0000000845007388 */ /* 0x000fe80000000c00 */
[----:B------:R-:W-:Y:S01]  /*30710*/  STS.128 [R69+0x400], R12 ;  /* 0x0004000c45007388 */ /* 0x000fe20000000c00 */
[----:B------:R-:W-:Y:S01]  /*30720*/  BAR.SYNC.DEFER_BLOCKING 0x0 ;  /* 0x0000000000007b1d */ /* 0x000fe20000010000 */
[----:B------:R-:W-:Y:S02]  /*30730*/  IMAD.MOV.U32 R16, RZ, RZ, R20 ;  /* 0x000000ffff107224 */ /* 0x000fe400078e0014 */
[----:B------:R-:W-:Y:S02]  /*30740*/  IMAD.MOV.U32 R20, RZ, RZ, R21 ;  /* 0x000000ffff147224 */ /* 0x000fe400078e0015 */
[----:B------:R-:W-:Y:S01]  /*30750*/  IMAD.MOV.U32 R17, RZ, RZ, R22 ;  /* 0x000000ffff117224 */ /* 0x000fe200078e0016 */
[----:B------:R-:W2:Y:S04]  /*30760*/  LDS.128 R80, [R2] ;  /* 0x0000000002507984 */ /* 0x000ea80000000c00 */
[----:B------:R-:W-:Y:S01]  /*30770*/  LDS.128 R8, [R2+0x800] ;  /* 0x0008000002087984 */ /* 0x000fe20000000c00 */
[----:B------:R-:W-:-:S02]  /*30780*/  IMAD.MOV.U32 R21, RZ, RZ, R23 ;  /* 0x000000ffff157224 */ /* 0x000fc400078e0017 */
[----:B------:R-:W-:Y:S02]  /*30790*/  IMAD.MOV.U32 R18, RZ, RZ, R24 ;  /* 0x000000ffff127224 */ /* 0x000fe400078e0018 */
[----:B------:R-:W-:Y:S01]  /*307a0*/  IMAD.MOV.U32 R19, RZ, RZ, R26 ;  /* 0x000000ffff137224 */ /* 0x000fe200078e001a */
[----:B------:R-:W-:Y:S01]  /*307b0*/  BAR.SYNC.DEFER_BLOCKING 0x0 ;  /* 0x0000000000007b1d */ /* 0x000fe20000010000 */
[----:B------:R-:W-:Y:S02]  /*307c0*/  IMAD.MOV.U32 R22, RZ, RZ, R25 ;  /* 0x000000ffff167224 */ /* 0x000fe400078e0019 */
[----:B------:R-:W-:-:S03]  /*307d0*/  IMAD.MOV.U32 R23, RZ, RZ, R27 ;  /* 0x000000ffff177224 */ /* 0x000fc600078e001b */
[----:B------:R-:W-:Y:S04]  /*307e0*/  STS.128 [R69], R16 ;  /* 0x0000001045007388 */ /* 0x000fe80000000c00 */
[----:B------:R2:W-:Y:S01]  /*307f0*/  STS.128 [R69+0x400], R20 ;  /* 0x0004001445007388 */ /* 0x0005e20000000c00 */
[----:B------:R-:W-:Y:S01]  /*30800*/  BAR.SYNC.DEFER_BLOCKING 0x0 ;  /* 0x0000000000007b1d */ /* 0x000fe20000010000 */
[----:B-1----:R-:W-:Y:S02]  /*30810*/  IMAD.MOV.U32 R72, RZ, RZ, R28 ;  /* 0x000000ffff487224 */ /* 0x002fe400078e001c */
[----:B------:R-:W-:-:S03]  /*30820*/  IMAD.MOV.U32 R73, RZ, RZ, R30 ;  /* 0x000000ffff497224 */ /* 0x000fc600078e001e */
[----:B------:R-:W1:Y:S04]  /*30830*/  LDS.128 R76, [R2] ;  /* 0x00000000024c7984 */ /* 0x000e680000000c00 */
[----:B------:R-:W-:Y:S01]  /*30840*/  LDS.128 R12, [R2+0x800] ;  /* 0x00080000020c7984 */ /* 0x000fe20000000c00 */
[----:B------:R-:W-:Y:S02]  /*30850*/  IMAD.MOV.U32 R74, RZ, RZ, R32 ;  /* 0x000000ffff4a7224 */ /* 0x000fe400078e0020 */
[----:B------:R-:W-:Y:S01]  /*30860*/  IMAD.MOV.U32 R75, RZ, RZ, R34 ;  /* 0x000000ffff4b7224 */ /* 0x000fe200078e0022 */
[----:B------:R-:W-:Y:S01]  /*30870*/  BAR.SYNC.DEFER_BLOCKING 0x0 ;  /* 0x0000000000007b1d */ /* 0x000fe20000010000 */
[----:B------:R-:W-:Y:S02]  /*30880*/  IMAD.MOV.U32 R88, RZ, RZ, R29 ;  /* 0x000000ffff587224 */ /* 0x000fe400078e001d */
[----:B------:R-:W-:-:S02]  /*30890*/  IMAD.MOV.U32 R89, RZ, RZ, R31 ;  /* 0x000000ffff597224 */ /* 0x000fc400078e001f */
[----:B------:R-:W-:Y:S02]  /*308a0*/  IMAD.MOV.U32 R90, RZ, RZ, R33 ;  /* 0x000000ffff5a7224 */ /* 0x000fe400078e0021 */
[----:B------:R-:W-:Y:S01]  /*308b0*/  IMAD.MOV.U32 R91, RZ, RZ, R35 ;  /* 0x000000ffff5b7224 */ /* 0x000fe200078e0023 */
[----:B------:R-:W-:Y:S04]  /*308c0*/  STS.128 [R69], R72 ;  /* 0x0000004845007388 */ /* 0x000fe80000000c00 */
[----:B------:R1:W-:Y:S01]  /*308d0*/  STS.128 [R69+0x400], R88 ;  /* 0x0004005845007388 */ /* 0x0003e20000000c00 */
[----:B------:R-:W-:Y:S01]  /*308e0*/  BAR.SYNC.DEFER_BLOCKING 0x0 ;  /* 0x0000000000007b1d */ /* 0x000fe20000010000 */
[----:B--2---:R-:W-:Y:S02]  /*308f0*/  IMAD.MOV.U32 R20, RZ, RZ, R36 ;  /* 0x000000ffff147224 */ /* 0x004fe400078e0024 */
[----:B------:R-:W-:-:S03]  /*30900*/  IMAD.MOV.U32 R21, RZ, RZ, R38 ;  /* 0x000000ffff157224 */ /* 0x000fc600078e0026 */
[----:B------:R-:W2:Y:S04]  /*30910*/  LDS.128 R72, [R2] ;  /* 0x0000000002487984 */ /* 0x000ea80000000c00 */
        /* <DEDUP_REMOVED lines=11> */
[----:B------:R-:W-:Y:S02]  /*309d0*/  IMAD.MOV.U32 R36, RZ, RZ, R44 ;  /* 0x000000ffff247224 */ /* 0x000fe400078e002c */
[----:B------:R-:W-:-:S03]  /*309e0*/  IMAD.MOV.U32 R37, RZ, RZ, R46 ;  /* 0x000000ffff257224 */ /* 0x000fc600078e002e */
[----:B------:R-:W2:Y:S04]  /*309f0*/  LDS.128 R40, [R2] ;  /* 0x0000000002287984 */ /* 0x000ea80000000c00 */
[----:B------:R-:W-:Y:S01]  /*30a00*/  LDS.128 R20, [R2+0x800] ;  /* 0x0008000002147984 */ /* 0x000fe20000000c00 */
[----:B------:R-:W-:Y:S02]  /*30a10*/  IMAD.MOV.U32 R38, RZ, RZ, R48 ;  /* 0x000000ffff267224 */ /* 0x000fe400078e0030 */
[----:B------:R-:W-:Y:S01]  /*30a20*/  IMAD.MOV.U32 R39, RZ, RZ, R50 ;  /* 0x000000ffff277224 */ /* 0x000fe200078e0032 */
[----:B------:R-:W-:Y:S01]  /*30a30*/  BAR.SYNC.DEFER_BLOCKING 0x0 ;  /* 0x0000000000007b1d */ /* 0x000fe20000010000 */
[----:B-1----:R-:W-:Y:S02]  /*30a40*/  IMAD.MOV.U32 R88, RZ, RZ, R45 ;  /* 0x000000ffff587224 */ /* 0x002fe400078e002d */
[----:B------:R-:W-:-:S02]  /*30a50*/  IMAD.MOV.U32 R89, RZ, RZ, R47 ;  /* 0x000000ffff597224 */ /* 0x000fc400078e002f */
[----:B------:R-:W-:Y:S02]  /*30a60*/  IMAD.MOV.U32 R90, RZ, RZ, R49 ;  /* 0x000000ffff5a7224 */ /* 0x000fe400078e0031 */
[----:B------:R-:W-:Y:S02]  /*30a70*/  IMAD.MOV.U32 R91, RZ, RZ, R51 ;  /* 0x000000ffff5b7224 */ /* 0x000fe400078e0033 */
[C---:B---3--:R-:W-:Y:S01]  /*30a80*/  IMAD R24, R68.reuse, UR4, RZ ;  /* 0x0000000444187c24 */ /* 0x048fe2000f8e02ff */
[----:B------:R-:W-:Y:S04]  /*30a90*/  STS.128 [R69], R36 ;  /* 0x0000002445007388 */ /* 0x000fe80000000c00 */
[----:B------:R-:W-:Y:S01]  /*30aa0*/  STS.128 [R69+0x400], R88 ;  /* 0x0004005845007388 */ /* 0x000fe20000000c00 */
[----:B------:R-:W-:Y:S01]  /*30ab0*/  BAR.SYNC.DEFER_BLOCKING 0x0 ;  /* 0x0000000000007b1d */ /* 0x000fe20000010000 */
[----:B----4-:R-:W-:-:S02]  /*30ac0*/  ISETP.GE.AND P0, PT, R68, UR14, PT ;  /* 0x0000000e44007c0c */ /* 0x010fc4000bf06270 */
[----:B------:R-:W-:-:S04]  /*30ad0*/  LEA R68, P1, R24, UR12, 0x2 ;  /* 0x0000000c18447c11 */ /* 0x000fc8000f8210ff */
[----:B------:R-:W-:Y:S01]  /*30ae0*/  LEA.HI.X.SX32 R44, R24, UR13, 0x2, P1 ;  /* 0x0000000d182c7c11 */ /* 0x000fe200088f16ff */
[----:B------:R-:W1:Y:S04]  /*30af0*/  LDS.128 R36, [R2] ;  /* 0x0000000002247984 */ /* 0x000e680000000c00 */
[----:B------:R-:W-:Y:S01]  /*30b00*/  LDS.128 R24, [R2+0x800] ;  /* 0x0008000002187984 */ /* 0x000fe20000000c00 */
[----:B--2---:R-:W-:Y:S02]  /*30b10*/  IMAD.MOV.U32 R32, RZ, RZ, R52 ;  /* 0x000000ffff207224 */ /* 0x004fe400078e0034 */
[----:B------:R-:W-:Y:S02]  /*30b20*/  IMAD.MOV.U32 R33, RZ, RZ, R54 ;  /* 0x000000ffff217224 */ /* 0x000fe400078e0036 */
[----:B------:R-:W-:-:S02]  /*30b30*/  IMAD.MOV.U32 R34, RZ, RZ, R56 ;  /* 0x000000ffff227224 */ /* 0x000fc400078e0038 */
[----:B------:R-:W-:Y:S01]  /*30b40*/  IMAD.MOV.U32 R35, RZ, RZ, R58 ;  /* 0x000000ffff237224 */ /* 0x000fe200078e003a */
[----:B------:R-:W-:Y:S01]  /*30b50*/  BAR.SYNC.DEFER_BLOCKING 0x0 ;  /* 0x0000000000007b1d */ /* 0x000fe20000010000 */
[----:B------:R-:W-:Y:S02]  /*30b60*/  IMAD.MOV.U32 R48, RZ, RZ, R53 ;  /* 0x000000ffff307224 */ /* 0x000fe400078e0035 */
[----:B------:R-:W-:Y:S02]  /*30b70*/  IMAD.MOV.U32 R49, RZ, RZ, R55 ;  /* 0x000000ffff317224 */ /* 0x000fe400078e0037 */
[----:B------:R-:W-:Y:S02]  /*30b80*/  IMAD.MOV.U32 R50, RZ, RZ, R57 ;  /* 0x000000ffff327224 */ /* 0x000fe400078e0039 */
[----:B------:R-:W-:Y:S01]  /*30b90*/  IMAD.MOV.U32 R51, RZ, RZ, R59 ;  /* 0x000000ffff337224 */ /* 0x000fe200078e003b */
[----:B------:R-:W-:Y:S01]  /*30ba0*/  LOP3.LUT R29, R0, R3, RZ, 0xfc, !PT ;  /* 0x00000003001d7212 */ /* 0x000fe200078efcff */
[----:B------:R-:W-:Y:S04]  /*30bb0*/  STS.128 [R69], R32 ;  /* 0x0000002045007388 */ /* 0x000fe80000000c00 */
[----:B------:R2:W-:Y:S01]  /*30bc0*/  STS.128 [R69+0x400], R48 ;  /* 0x0004003045007388 */ /* 0x0005e20000000c00 */
[----:B------:R-:W-:Y:S01]  /*30bd0*/  BAR.SYNC.DEFER_BLOCKING 0x0 ;  /* 0x0000000000007b1d */ /* 0x000fe20000010000 */
[C---:B------:R-:W-:Y:S01]  /*30be0*/  ISETP.LT.AND P2, PT, R29.reuse, UR15, !P0 ;  /* 0x0000000f1d007c0c */ /* 0x040fe2000c741270 */
[----:B------:R-:W-:-:S05]  /*30bf0*/  IMAD R29, R29, UR5, RZ ;  /* 0x000000051d1d7c24 */ /* 0x000fca000f8e02ff */
[----:B------:R-:W-:-:S04]  /*30c00*/  LEA R46, P1, R29, R68, 0x2 ;  /* 0x000000441d2e7211 */ /* 0x000fc800078210ff */
[----:B------:R-:W-:Y:S01]  /*30c10*/  LEA.HI.X.SX32 R47, R29, R44, 0x2, P1 ;  /* 0x0000002c1d2f7211 */ /* 0x000fe200008f16ff */
[----:B------:R-:W3:Y:S04]  /*30c20*/  LDS.128 R32, [R2] ;  /* 0x0000000002207984 */ /* 0x000ee80000000c00 */
[----:B------:R-:W-:Y:S01]  /*30c30*/  LDS.128 R28, [R2+0x800] ;  /* 0x00080000021c7984 */ /* 0x000fe20000000c00 */
[----:B------:R-:W-:Y:S02]  /*30c40*/  IMAD.MOV.U32 R56, RZ, RZ, R60 ;  /* 0x000000ffff387224 */ /* 0x000fe400078e003c */
[----:B------:R-:W-:Y:S02]  /*30c50*/  IMAD.MOV.U32 R60, RZ, RZ, R61 ;  /* 0x000000ffff3c7224 */ /* 0x000fe400078e003d */
[----:B------:R-:W-:-:S02]  /*30c60*/  IMAD.MOV.U32 R57, RZ, RZ, R62 ;  /* 0x000000ffff397224 */ /* 0x000fc400078e003e */
[----:B------:R-:W-:Y:S02]  /*30c70*/  IMAD.MOV.U32 R61, RZ, RZ, R63 ;  /* 0x000000ffff3d7224 */ /* 0x000fe400078e003f */
[----:B------:R-:W-:Y:S02]  /*30c80*/  IMAD.MOV.U32 R58, RZ, RZ, R64 ;  /* 0x000000ffff3a7224 */ /* 0x000fe400078e0040 */
[----:B------:R-:W-:Y:S01]  /*30c90*/  IMAD.MOV.U32 R59, RZ, RZ, R66 ;  /* 0x000000ffff3b7224 */ /* 0x000fe200078e0042 */
[----:B------:R-:W-:Y:S01]  /*30ca0*/  BAR.SYNC.DEFER_BLOCKING 0x0 ;  /* 0x0000000000007b1d */ /* 0x000fe20000010000 */
[----:B------:R-:W-:Y:S02]  /*30cb0*/  IMAD.MOV.U32 R62, RZ, RZ, R65 ;  /* 0x000000ffff3e7224 */ /* 0x000fe400078e0041 */
[----:B------:R-:W-:Y:S01]  /*30cc0*/  IMAD.MOV.U32 R63, RZ, RZ, R67 ;  /* 0x000000ffff3f7224 */ /* 0x000fe200078e0043 */
[C-C-:B------:R-:W-:Y:S02]  /*30cd0*/  LOP3.LUT R45, R0.reuse, 0x2, R3.reuse, 0xfe, !PT ;  /* 0x00000002002d7812 */ /* 0x140fe400078efe03 */
[----:B------:R-:W-:Y:S04]  /*30ce0*/  STS.128 [R69], R56 ;  /* 0x0000003845007388 */ /* 0x000fe80000000c00 */
[----:B------:R-:W-:Y:S01]  /*30cf0*/  STS.128 [R69+0x400], R60 ;  /* 0x0004003c45007388 */ /* 0x000fe20000000c00 */
[----:B------:R-:W-:Y:S01]  /*30d00*/  BAR.SYNC.DEFER_BLOCKING 0x0 ;  /* 0x0000000000007b1d */ /* 0x000fe20000010000 */
[----:B--2---:R-:W-:-:S02]  /*30d10*/  LOP3.LUT R51, R0, 0x4, R3, 0xfe, !PT ;  /* 0x0000000400337812 */ /* 0x004fc400078efe03 */
[C---:B------:R-:W-:Y:S01]  /*30d20*/  ISETP.LT.AND P1, PT, R45.reuse, UR15, !P0 ;  /* 0x0000000f2d007c0c */ /* 0x040fe2000c721270 */
[----:B------:R-:W-:Y:S01]  /*30d30*/  IMAD R45, R45, UR5, RZ ;  /* 0x000000052d2d7c24 */ /* 0x000fe2000f8e02ff */
[C---:B------:R-:W-:Y:S01]  /*30d40*/  ISETP.LT.AND P4, PT, R51.reuse, UR15, !P0 ;  /* 0x0000000f33007c0c */ /* 0x040fe2000c781270 */
[----:B------:R-:W-:Y:S01]  /*30d50*/  IMAD R51, R51, UR5, RZ ;  /* 0x0000000533337c24 */ /* 0x000fe2000f8e02ff */
[C-C-:B------:R-:W-:Y:S02]  /*30d60*/  LOP3.LUT R53, R0.reuse, 0x6, R3.reuse, 0xfe, !PT ;  /* 0x0000000600357812 */ /* 0x140fe400078efe03 */
[----:B------:R-:W-:Y:S02]  /*30d70*/  LOP3.LUT R52, R0, 0x8, R3, 0xfe, !PT ;  /* 0x0000000800347812 */ /* 0x000fe400078efe03 */
[C---:B------:R-:W-:Y:S01]  /*30d80*/  ISETP.LT.AND P3, PT, R53.reuse, UR15, !P0 ;  /* 0x0000000f35007c0c */ /* 0x040fe2000c761270 */
[----:B------:R-:W-:Y:S01]  /*30d90*/  IMAD R53, R53, UR5, RZ ;  /* 0x0000000535357c24 */ /* 0x000fe2000f8e02ff */
[-C--:B------:R-:W-:Y:S01]  /*30da0*/  LEA R50, P5, R51, R68.reuse, 0x2 ;  /* 0x0000004433327211 */ /* 0x080fe200078a10ff */
[----:B------:R2:W-:Y:S01]  /*30db0*/  @P2 STG.E desc[UR20][R46.64], R84 ;  /* 0x000000542e002986 */ /* 0x0005e2000c101914 */
[----:B------:R-:W-:-:S04]  /*30dc0*/  LEA R48, P2, R45, R68, 0x2 ;  /* 0x000000442d307211 */ /* 0x000fc800078410ff */
[-C--:B------:R-:W-:Y:S01]  /*30dd0*/  LEA.HI.X.SX32 R49, R45, R44.reuse, 0x2, P2 ;  /* 0x0000002c2d317211 */ /* 0x080fe200010f16ff */
[C---:B------:R-:W-:Y:S01]  /*30de0*/  IMAD R45, R52.reuse, UR5, RZ ;  /* 0x00000005342d7c24 */ /* 0x040fe2000f8e02ff */
[----:B------:R-:W-:Y:S02]  /*30df0*/  ISETP.LT.AND P2, PT, R52, UR15, !P0 ;  /* 0x0000000f34007c0c */ /* 0x000fe4000c741270 */
[----:B------:R-:W-:Y:S01]  /*30e00*/  LEA.HI.X.SX32 R51, R51, R44, 0x2, P5 ;  /* 0x0000002c33337211 */ /* 0x000fe200028f16ff */
[----:B------:R4:W-:Y:S01]  /*30e10*/  @P1 STG.E desc[UR20][R48.64], R85 ;  /* 0x0000005530001986 */ /* 0x0009e2000c101914 */
[-C--:B------:R-:W-:Y:S02]  /*30e20*/  LEA R52, P1, R45, R68.reuse, 0x2 ;  /* 0x000000442d347211 */ /* 0x080fe400078210ff */
[----:B--2---:R-:W-:Y:S02]  /*30e30*/  LEA R46, P5, R53, R68, 0x2 ;  /* 0x00000044352e7211 */ /* 0x004fe400078a10ff */
[----:B------:R-:W-:-:S02]  /*30e40*/  LOP3.LUT R54, R0, 0xa, R3, 0xfe, !PT ;  /* 0x0000000a00367812 */ /* 0x000fc400078efe03 */
[-C--:B------:R-:W-:Y:S02]  /*30e50*/  LEA.HI.X.SX32 R47, R53, R44.reuse, 0x2, P5 ;  /* 0x0000002c352f7211 */ /* 0x080fe400028f16ff */
[----:B------:R-:W-:Y:S01]  /*30e60*/  LEA.HI.X.SX32 R53, R45, R44, 0x2, P1 ;  /* 0x0000002c2d357211 */ /* 0x000fe200008f16ff */
[----:B------:R-:W-:Y:S01]  /*30e70*/  IMAD R45, R54, UR5, RZ ;  /* 0x00000005362d7c24 */ /* 0x000fe2000f8e02ff */
[--C-:B------:R-:W-:Y:S01]  /*30e80*/  LOP3.LUT R55, R0, 0xc, R3.reuse, 0xfe, !PT ;  /* 0x0000000c00377812 */ /* 0x100fe200078efe03 */
[----:B------:R2:W-:Y:S01]  /*30e90*/  @P4 STG.E desc[UR20][R50.64], R86 ;  /* 0x0000005632004986 */ /* 0x0005e2000c101914 */
[----:B------:R-:W-:Y:S02]  /*30ea0*/  ISETP.LT.AND P1, PT, R54, UR15, !P0 ;  /* 0x0000000f36007c0c */ /* 0x000fe4000c721270 */
[----:B----4-:R-:W-:Y:S01]  /*30eb0*/  LOP3.LUT R49, R0, 0xe, R3, 0xfe, !PT ;  /* 0x0000000e00317812 */ /* 0x010fe200078efe03 */
[----:B------:R4:W-:Y:S01]  /*30ec0*/  @P3 STG.E desc[UR20][R46.64], R87 ;  /* 0x000000572e003986 */ /* 0x0009e2000c101914 */
[C---:B------:R-:W-:Y:S01]  /*30ed0*/  ISETP.LT.AND P4, PT, R55.reuse, UR15, !P0 ;  /* 0x0000000f37007c0c */ /* 0x040fe2000c781270 */
[----:B------:R-:W-:-:S02]  /*30ee0*/  IMAD R55, R55, UR5, RZ ;  /* 0x0000000537377c24 */ /* 0x000fc4000f8e02ff */
[----:B------:R1:W-:Y:S01]  /*30ef0*/  @P2 STG.E desc[UR20][R52.64], R80 ;  /* 0x0000005034002986 */ /* 0x0003e2000c101914 */
[-C--:B------:R-:W-:Y:S02]  /*30f00*/  LEA R48, P2, R45, R68.reuse, 0x2 ;  /* 0x000000442d307211 */ /* 0x080fe400078410ff */
[----:B--2---:R-:W-:Y:S01]  /*30f10*/  LOP3.LUT R50, R0, 0x10, R3, 0xfe, !PT ;  /* 0x0000001000327812 */ /* 0x004fe200078efe03 */
[C---:B------:R-:W-:Y:S01]  /*30f20*/  IMAD R51, R49.reuse, UR5, RZ ;  /* 0x0000000531337c24 */ /* 0x040fe2000f8e02ff */
[----:B------:R-:W-:Y:S02]  /*30f30*/  ISETP.LT.AND P3, PT, R49, UR15, !P0 ;  /* 0x0000000f31007c0c */ /* 0x000fe4000c761270 */
[----:B----4-:R-:W-:Y:S02]  /*30f40*/  LEA R46, P5, R55, R68, 0x2 ;  /* 0x00000044372e7211 */ /* 0x010fe400078a10ff */
[----:B------:R-:W-:Y:S01]  /*30f50*/  LEA.HI.X.SX32 R49, R45, R44, 0x2, P2 ;  /* 0x0000002c2d317211 */ /* 0x000fe200010f16ff */
[C---:B------:R-:W-:Y:S01]  /*30f60*/  IMAD R45, R50.reuse, UR5, RZ ;  /* 0x00000005322d7c24 */ /* 0x040fe2000f8e02ff */
[----:B------:R-:W-:-:S02]  /*30f70*/  ISETP.LT.AND P2, PT, R50, UR15, !P0 ;  /* 0x0000000f32007c0c */ /* 0x000fc4000c741270 */
[----:B------:R-:W-:Y:S01]  /*30f80*/  LEA.HI.X.SX32 R47, R55, R44, 0x2, P5 ;  /* 0x0000002c372f7211 */ /* 0x000fe200028f16ff */
[----:B------:R2:W-:Y:S01]  /*30f90*/  @P1 STG.E desc[UR20][R48.64], R81 ;  /* 0x0000005130001986 */ /* 0x0005e2000c101914 */
[-C--:B------:R-:W-:Y:S02]  /*30fa0*/  LEA R50, P5, R51, R68.reuse, 0x2 ;  /* 0x0000004433327211 */ /* 0x080fe400078a10ff */
[----:B-1----:R-:W-:Y:S02]  /*30fb0*/  LEA R52, P1, R45, R68, 0x2 ;  /* 0x000000442d347211 */ /* 0x002fe400078210ff */
[C-C-:B------:R-:W-:Y:S02]  /*30fc0*/  LOP3.LUT R55, R0.reuse, 0x12, R3.reuse, 0xfe, !PT ;  /* 0x0000001200377812 */ /* 0x140fe400078efe03 */
[-C--:B------:R-:W-:Y:S02]  /*30fd0*/  LEA.HI.X.SX32 R51, R51, R44.reuse, 0x2, P5 ;  /* 0x0000002c33337211 */ /* 0x080fe400028f16ff */
[----:B------:R-:W-:Y:S01]  /*30fe0*/  LEA.HI.X.SX32 R53, R45, R44, 0x2, P1 ;  /* 0x0000002c2d357211 */ /* 0x000fe200008f16ff */
[C---:B------:R-:W-:Y:S01]  /*30ff0*/  IMAD R45, R55.reuse, UR5, RZ ;  /* 0x00000005372d7c24 */ /* 0x040fe2000f8e02ff */
[----:B------:R-:W-:Y:S01]  /*31000*/  LOP3.LUT R54, R0, 0x14, R3, 0xfe, !PT ;  /* 0x0000001400367812 */ /* 0x000fe200078efe03 */
[----:B------:R1:W-:Y:S01]  /*31010*/  @P4 STG.E desc[UR20][R46.64], R82 ;  /* 0x000000522e004986 */ /* 0x0003e2000c101914 */
[----:B------:R-:W-:-:S02]  /*31020*/  ISETP.LT.AND P1, PT, R55, UR15, !P0 ;  /* 0x0000000f37007c0c */ /* 0x000fc4000c721270 */
[C---:B------:R-:W-:Y:S01]  /*31030*/  ISETP.LT.AND P4, PT, R54.reuse, UR15, !P0 ;  /* 0x0000000f36007c0c */ /* 0x040fe2000c781270 */
[----:B------:R4:W-:Y:S01]  /*31040*/  @P3 STG.E desc[UR20][R50.64], R83 ;  /* 0x0000005332003986 */ /* 0x0009e2000c101914 */
[----:B--2---:R-:W-:Y:S01]  /*31050*/  IMAD R49, R54, UR5, RZ ;  /* 0x0000000536317c24 */ /* 0x004fe2000f8e02ff */
[C-C-:B------:R-:W-:Y:S02]  /*31060*/  LOP3.LUT R54, R0.reuse, 0x18, R3.reuse, 0xfe, !PT ;  /* 0x0000001800367812 */ /* 0x140fe400078efe03 */
[----:B------:R2:W-:Y:S01]  /*31070*/  @P2 STG.E desc[UR20][R52.64], R76 ;  /* 0x0000004c34002986 */ /* 0x0005e2000c101914 */
[----:B------:R-:W-:Y:S02]  /*31080*/  LOP3.LUT R48, R0, 0x16, R3, 0xfe, !PT ;  /* 0x0000001600307812 */ /* 0x000fe400078efe03 */
[----:B-1----:R-:W-:-:S04]  /*31090*/  LEA R46, P2, R45, R68, 0x2 ;  /* 0x000000442d2e7211 */ /* 0x002fc800078410ff */
[----:B------:R-:W-:Y:S01]  /*310a0*/  LEA.HI.X.SX32 R47, R45, R44, 0x2, P2 ;  /* 0x0000002c2d2f7211 */ /* 0x000fe200010f16ff */
[----:B------:R-:W-:Y:S01]  /*310b0*/  IMAD R45, R54, UR5, RZ ;  /* 0x00000005362d7c24 */ /* 0x000fe2000f8e02ff */
[C---:B------:R-:W-:Y:S01]  /*310c0*/  ISETP.LT.AND P3, PT, R48.reuse, UR15, !P0 ;  /* 0x0000000f30007c0c */ /* 0x040fe2000c761270 */
[----:B----4-:R-:W-:Y:S01]  /*310d0*/  IMAD R51, R48, UR5, RZ ;  /* 0x0000000530337c24 */ /* 0x010fe2000f8e02ff */
[-C--:B------:R-:W-:Y:S01]  /*310e0*/  LEA R48, P5, R49, R68.reuse, 0x2 ;  /* 0x0000004431307211 */ /* 0x080fe200078a10ff */
[----:B------:R1:W-:Y:S01]  /*310f0*/  @P1 STG.E desc[UR20][R46.64], R77 ;  /* 0x0000004d2e001986 */ /* 0x0003e2000c101914 */
[----:B------:R-:W-:Y:S02]  /*31100*/  ISETP.LT.AND P2, PT, R54, UR15, !P0 ;  /* 0x0000000f36007c0c */ /* 0x000fe4000c741270 */
[----:B--2---:R-:W-:Y:S02]  /*31110*/  LEA R52, P1, R45, R68, 0x2 ;  /* 0x000000442d347211 */ /* 0x004fe400078210ff */
[----:B------:R-:W-:-:S02]  /*31120*/  LOP3.LUT R54, R0, 0x1a, R3, 0xfe, !PT ;  /* 0x0000001a00367812 */ /* 0x000fc400078efe03 */
[----:B------:R-:W-:Y:S02]  /*31130*/  LEA.HI.X.SX32 R49, R49, R44, 0x2, P5 ;  /* 0x0000002c31317211 */ /* 0x000fe400028f16ff */
[----:B------:R-:W-:Y:S02]  /*31140*/  LEA R50, P5, R51, R68, 0x2 ;  /* 0x0000004433327211 */ /* 0x000fe400078a10ff */
[-C--:B------:R-:W-:Y:S01]  /*31150*/  LEA.HI.X.SX32 R53, R45, R44.reuse, 0x2, P1 ;  /* 0x0000002c2d357211 */ /* 0x080fe200008f16ff */
[C---:B------:R-:W-:Y:S01]  /*31160*/  IMAD R45, R54.reuse, UR5, RZ ;  /* 0x00000005362d7c24 */ /* 0x040fe2000f8e02ff */
[----:B------:R-:W-:Y:S02]  /*31170*/  ISETP.LT.AND P1, PT, R54, UR15, !P0 ;  /* 0x0000000f36007c0c */ /* 0x000fe4000c721270 */
[----:B------:R-:W-:Y:S01]  /*31180*/  LEA.HI.X.SX32 R51, R51, R44, 0x2, P5 ;  /* 0x0000002c33337211 */ /* 0x000fe200028f16ff */
[----:B------:R2:W-:Y:S01]  /*31190*/  @P4 STG.E desc[UR20][R48.64], R78 ;  /* 0x0000004e30004986 */ /* 0x0005e2000c101914 */
[----:B-1----:R-:W-:-:S02]  /*311a0*/  LOP3.LUT R47, R0, 0x1e, R3, 0xfe, !PT ;  /* 0x0000001e002f7812 */ /* 0x002fc400078efe03 */
[C-C-:B------:R-:W-:Y:S02]  /*311b0*/  LOP3.LUT R55, R0.reuse, 0x1c, R3.reuse, 0xfe, !PT ;  /* 0x0000001c00377812 */ /* 0x140fe400078efe03 */
[----:B------:R-:W-:Y:S01]  /*311c0*/  LEA R46, P5, R45, R68, 0x2 ;  /* 0x000000442d2e7211 */ /* 0x000fe200078a10ff */
[----:B------:R1:W-:Y:S01]  /*311d0*/  @P3 STG.E desc[UR20][R50.64], R79 ;  /* 0x0000004f32003986 */ /* 0x0003e2000c101914 */
[----:B------:R-:W-:Y:S02]  /*311e0*/  ISETP.LT.AND P3, PT, R47, UR15, !P0 ;  /* 0x0000000f2f007c0c */ /* 0x000fe4000c761270 */
[----:B--2---:R-:W-:Y:S01]  /*311f0*/  LOP3.LUT R49, R0, 0x20, R3, 0xfe, !PT ;  /* 0x0000002000317812 */ /* 0x004fe200078efe03 */
[----:B------:R2:W-:Y:S01]  /*31200*/  @P2 STG.E desc[UR20][R52.64], R72 ;  /* 0x0000004834002986 */ /* 0x0005e2000c101914 */
[C---:B------:R-:W-:Y:S01]  /*31210*/  ISETP.LT.AND P2, PT, R55.reuse, UR15, !P0 ;  /* 0x0000000f37007c0c */ /* 0x040fe2000c741270 */
[----:B------:R-:W-:Y:S02]  /*31220*/  IMAD R55, R55, UR5, RZ ;  /* 0x0000000537377c24 */ /* 0x000fe4000f8e02ff */
[----:B-1----:R-:W-:Y:S01]  /*31230*/  IMAD R51, R47, UR5, RZ ;  /* 0x000000052f337c24 */ /* 0x002fe2000f8e02ff */
[----:B------:R-:W-:Y:S01]  /*31240*/  LEA.HI.X.SX32 R47, R45, R44, 0x2, P5 ;  /* 0x0000002c2d2f7211 */ /* 0x000fe200028f16ff */
[----:B------:R-:W-:Y:S01]  /*31250*/  IMAD R45, R49, UR5, RZ ;  /* 0x00000005312d7c24 */ /* 0x000fe2000f8e02ff */
[----:B------:R-:W-:-:S02]  /*31260*/  LEA R48, P4, R55, R68, 0x2 ;  /* 0x0000004437307211 */ /* 0x000fc400078810ff */
[----:B------:R-:W-:Y:S01]  /*31270*/  LOP3.LUT R54, R0, 0x22, R3, 0xfe, !PT ;  /* 0x0000002200367812 */ /* 0x000fe200078efe03 */
[----:B------:R1:W-:Y:S01]  /*31280*/  @P1 STG.E desc[UR20][R46.64], R73 ;  /* 0x000000492e001986 */ /* 0x0003e2000c101914 */
[----:B--2---:R-:W-:Y:S02]  /*31290*/  LEA R52, P1, R45, R68, 0x2 ;  /* 0x000000442d347211 */ /* 0x004fe400078210ff */
[----:B------:R-:W-:Y:S02]  /*312a0*/  ISETP.LT.AND P5, PT, R49, UR15, !P0 ;  /* 0x0000000f31007c0c */ /* 0x000fe4000c7a1270 */
[-C--:B------:R-:W-:Y:S02]  /*312b0*/  LEA.HI.X.SX32 R49, R55, R44.reuse, 0x2, P4 ;  /* 0x0000002c37317211 */ /* 0x080fe400020f16ff */
[----:B------:R-:W-:Y:S01]  /*312c0*/  LEA.HI.X.SX32 R53, R45, R44, 0x2, P1 ;  /* 0x0000002c2d357211 */ /* 0x000fe200008f16ff */
[C---:B------:R-:W-:Y:S01]  /*312d0*/  IMAD R45, R54.reuse, UR5, RZ ;  /* 0x00000005362d7c24 */ /* 0x040fe2000f8e02ff */
[----:B------:R-:W-:-:S02]  /*312e0*/  ISETP.LT.AND P4, PT, R54, UR15, !P0 ;  /* 0x0000000f36007c0c */ /* 0x000fc4000c781270 */
[C-C-:B------:R-:W-:Y:S01]  /*312f0*/  LOP3.LUT R57, R0.reuse, 0x24, R3.reuse, 0xfe, !PT ;  /* 0x0000002400397812 */ /* 0x140fe200078efe03 */
[----:B------:R2:W-:Y:S01]  /*31300*/  @P2 STG.E desc[UR20][R48.64], R74 ;  /* 0x0000004a30002986 */ /* 0x0005e2000c101914 */
[-C--:B------:R-:W-:Y:S02]  /*31310*/  LEA R50, P6, R51, R68.reuse, 0x2 ;  /* 0x0000004433327211 */ /* 0x080fe400078c10ff */
[C-C-:B------:R-:W-:Y:S02]  /*31320*/  LOP3.LUT R56, R0.reuse, 0x26, R3.reuse, 0xfe, !PT ;  /* 0x0000002600387812 */ /* 0x140fe400078efe03 */
[----:B-1----:R-:W-:Y:S02]  /*31330*/  LEA R46, P2, R45, R68, 0x2 ;  /* 0x000000442d2e7211 */ /* 0x002fe400078410ff */
[-C--:B------:R-:W-:Y:S02]  /*31340*/  LEA.HI.X.SX32 R51, R51, R44.reuse, 0x2, P6 ;  /* 0x0000002c33337211 */ /* 0x080fe400030f16ff */
[--C-:B------:R-:W-:Y:S01]  /*31350*/  LOP3.LUT R55, R0, 0x28, R3.reuse, 0xfe, !PT ;  /* 0x0000002800377812 */ /* 0x100fe200078efe03 */
[----:B--2---:R-:W-:Y:S01]  /*31360*/  IMAD R49, R57, UR5, RZ ;  /* 0x0000000539317c24 */ /* 0x004fe2000f8e02ff */
[----:B------:R-:W-:Y:S01]  /*31370*/  LEA.HI.X.SX32 R47, R45, R44, 0x2, P2 ;  /* 0x0000002c2d2f7211 */ /* 0x000fe200010f16ff */
[----:B------:R-:W-:Y:S01]  /*31380*/  IMAD R45, R56, UR5, RZ ;  /* 0x00000005382d7c24 */ /* 0x000fe2000f8e02ff */
[----:B------:R-:W-:-:S02]  /*31390*/  LOP3.LUT R54, R0, 0x2a, R3, 0xfe, !PT ;  /* 0x0000002a00367812 */ /* 0x000fc400078efe03 */
[----:B------:R-:W-:Y:S01]  /*313a0*/  ISETP.LT.AND P1, PT, R57, UR15, !P0 ;  /* 0x0000000f39007c0c */ /* 0x000fe2000c721270 */
[----:B------:R1:W-:Y:S01]  /*313b0*/  @P3 STG.E desc[UR20][R50.64], R75 ;  /* 0x0000004b32003986 */ /* 0x0003e2000c101914 */
[----:B------:R-:W-:Y:S02]  /*313c0*/  LEA R48, P6, R49, R68, 0x2 ;  /* 0x0000004431307211 */ /* 0x000fe400078c10ff */
[----:B------:R-:W-:Y:S01]  /*313d0*/  ISETP.LT.AND P3, PT, R56, UR15, !P0 ;  /* 0x0000000f38007c0c */ /* 0x000fe2000c761270 */
[----:B------:R2:W-:Y:S01]  /*313e0*/  @P5 STG.E desc[UR20][R52.64], R40 ;  /* 0x0000002834005986 */ /* 0x0005e2000c101914 */
[----:B------:R-:W-:Y:S02]  /*313f0*/  ISETP.LT.AND P2, PT, R55, UR15, !P0 ;  /* 0x0000000f37007c0c */ /* 0x000fe4000c741270 */
[----:B------:R-:W-:Y:S01]  /*31400*/  LEA.HI.X.SX32 R49, R49, R44, 0x2, P6 ;  /* 0x0000002c31317211 */ /* 0x000fe200030f16ff */
[----:B------:R4:W-:Y:S01]  /*31410*/  @P4 STG.E desc[UR20][R46.64], R41 ;  /* 0x000000292e004986 */ /* 0x0009e2000c101914 */
[----:B------:R-:W-:-:S02]  /*31420*/  ISETP.LT.AND P6, PT, R54, UR15, !P0 ;  /* 0x0000000f36007c0c */ /* 0x000fc4000c7c1270 */
[----:B-1----:R-:W-:Y:S01]  /*31430*/  LEA R50, P4, R45, R68, 0x2 ;  /* 0x000000442d327211 */ /* 0x002fe200078810ff */
[----:B--2---:R-:W-:Y:S02]  /*31440*/  IMAD R53, R55, UR5, RZ ;  /* 0x0000000537357c24 */ /* 0x004fe4000f8e02ff */
[----:B------:R-:W-:Y:S01]  /*31450*/  IMAD R55, R54, UR5, RZ ;  /* 0x0000000536377c24 */ /* 0x000fe2000f8e02ff */
[----:B------:R-:W-:Y:S02]  /*31460*/  LEA.HI.X.SX32 R51, R45, R44, 0x2, P4 ;  /* 0x0000002c2d337211 */ /* 0x000fe400020f16ff */
[-C--:B------:R-:W-:Y:S02]  /*31470*/  LEA R52, P5, R53, R68.reuse, 0x2 ;  /* 0x0000004435347211 */ /* 0x080fe400078a10ff */
[----:B------:R-:W-:Y:S02]  /*31480*/  LEA R54, P4, R55, R68, 0x2 ;  /* 0x0000004437367211 */ /* 0x000fe400078810ff */
[----:B----4-:R-:W-:Y:S01]  /*31490*/  LOP3.LUT R41, R0, 0x2c, R3, 0xfe, !PT ;  /* 0x0000002c00297812 */ /* 0x010fe200078efe03 */
[----:B------:R-:W-:Y:S01]  /*314a0*/  @P1 STG.E desc[UR20][R48.64], R42 ;  /* 0x0000002a30001986 */ /* 0x000fe2000c101914 */
[----:B------:R-:W-:-:S02]  /*314b0*/  LEA.HI.X.SX32 R53, R53, R44, 0x2, P5 ;  /* 0x0000002c35357211 */ /* 0x000fc400028f16ff */
[----:B------:R-:W-:Y:S02]  /*314c0*/  LEA.HI.X.SX32 R55, R55, R44, 0x2, P4 ;  /* 0x0000002c37377211 */ /* 0x000fe400020f16ff */
[C-C-:B------:R-:W-:Y:S02]  /*314d0*/  LOP3.LUT R40, R0.reuse, 0x2e, R3.reuse, 0xfe, !PT ;  /* 0x0000002e00287812 */ /* 0x140fe400078efe03 */
[C---:B------:R-:W-:Y:S01]  /*314e0*/  ISETP.LT.AND P1, PT, R41.reuse, UR15, !P0 ;  /* 0x0000000f29007c0c */ /* 0x040fe2000c721270 */
[----:B------:R-:W-:Y:S01]  /*314f0*/  IMAD R41, R41, UR5, RZ ;  /* 0x0000000529297c24 */ /* 0x000fe2000f8e02ff */
[----:B------:R-:W-:Y:S01]  /*31500*/  LOP3.LUT R45, R0, 0x30, R3, 0xfe, !PT ;  /* 0x00000030002d7812 */ /* 0x000fe200078efe03 */
[----:B------:R1:W-:Y:S01]  /*31510*/  @P3 STG.E desc[UR20][R50.64], R43 ;  /* 0x0000002b32003986 */ /* 0x0003e2000c101914 */
[----:B------:R-:W-:-:S03]  /*31520*/  ISETP.LT.AND P3, PT, R40, UR15, !P0 ;  /* 0x0000000f28007c0c */ /* 0x000fc6000c761270 */
[----:B------:R2:W-:Y:S01]  /*31530*/  @P2 STG.E desc[UR20][R52.64], R36 ;  /* 0x0000002434002986 */ /* 0x0005e2000c101914 */
[C---:B------:R-:W-:Y:S01]  /*31540*/  ISETP.LT.AND P2, PT, R45.reuse, UR15, !P0 ;  /* 0x0000000f2d007c0c */ /* 0x040fe2000c741270 */
[----:B------:R-:W-:Y:S02]  /*31550*/  IMAD R45, R45, UR5, RZ ;  /* 0x000000052d2d7c24 */ /* 0x000fe4000f8e02ff */
[----:B------:R4:W-:Y:S01]  /*31560*/  @P6 STG.E desc[UR20][R54.64], R37 ;  /* 0x0000002536006986 */ /* 0x0009e2000c101914 */
[----:B-1----:R-:W-:-:S03]  /*31570*/  IMAD R43, R40, UR5, RZ ;  /* 0x00000005282b7c24 */ /* 0x002fc6000f8e02ff */
[----:B------:R-:W1:Y:S01]  /*31580*/  LDS.128 R48, [R2] ;  /* 0x0000000002307984 */ /* 0x000e620000000c00 */
[-C--:B------:R-:W-:Y:S02]  /*31590*/  LEA R40, P6, R41, R68.reuse, 0x2 ;  /* 0x0000004429287211 */ /* 0x080fe400078c10ff */
[----:B--2---:R-:W-:Y:S02]  /*315a0*/  LEA R36, P5, R43, R68, 0x2 ;  /* 0x000000442b247211 */ /* 0x004fe400078a10ff */
[----:B------:R-:W-:Y:S02]  /*315b0*/  LEA.HI.X.SX32 R41, R41, R44, 0x2, P6 ;  /* 0x0000002c29297211 */ /* 0x000fe400030f16ff */
[----:B------:R-:W-:Y:S02]  /*315c0*/  LEA R42, P6, R45, R68, 0x2 ;  /* 0x000000442d2a7211 */ /* 0x000fe400078c10ff */
[----:B------:R-:W-:Y:S02]  /*315d0*/  LOP3.LUT R47, R0, 0x32, R3, 0xfe, !PT ;  /* 0x00000032002f7812 */ /* 0x000fe400078efe03 */
[----:B----4-:R-:W-:-:S02]  /*315e0*/  LEA.HI.X.SX32 R37, R43, R44, 0x2, P5 ;  /* 0x0000002c2b257211 */ /* 0x010fc400028f16ff */
[----:B------:R-:W-:Y:S02]  /*315f0*/  LEA.HI.X.SX32 R43, R45, R44, 0x2, P6 ;  /* 0x0000002c2d2b7211 */ /* 0x000fe400030f16ff */
[C---:B------:R-:W-:Y:S01]  /*31600*/  ISETP.LT.AND P4, PT, R47.reuse, UR15, !P0 ;  /* 0x0000000f2f007c0c */ /* 0x040fe2000c781270 */
[----:B------:R-:W-:Y:S01]  /*31610*/  IMAD R47, R47, UR5, RZ ;  /* 0x000000052f2f7c24 */ /* 0x000fe2000f8e02ff */
[----:B------:R-:W-:Y:S01]  /*31620*/  LOP3.LUT R45, R0, 0x34, R3, 0xfe, !PT ;  /* 0x00000034002d7812 */ /* 0x000fe200078efe03 */
[----:B------:R2:W-:Y:S04]  /*31630*/  @P1 STG.E desc[UR20][R40.64], R38 ;  /* 0x0000002628001986 */ /* 0x0005e8000c101914 */
[----:B------:R4:W-:Y:S01]  /*31640*/  @P3 STG.E desc[UR20][R36.64], R39 ;  /* 0x0000002724003986 */ /* 0x0009e2000c101914 */
[----:B------:R-:W-:-:S03]  /*31650*/  LEA R46, P5, R47, R68, 0x2 ;  /* 0x000000442f2e7211 */ /* 0x000fc600078a10ff */
[----:B---3--:R3:W-:Y:S01]  /*31660*/  @P2 STG.E desc[UR20][R42.64], R32 ;  /* 0x000000202a002986 */ /* 0x0087e2000c101914 */
[C---:B------:R-:W-:Y:S01]  /*31670*/  ISETP.LT.AND P2, PT, R45.reuse, UR15, !P0 ;  /* 0x0000000f2d007c0c */ /* 0x040fe2000c741270 */
[----:B------:R-:W-:Y:S01]  /*31680*/  IMAD R45, R45, UR5, RZ ;  /* 0x000000052d2d7c24 */ /* 0x000fe2000f8e02ff */
[C-C-:B------:R-:W-:Y:S02]  /*31690*/  LOP3.LUT R53, R0.reuse, 0x36, R3.reuse, 0xfe, !PT ;  /* 0x0000003600357812 */ /* 0x140fe400078efe03 */
[----:B------:R-:W-:Y:S02]  /*316a0*/  LEA.HI.X.SX32 R47, R47, R44, 0x2, P5 ;  /* 0x0000002c2f2f7211 */ /* 0x000fe400028f16ff */
[C-C-:B------:R-:W-:Y:S02]  /*316b0*/  LOP3.LUT R52, R0.reuse, 0x38, R3.reuse, 0xfe, !PT ;  /* 0x0000003800347812 */ /* 0x140fe400078efe03 */
[----:B--2---:R-:W-:Y:S02]  /*316c0*/  LOP3.LUT R38, R0, 0x3a, R3, 0xfe, !PT ;  /* 0x0000003a00267812 */ /* 0x004fe400078efe03 */
[----:B----4-:R-:W-:Y:S01]  /*316d0*/  LEA R36, P1, R45, R68, 0x2 ;  /* 0x000000442d247211 */ /* 0x010fe200078210ff */
[C---:B------:R-:W-:Y:S01]  /*316e0*/  IMAD R41, R53.reuse, UR5, RZ ;  /* 0x0000000535297c24 */ /* 0x040fe2000f8e02ff */
[----:B------:R2:W-:Y:S01]  /*316f0*/  @P4 STG.E desc[UR20][R46.64], R33 ;  /* 0x000000212e004986 */ /* 0x0005e2000c101914 */
[----:B------:R-:W-:Y:S01]  /*31700*/  ISETP.LT.AND P3, PT, R53, UR15, !P0 ;  /* 0x0000000f35007c0c */ /* 0x000fe2000c761270 */
[----:B------:R-:W-:Y:S01]  /*31710*/  IMAD R39, R52, UR5, RZ ;  /* 0x0000000534277c24 */ /* 0x000fe2000f8e02ff */
[----:B------:R-:W-:Y:S01]  /*31720*/  LEA.HI.X.SX32 R37, R45, R44, 0x2, P1 ;  /* 0x0000002c2d257211 */ /* 0x000fe200008f16ff */
[----:B---3--:R-:W-:Y:S01]  /*31730*/  IMAD R43, R38, UR5, RZ ;  /* 0x00000005262b7c24 */ /* 0x008fe2000f8e02ff */
[----:B------:R-:W-:-:S02]  /*31740*/  ISETP.LT.AND P4, PT, R52, UR15, !P0 ;  /* 0x0000000f34007c0c */ /* 0x000fc4000c781270 */
[----:B------:R-:W-:Y:S01]  /*31750*/  ISETP.LT.AND P1, PT, R38, UR15, !P0 ;  /* 0x0000000f26007c0c */ /* 0x000fe2000c721270 */
[----:B------:R3:W-:Y:S01]  /*31760*/  @P2 STG.E desc[UR20][R36.64], R34 ;  /* 0x0000002224002986 */ /* 0x0007e2000c101914 */
[-C--:B------:R-:W-:Y:S02]  /*31770*/  LEA R32, P5, R41, R68.reuse, 0x2 ;  /* 0x0000004429207211 */ /* 0x080fe400078a10ff */
[-C--:B------:R-:W-:Y:S02]  /*31780*/  LEA R38, P6, R39, R68.reuse, 0x2 ;  /* 0x0000004427267211 */ /* 0x080fe400078c10ff */
[----:B------:R-:W-:Y:S02]  /*31790*/  LEA R40, P2, R43, R68, 0x2 ;  /* 0x000000442b287211 */ /* 0x000fe400078410ff */
[----:B------:R-:W-:Y:S02]  /*317a0*/  LOP3.LUT R45, R0, 0x3c, R3, 0xfe, !PT ;  /* 0x0000003c002d7812 */ /* 0x000fe400078efe03 */
[----:B--2---:R-:W-:-:S02]  /*317b0*/  LEA.HI.X.SX32 R33, R41, R44, 0x2, P5 ;  /* 0x0000002c29217211 */ /* 0x004fc400028f16ff */
[-C--:B------:R-:W-:Y:S02]  /*317c0*/  LEA.HI.X.SX32 R39, R39, R44.reuse, 0x2, P6 ;  /* 0x0000002c27277211 */ /* 0x080fe400030f16ff */
[----:B------:R-:W-:Y:S01]  /*317d0*/  LEA.HI.X.SX32 R41, R43, R44, 0x2, P2 ;  /* 0x0000002c2b297211 */ /* 0x000fe200010f16ff */
[C---:B------:R-:W-:Y:S01]  /*317e0*/  IMAD R43, R45.reuse, UR5, RZ ;  /* 0x000000052d2b7c24 */ /* 0x040fe2000f8e02ff */
[----:B------:R-:W-:Y:S01]  /*317f0*/  ISETP.LT.AND P2, PT, R45, UR15, !P0 ;  /* 0x0000000f2d007c0c */ /* 0x000fe2000c741270 */
[----:B------:R2:W-:Y:S01]  /*31800*/  @P3 STG.E desc[UR20][R32.64], R35 ;  /* 0x0000002320003986 */ /* 0x0005e2000c101914 */
[C-C-:B------:R-:W-:Y:S02]  /*31810*/  LOP3.LUT R42, R0.reuse, 0x3e, R3.reuse, 0xfe, !PT ;  /* 0x0000003e002a7812 */ /* 0x140fe400078efe03 */
[--C-:B---3--:R-:W-:Y:S01]  /*31820*/  LOP3.LUT R34, R0, 0x40, R3.reuse, 0xfe, !PT ;  /* 0x0000004000227812 */ /* 0x108fe200078efe03 */
[----:B-1----:R1:W-:Y:S04]  /*31830*/  @P4 STG.E desc[UR20][R38.64], R48 ;  /* 0x0000003026004986 */ /* 0x0023e8000c101914 */
[----:B------:R3:W-:Y:S01]  /*31840*/  @P1 STG.E desc[UR20][R40.64], R49 ;  /* 0x0000003128001986 */ /* 0x0007e2000c101914 */
[----:B------:R-:W-:Y:S01]  /*31850*/  IMAD R37, R42, UR5, RZ ;  /* 0x000000052a257c24 */ /* 0x000fe2000f8e02ff */
[----:B--2---:R-:W-:-:S02]  /*31860*/  LOP3.LUT R35, R0, 0x42, R3, 0xfe, !PT ;  /* 0x0000004200237812 */ /* 0x004fc400078efe03 */
[C---:B------:R-:W-:Y:S02]  /*31870*/  LEA R32, P1, R43.reuse, R68, 0x2 ;  /* 0x000000442b207211 */ /* 0x040fe400078210ff */
[----:B------:R-:W-:Y:S01]  /*31880*/  ISETP.LT.AND P3, PT, R42, UR15, !P0 ;  /* 0x0000000f2a007c0c */ /* 0x000fe2000c761270 */
[C---:B-1----:R-:W-:Y:S01]  /*31890*/  IMAD R39, R34.reuse, UR5, RZ ;  /* 0x0000000522277c24 */ /* 0x042fe2000f8e02ff */
[----:B------:R-:W-:Y:S02]  /*318a0*/  LEA.HI.X.SX32 R33, R43, R44, 0x2, P1 ;  /* 0x0000002c2b217211 */ /* 0x000fe400008f16ff */
[----:B------:R-:W-:Y:S01]  /*318b0*/  ISETP.LT.AND P4, PT, R34, UR15, !P0 ;  /* 0x0000000f22007c0c */ /* 0x000fe2000c781270 */
[C---:B---3--:R-:W-:Y:S01]  /*318c0*/  IMAD R41, R35.reuse, UR5, RZ ;  /* 0x0000000523297c24 */ /* 0x048fe2000f8e02ff */
[----:B------:R-:W-:Y:S01]  /*318d0*/  ISETP.LT.AND P1, PT, R35, UR15, !P0 ;  /* 0x0000000f23007c0c */ /* 0x000fe2000c721270 */
[----:B------:R1:W-:Y:S01]  /*318e0*/  @P2 STG.E desc[UR20][R32.64], R50 ;  /* 0x0000003220002986 */ /* 0x0003e2000c101914 */
[----:B------:R-:W-:-:S02]  /*318f0*/  LEA R34, P5, R37, R68, 0x2 ;  /* 0x0000004425227211 */ /* 0x000fc400078a10ff */
[-C--:B------:R-:W-:Y:S02]  /*31900*/  LEA R36, P6, R39, R68.reuse, 0x2 ;  /* 0x0000004427247211 */ /* 0x080fe400078c10ff */
[----:B------:R-:W-:Y:S02]  /*31910*/  LEA R38, P2, R41, R68, 0x2 ;  /* 0x0000004429267211 */ /* 0x000fe400078410ff */
[--C-:B------:R-:W-:Y:S02]  /*31920*/  LOP3.LUT R40, R0, 0x44, R3.reuse, 0xfe, !PT ;  /* 0x0000004400287812 */ /* 0x100fe400078efe03 */
[-C--:B------:R-:W-:Y:S02]  /*31930*/  LEA.HI.X.SX32 R35, R37, R44.reuse, 0x2, P5 ;  /* 0x0000002c25237211 */ /* 0x080fe400028f16ff */
[-C--:B------:R-:W-:Y:S02]  /*31940*/  LEA.HI.X.SX32 R37, R39, R44.reuse, 0x2, P6 ;  /* 0x0000002c27257211 */ /* 0x080fe400030f16ff */
[----:B------:R-:W-:Y:S01]  /*31950*/  LEA.HI.X.SX32 R39, R41, R44, 0x2, P2 ;  /* 0x0000002c29277211 */ /* 0x000fe200010f16ff */
[C---:B------:R-:W-:Y:S01]  /*31960*/  IMAD R41, R40.reuse, UR5, RZ ;  /* 0x0000000528297c24 */ /* 0x040fe2000f8e02ff */
[----:B------:R-:W-:Y:S01]  /*31970*/  ISETP.LT.AND P2, PT, R40, UR15, !P0 ;  /* 0x0000000f28007c0c */ /* 0x000fe2000c741270 */
[----:B------:R2:W-:Y:S01]  /*31980*/  @P3 STG.E desc[UR20][R34.64], R51 ;  /* 0x0000003322003986 */ /* 0x0005e2000c101914 */
[----:B------:R-:W-:-:S02]  /*31990*/  LOP3.LUT R43, R0, 0x46, R3, 0xfe, !PT ;  /* 0x00000046002b7812 */ /* 0x000fc400078efe03 */
[----:B-1----:R-:W-:Y:S01]  /*319a0*/  LOP3.LUT R33, R0, 0x48, R3, 0xfe, !PT ;  /* 0x0000004800217812 */ /* 0x002fe200078efe03 */
[----:B------:R1:W-:Y:S01]  /*319b0*/  @P4 STG.E desc[UR20][R36.64], R4 ;  /* 0x0000000424004986 */ /* 0x0003e2000c101914 */
[----:B------:R-:W-:-:S03]  /*319c0*/  ISETP.LT.AND P3, PT, R43, UR15, !P0 ;  /* 0x0000000f2b007c0c */ /* 0x000fc6000c761270 */
[----:B------:R3:W-:Y:S01]  /*319d0*/  @P1 STG.E desc[UR20][R38.64], R5 ;  /* 0x0000000526001986 */ /* 0x0007e2000c101914 */
[----:B------:R-:W-:Y:S02]  /*319e0*/  LEA R32, P1, R41, R68, 0x2 ;  /* 0x0000004429207211 */ /* 0x000fe400078210ff */
[----:B--2---:R-:W-:Y:S01]  /*319f0*/  LOP3.LUT R35, R0, 0x4a, R3, 0xfe, !PT ;  /* 0x0000004a00237812 */ /* 0x004fe200078efe03 */
[----:B------:R-:W-:Y:S01]  /*31a00*/  IMAD R43, R43, UR5, RZ ;  /* 0x000000052b2b7c24 */ /* 0x000fe2000f8e02ff */
[C---:B------:R-:W-:Y:S01]  /*31a10*/  ISETP.LT.AND P4, PT, R33.reuse, UR15, !P0 ;  /* 0x0000000f21007c0c */ /* 0x040fe2000c781270 */
[----:B-1----:R-:W-:Y:S01]  /*31a20*/  IMAD R37, R33, UR5, RZ ;  /* 0x0000000521257c24 */ /* 0x002fe2000f8e02ff */
[----:B------:R-:W-:Y:S02]  /*31a30*/  LEA.HI.X.SX32 R33, R41, R44, 0x2, P1 ;  /* 0x0000002c29217211 */ /* 0x000fe400008f16ff */
[C---:B------:R-:W-:Y:S01]  /*31a40*/  ISETP.LT.AND P1, PT, R35.reuse, UR15, !P0 ;  /* 0x0000000f23007c0c */ /* 0x040fe2000c721270 */
[----:B---3--:R-:W-:Y:S01]  /*31a50*/  IMAD R39, R35, UR5, RZ ;  /* 0x0000000523277c24 */ /* 0x008fe2000f8e02ff */
[-C--:B------:R-:W-:Y:S01]  /*31a60*/  LEA R34, P5, R43, R68.reuse, 0x2 ;  /* 0x000000442b227211 */ /* 0x080fe200078a10ff */
[----:B------:R1:W-:Y:S01]  /*31a70*/  @P2 STG.E desc[UR20][R32.64], R6 ;  /* 0x0000000620002986 */ /* 0x0003e2000c101914 */
[----:B------:R-:W-:-:S02]  /*31a80*/  LEA R4, P6, R37, R68, 0x2 ;  /* 0x0000004425047211 */ /* 0x000fc400078c10ff */
        /* <DEDUP_REMOVED lines=9> */
[C-C-:B------:R-:W-:Y:S01]  /*31b20*/  LOP3.LUT R40, R0.reuse, 0x4e, R3.reuse, 0xfe, !PT ;  /* 0x0000004e00287812 */ /* 0x140fe200078efe03 */
[----:B------:R3:W-:Y:S01]  /*31b30*/  @P4 STG.E desc[UR20][R4.64], R8 ;  /* 0x0000000804004986 */ /* 0x0007e2000c101914 */
[----:B-1----:R-:W-:-:S03]  /*31b40*/  LOP3.LUT R32, R0, 0x52, R3, 0xfe, !PT ;  /* 0x0000005200207812 */ /* 0x002fc600078efe03 */
[----:B------:R1:W-:Y:S01]  /*31b50*/  @P1 STG.E desc[UR20][R36.64], R9 ;  /* 0x0000000924001986 */ /* 0x0003e2000c101914 */
[----:B------:R-:W-:Y:S01]  /*31b60*/  LEA R6, P1, R39, R68, 0x2 ;  /* 0x0000004427067211 */ /* 0x000fe200078210ff */
[----:B--2---:R-:W-:-:S03]  /*31b70*/  IMAD R35, R38, UR5, RZ ;  /* 0x0000000526237c24 */ /* 0x004fc6000f8e02ff */
[----:B------:R-:W-:Y:S01]  /*31b80*/  LEA.HI.X.SX32 R7, R39, R44, 0x2, P1 ;  /* 0x0000002c27077211 */ /* 0x000fe200008f16ff */
[C---:B------:R-:W-:Y:S01]  /*31b90*/  IMAD R33, R40.reuse, UR5, RZ ;  /* 0x0000000528217c24 */ /* 0x040fe2000f8e02ff */
[----:B------:R-:W-:Y:S02]  /*31ba0*/  ISETP.LT.AND P3, PT, R40, UR15, !P0 ;  /* 0x0000000f28007c0c */ /* 0x000fe4000c761270 */
[----:B------:R-:W-:Y:S02]  /*31bb0*/  ISETP.LT.AND P4, PT, R38, UR15, !P0 ;  /* 0x0000000f26007c0c */ /* 0x000fe4000c781270 */
[-C--:B---3--:R-:W-:Y:S01]  /*31bc0*/  LEA R8, P6, R35, R68.reuse, 0x2 ;  /* 0x0000004423087211 */ /* 0x088fe200078c10ff */
[C---:B-1----:R-:W-:Y:S01]  /*31bd0*/  IMAD R37, R32.reuse, UR5, RZ ;  /* 0x0000000520257c24 */ /* 0x042fe2000f8e02ff */
[----:B------:R-:W-:Y:S01]  /*31be0*/  ISETP.LT.AND P1, PT, R32, UR15, !P0 ;  /* 0x0000000f20007c0c */ /* 0x000fe2000c721270 */
[----:B------:R1:W-:Y:S01]  /*31bf0*/  @P2 STG.E desc[UR20][R6.64], R10 ;  /* 0x0000000a06002986 */ /* 0x0003e2000c101914 */
[----:B------:R-:W-:-:S02]  /*31c00*/  LEA R4, P5, R33, R68, 0x2 ;  /* 0x0000004421047211 */ /* 0x000fc400078a10ff */
[----:B------:R-:W-:Y:S02]  /*31c10*/  LEA R32, P2, R37, R68, 0x2 ;  /* 0x0000004425207211 */ /* 0x000fe400078410ff */
[-C--:B------:R-:W-:Y:S02]  /*31c20*/  LEA.HI.X.SX32 R9, R35, R44.reuse, 0x2, P6 ;  /* 0x0000002c23097211 */ /* 0x080fe400030f16ff */
[C-C-:B------:R-:W-:Y:S02]  /*31c30*/  LOP3.LUT R35, R0.reuse, 0x54, R3.reuse, 0xfe, !PT ;  /* 0x0000005400237812 */ /* 0x140fe400078efe03 */
[-C--:B------:R-:W-:Y:S02]  /*31c40*/  LEA.HI.X.SX32 R5, R33, R44.reuse, 0x2, P5 ;  /* 0x0000002c21057211 */ /* 0x080fe400028f16ff */
[----:B------:R-:W-:Y:S02]  /*31c50*/  LEA.HI.X.SX32 R33, R37, R44, 0x2, P2 ;  /* 0x0000002c25217211 */ /* 0x000fe400010f16ff */
[C---:B------:R-:W-:Y:S01]  /*31c60*/  ISETP.LT.AND P2, PT, R35.reuse, UR15, !P0 ;  /* 0x0000000f23007c0c */ /* 0x040fe2000c741270 */
[----:B------:R-:W-:Y:S01]  /*31c70*/  IMAD R35, R35, UR5, RZ ;  /* 0x0000000523237c24 */ /* 0x000fe2000f8e02ff */
[----:B------:R2:W-:Y:S01]  /*31c80*/  @P3 STG.E desc[UR20][R4.64], R11 ;  /* 0x0000000b04003986 */ /* 0x0005e2000c101914 */
[----:B------:R-:W-:-:S03]  /*31c90*/  LOP3.LUT R34, R0, 0x56, R3, 0xfe, !PT ;  /* 0x0000005600227812 */ /* 0x000fc600078efe03 */
[----:B------:R3:W-:Y:S01]  /*31ca0*/  @P4 STG.E desc[UR20][R8.64], R12 ;  /* 0x0000000c08004986 */ /* 0x0007e2000c101914 */
[----:B-1----:R-:W-:-:S03]  /*31cb0*/  LOP3.LUT R6, R0, 0x58, R3, 0xfe, !PT ;  /* 0x0000005800067812 */ /* 0x002fc600078efe03 */
[----:B------:R1:W-:Y:S01]  /*31cc0*/  @P1 STG.E desc[UR20][R32.64], R13 ;  /* 0x0000000d20001986 */ /* 0x0003e2000c101914 */
[C---:B--2---:R-:W-:Y:S02]  /*31cd0*/  LEA R4, P1, R35.reuse, R68, 0x2 ;  /* 0x0000004423047211 */ /* 0x044fe400078210ff */
[----:B------:R-:W-:Y:S01]  /*31ce0*/  LOP3.LUT R11, R0, 0x5a, R3, 0xfe, !PT ;  /* 0x0000005a000b7812 */ /* 0x000fe200078efe03 */
[----:B------:R-:W-:Y:S01]  /*31cf0*/  IMAD R7, R34, UR5, RZ ;  /* 0x0000000522077c24 */ /* 0x000fe2000f8e02ff */
[----:B------:R-:W-:Y:S01]  /*31d00*/  LEA.HI.X.SX32 R5, R35, R44, 0x2, P1 ;  /* 0x0000002c23057211 */ /* 0x000fe200008f16ff */
[----:B---3--:R-:W-:Y:S01]  /*31d10*/  IMAD R9, R6, UR5, RZ ;  /* 0x0000000506097c24 */ /* 0x008fe2000f8e02ff */
[----:B------:R-:W-:Y:S02]  /*31d20*/  ISETP.LT.AND P3, PT, R34, UR15, !P0 ;  /* 0x0000000f22007c0c */ /* 0x000fe4000c761270 */
[C---:B------:R-:W-:Y:S01]  /*31d30*/  ISETP.LT.AND P1, PT, R11.reuse, UR15, !P0 ;  /* 0x0000000f0b007c0c */ /* 0x040fe2000c721270 */
[----:B------:R-:W-:Y:S01]  /*31d40*/  IMAD R11, R11, UR5, RZ ;  /* 0x000000050b0b7c24 */ /* 0x000fe2000f8e02ff */
[----:B------:R-:W-:Y:S01]  /*31d50*/  ISETP.LT.AND P4, PT, R6, UR15, !P0 ;  /* 0x0000000f06007c0c */ /* 0x000fe2000c781270 */
[----:B------:R2:W-:Y:S01]  /*31d60*/  @P2 STG.E desc[UR20][R4.64], R14 ;  /* 0x0000000e04002986 */ /* 0x0005e2000c101914 */
[----:B------:R-:W-:-:S02]  /*31d70*/  LEA R6, P5, R7, R68, 0x2 ;  /* 0x0000004407067211 */ /* 0x000fc400078a10ff */
[-C--:B------:R-:W-:Y:S02]  /*31d80*/  LEA R8, P6, R9, R68.reuse, 0x2 ;  /* 0x0000004409087211 */ /* 0x080fe400078c10ff */
[----:B------:R-:W-:Y:S02]  /*31d90*/  LEA R10, P2, R11, R68, 0x2 ;  /* 0x000000440b0a7211 */ /* 0x000fe400078410ff */
[-C--:B------:R-:W-:Y:S02]  /*31da0*/  LEA.HI.X.SX32 R7, R7, R44.reuse, 0x2, P5 ;  /* 0x0000002c07077211 */ /* 0x080fe400028f16ff */
[C-C-:B-1----:R-:W-:Y:S02]  /*31db0*/  LOP3.LUT R13, R0.reuse, 0x5c, R3.reuse, 0xfe, !PT ;  /* 0x0000005c000d7812 */ /* 0x142fe400078efe03 */
[-C--:B------:R-:W-:Y:S02]  /*31dc0*/  LEA.HI.X.SX32 R9, R9, R44.reuse, 0x2, P6 ;  /* 0x0000002c09097211 */ /* 0x080fe400030f16ff */
[----:B------:R-:W-:Y:S01]  /*31dd0*/  LEA.HI.X.SX32 R11, R11, R44, 0x2, P2 ;  /* 0x0000002c0b0b7211 */ /* 0x000fe200010f16ff */
[----:B------:R1:W-:Y:S01]  /*31de0*/  @P3 STG.E desc[UR20][R6.64], R15 ;  /* 0x0000000f06003986 */ /* 0x0003e2000c101914 */
[----:B------:R-:W-:-:S02]  /*31df0*/  LOP3.LUT R33, R0, 0x5e, R3, 0xfe, !PT ;  /* 0x0000005e00217812 */ /* 0x000fc400078efe03 */
[C---:B------:R-:W-:Y:S01]  /*31e00*/  ISETP.LT.AND P2, PT, R13.reuse, UR15, !P0 ;  /* 0x0000000f0d007c0c */ /* 0x040fe2000c741270 */
[----:B------:R-:W-:Y:S01]  /*31e10*/  IMAD R13, R13, UR5, RZ ;  /* 0x000000050d0d7c24 */ /* 0x000fe2000f8e02ff */
[----:B------:R3:W-:Y:S01]  /*31e20*/  @P4 STG.E desc[UR20][R8.64], R16 ;  /* 0x0000001008004986 */ /* 0x0007e2000c101914 */
[----:B--2---:R-:W-:-:S03]  /*31e30*/  LOP3.LUT R5, R0, 0x60, R3, 0xfe, !PT ;  /* 0x0000006000057812 */ /* 0x004fc600078efe03 */
[----:B------:R2:W-:Y:S01]  /*31e40*/  @P1 STG.E desc[UR20][R10.64], R17 ;  /* 0x000000110a001986 */ /* 0x0005e2000c101914 */
[C---:B------:R-:W-:Y:S01]  /*31e50*/  ISETP.LT.AND P1, PT, R33.reuse, UR15, !P0 ;  /* 0x0000000f21007c0c */ /* 0x040fe2000c721270 */
[----:B------:R-:W-:Y:S01]  /*31e60*/  IMAD R33, R33, UR5, RZ ;  /* 0x0000000521217c24 */ /* 0x000fe2000f8e02ff */
[C-C-:B-1----:R-:W-:Y:S02]  /*31e70*/  LOP3.LUT R7, R0.reuse, 0x62, R3.reuse, 0xfe, !PT ;  /* 0x0000006200077812 */ /* 0x142fe400078efe03 */
[-C--:B------:R-:W-:Y:S02]  /*31e80*/  LEA R4, P5, R13, R68.reuse, 0x2 ;  /* 0x000000440d047211 */ /* 0x080fe400078a10ff */
[C---:B------:R-:W-:Y:S01]  /*31e90*/  ISETP.LT.AND P3, PT, R5.reuse, UR15, !P0 ;  /* 0x0000000f05007c0c */ /* 0x040fe2000c761270 */
[----:B---3--:R-:W-:Y:S01]  /*31ea0*/  IMAD R9, R5, UR5, RZ ;  /* 0x0000000505097c24 */ /* 0x008fe2000f8e02ff */
[----:B------:R-:W-:Y:S02]  /*31eb0*/  LEA R6, P4, R33, R68, 0x2 ;  /* 0x0000004421067211 */ /* 0x000fe400078810ff */
[----:B------:R-:W-:Y:S01]  /*31ec0*/  LEA.HI.X.SX32 R5, R13, R44, 0x2, P5 ;  /* 0x0000002c0d057211 */ /* 0x000fe200028f16ff */
[----:B--2---:R-:W-:Y:S01]  /*31ed0*/  IMAD R11, R7, UR5, RZ ;  /* 0x00000005070b7c24 */ /* 0x004fe2000f8e02ff */
[----:B------:R-:W-:-:S02]  /*31ee0*/  LOP3.LUT R13, R0, 0x64, R3, 0xfe, !PT ;  /* 0x00000064000d7812 */ /* 0x000fc400078efe03 */
[----:B------:R-:W-:Y:S01]  /*31ef0*/  ISETP.LT.AND P5, PT, R7, UR15, !P0 ;  /* 0x0000000f07007c0c */ /* 0x000fe2000c7a1270 */
[----:B------:R1:W-:Y:S01]  /*31f00*/  @P2 STG.E desc[UR20][R4.64], R18 ;  /* 0x0000001204002986 */ /* 0x0003e2000c101914 */
[----:B------:R-:W-:Y:S02]  /*31f10*/  LEA.HI.X.SX32 R7, R33, R44, 0x2, P4 ;  /* 0x0000002c21077211 */ /* 0x000fe400020f16ff */
[C---:B------:R-:W-:Y:S01]  /*31f20*/  ISETP.LT.AND P4, PT, R13.reuse, UR15, !P0 ;  /* 0x0000000f0d007c0c */ /* 0x040fe2000c781270 */
[----:B------:R-:W-:Y:S01]  /*31f30*/  IMAD R13, R13, UR5, RZ ;  /* 0x000000050d0d7c24 */ /* 0x000fe2000f8e02ff */
[-C--:B------:R-:W-:Y:S02]  /*31f40*/  LEA R8, P6, R9, R68.reuse, 0x2 ;  /* 0x0000004409087211 */ /* 0x080fe400078c10ff */
[----:B------:R-:W-:Y:S02]  /*31f50*/  LEA R10, P2, R11, R68, 0x2 ;  /* 0x000000440b0a7211 */ /* 0x000fe400078410ff */
[----:B------:R-:W-:Y:S01]  /*31f60*/  LOP3.LUT R16, R0, 0x66, R3, 0xfe, !PT ;  /* 0x0000006600107812 */ /* 0x000fe200078efe03 */
[----:B------:R2:W-:Y:S01]  /*31f70*/  @P1 STG.E desc[UR20][R6.64], R19 ;  /* 0x0000001306001986 */ /* 0x0005e2000c101914 */
[----:B------:R-:W-:-:S02]  /*31f80*/  LEA.HI.X.SX32 R9, R9, R44, 0x2, P6 ;  /* 0x0000002c09097211 */ /* 0x000fc400030f16ff */
[----:B------:R-:W-:Y:S02]  /*31f90*/  LEA.HI.X.SX32 R11, R11, R44, 0x2, P2 ;  /* 0x0000002c0b0b7211 */ /* 0x000fe400010f16ff */
[C-C-:B------:R-:W-:Y:S02]  /*31fa0*/  LOP3.LUT R15, R0.reuse, 0x68, R3.reuse, 0xfe, !PT ;  /* 0x00000068000f7812 */ /* 0x140fe400078efe03 */
[C---:B-1----:R-:W-:Y:S01]  /*31fb0*/  LEA R4, P2, R13.reuse, R68, 0x2 ;  /* 0x000000440d047211 */ /* 0x042fe200078410ff */
[----:B------:R1:W-:Y:S01]  /*31fc0*/  @P3 STG.E desc[UR20][R8.64], R20 ;  /* 0x0000001408003986 */ /* 0x0003e2000c101914 */
[--C-:B------:R-:W-:Y:S01]  /*31fd0*/  LOP3.LUT R14, R0, 0x6a, R3.reuse, 0xfe, !PT ;  /* 0x0000006a000e7812 */ /* 0x100fe200078efe03 */
[----:B--2---:R-:W-:Y:S01]  /*31fe0*/  IMAD R7, R16, UR5, RZ ;  /* 0x0000000510077c24 */ /* 0x004fe2000f8e02ff */
[----:B------:R-:W-:Y:S02]  /*31ff0*/  LEA.HI.X.SX32 R5, R13, R44, 0x2, P2 ;  /* 0x0000002c0d057211 */ /* 0x000fe400010f16ff */
[----:B------:R-:W-:-:S02]  /*32000*/  LOP3.LUT R12, R0, 0x6c, R3, 0xfe, !PT ;  /* 0x0000006c000c7812 */ /* 0x000fc400078efe03 */
[----:B------:R-:W-:Y:S02]  /*32010*/  ISETP.LT.AND P1, PT, R16, UR15, !P0 ;  /* 0x0000000f10007c0c */ /* 0x000fe4000c721270 */
[-C--:B------:R-:W-:Y:S01]  /*32020*/  LEA R6, P6, R7, R68.reuse, 0x2 ;  /* 0x0000004407067211 */ /* 0x080fe200078c10ff */
[C---:B-1----:R-:W-:Y:S01]  /*32030*/  IMAD R9, R15.reuse, UR5, RZ ;  /* 0x000000050f097c24 */ /* 0x042fe2000f8e02ff */
[----:B------:R1:W-:Y:S01]  /*32040*/  @P5 STG.E desc[UR20][R10.64], R21 ;  /* 0x000000150a005986 */ /* 0x0003e2000c101914 */
[----:B------:R-:W-:Y:S01]  /*32050*/  ISETP.LT.AND P3, PT, R15, UR15, !P0 ;  /* 0x0000000f0f007c0c */ /* 0x000fe2000c761270 */
[----:B------:R-:W-:Y:S01]  /*32060*/  IMAD R13, R12, UR5, RZ ;  /* 0x000000050c0d7c24 */ /* 0x000fe2000f8e02ff */
[----:B------:R-:W-:Y:S01]  /*32070*/  ISETP.LT.AND P2, PT, R14, UR15, !P0 ;  /* 0x0000000f0e007c0c */ /* 0x000fe2000c741270 */
[----:B------:R2:W-:Y:S01]  /*32080*/  @P4 STG.E desc[UR20][R4.64], R22 ;  /* 0x0000001604004986 */ /* 0x0005e2000c101914 */
[----:B------:R-:W-:Y:S02]  /*32090*/  LEA R8, P4, R9, R68, 0x2 ;  /* 0x0000004409087211 */ /* 0x000fe400078810ff */
[----:B------:R-:W-:-:S02]  /*320a0*/  LEA.HI.X.SX32 R7, R7, R44, 0x2, P6 ;  /* 0x0000002c07077211 */ /* 0x000fc400030f16ff */
[----:B------:R-:W-:Y:S01]  /*320b0*/  ISETP.LT.AND P6, PT, R12, UR15, !P0 ;  /* 0x0000000f0c007c0c */ /* 0x000fe2000c7c1270 */
[----:B-1----:R-:W-:Y:S01]  /*320c0*/  IMAD R11, R14, UR5, RZ ;  /* 0x000000050e0b7c24 */ /* 0x002fe2000f8e02ff */
[----:B------:R-:W-:Y:S02]  /*320d0*/  LEA.HI.X.SX32 R9, R9, R44, 0x2, P4 ;  /* 0x0000002c09097211 */ /* 0x000fe400020f16ff */
[-C--:B------:R-:W-:Y:S02]  /*320e0*/  LEA R12, P4, R13, R68.reuse, 0x2 ;  /* 0x000000440d0c7211 */ /* 0x080fe400078810ff */
[C---:B------:R-:W-:Y:S02]  /*320f0*/  LEA R10, P5, R11.reuse, R68, 0x2 ;  /* 0x000000440b0a7211 */ /* 0x040fe400078a10ff */
[----:B--2---:R-:W-:Y:S01]  /*32100*/  LOP3.LUT R5, R0, 0x6e, R3, 0xfe, !PT ;  /* 0x0000006e00057812 */ /* 0x004fe200078efe03 */
[----:B------:R1:W-:Y:S01]  /*32110*/  @P1 STG.E desc[UR20][R6.64], R23 ;  /* 0x0000001706001986 */ /* 0x0003e2000c101914 */
[----:B------:R-:W-:-:S02]  /*32120*/  LEA.HI.X.SX32 R11, R11, R44, 0x2, P5 ;  /* 0x0000002c0b0b7211 */ /* 0x000fc400028f16ff */
[C-C-:B------:R-:W-:Y:S01]  /*32130*/  LOP3.LUT R15, R0.reuse, 0x70, R3.reuse, 0xfe, !PT ;  /* 0x00000070000f7812 */ /* 0x140fe200078efe03 */
[----:B------:R-:W2:Y:S01]  /*32140*/  LDS.128 R20, [R2+0x800] ;  /* 0x0008000002147984 */ /* 0x000ea20000000c00 */
[----:B------:R-:W-:Y:S02]  /*32150*/  LEA.HI.X.SX32 R13, R13, R44, 0x2, P4 ;  /* 0x0000002c0d0d7211 */ /* 0x000fe400020f16ff */
[----:B------:R-:W-:Y:S01]  /*32160*/  LOP3.LUT R4, R0, 0x72, R3, 0xfe, !PT ;  /* 0x0000007200047812 */ /* 0x000fe200078efe03 */
[----:B------:R3:W-:Y:S01]  /*32170*/  @P3 STG.E desc[UR20][R8.64], R24 ;  /* 0x0000001808003986 */ /* 0x0007e2000c101914 */
[C---:B------:R-:W-:Y:S01]  /*32180*/  ISETP.LT.AND P4, PT, R5.reuse, UR15, !P0 ;  /* 0x0000000f05007c0c */ /* 0x040fe2000c781270 */
[----:B------:R-:W-:Y:S01]  /*32190*/  IMAD R5, R5, UR5, RZ ;  /* 0x0000000505057c24 */ /* 0x000fe2000f8e02ff */
[C---:B------:R-:W-:Y:S01]  /*321a0*/  ISETP.LT.AND P5, PT, R15.reuse, UR15, !P0 ;  /* 0x0000000f0f007c0c */ /* 0x040fe2000c7a1270 */
[----:B------:R-:W-:Y:S01]  /*321b0*/  @P2 STG.E desc[UR20][R10.64], R25 ;  /* 0x000000190a002986 */ /* 0x000fe2000c101914 */
[----:B-1----:R-:W-:-:S03]  /*321c0*/  IMAD R7, R15, UR5, RZ ;  /* 0x000000050f077c24 */ /* 0x002fc6000f8e02ff */
[----:B------:R1:W-:Y:S01]  /*321d0*/  @P6 STG.E desc[UR20][R12.64], R26 ;  /* 0x0000001a0c006986 */ /* 0x0003e2000c101914 */
[C---:B------:R-:W-:Y:S01]  /*321e0*/  ISETP.LT.AND P6, PT, R4.reuse, UR15, !P0 ;  /* 0x0000000f04007c0c */ /* 0x040fe2000c7c1270 */
[----:B---3--:R-:W-:Y:S01]  /*321f0*/  IMAD R9, R4, UR5, RZ ;  /* 0x0000000504097c24 */ /* 0x008fe2000f8e02ff */
[-C--:B------:R-:W-:Y:S02]  /*32200*/  LEA R4, P1, R5, R68.reuse, 0x2 ;  /* 0x0000004405047211 */ /* 0x080fe400078210ff */
[-C--:B------:R-:W-:Y:S02]  /*32210*/  LEA R6, P2, R7, R68.reuse, 0x2 ;  /* 0x0000004407067211 */ /* 0x080fe400078410ff */
[C-C-:B------:R-:W-:Y:S02]  /*32220*/  LOP3.LUT R17, R0.reuse, 0x74, R3.reuse, 0xfe, !PT ;  /* 0x0000007400117812 */ /* 0x140fe400078efe03 */
[----:B------:R-:W-:Y:S02]  /*32230*/  LOP3.LUT R16, R0, 0x76, R3, 0xfe, !PT ;  /* 0x0000007600107812 */ /* 0x000fe400078efe03 */
[----:B------:R-:W-:-:S02]  /*32240*/  LEA R8, P3, R9, R68, 0x2 ;  /* 0x0000004409087211 */ /* 0x000fc400078610ff */
[-C--:B------:R-:W-:Y:S02]  /*32250*/  LEA.HI.X.SX32 R5, R5, R44.reuse, 0x2, P1 ;  /* 0x0000002c05057211 */ /* 0x080fe400008f16ff */
[C-C-:B------:R-:W-:Y:S02]  /*32260*/  LOP3.LUT R14, R0.reuse, 0x78, R3.reuse, 0xfe, !PT ;  /* 0x00000078000e7812 */ /* 0x140fe400078efe03 */
[C-C-:B------:R-:W-:Y:S02]  /*32270*/  LOP3.LUT R15, R0.reuse, 0x7a, R3.reuse, 0xfe, !PT ;  /* 0x0000007a000f7812 */ /* 0x140fe400078efe03 */
[--C-:B-1----:R-:W-:Y:S02]  /*32280*/  LOP3.LUT R12, R0, 0x7c, R3.reuse, 0xfe, !PT ;  /* 0x0000007c000c7812 */ /* 0x102fe400078efe03 */
[-C--:B------:R-:W-:Y:S01]  /*32290*/  LEA.HI.X.SX32 R7, R7, R44.reuse, 0x2, P2 ;  /* 0x0000002c07077211 */ /* 0x080fe200010f16ff */
[----:B------:R-:W-:Y:S01]  /*322a0*/  IMAD R11, R16, UR5, RZ ;  /* 0x00000005100b7c24 */ /* 0x000fe2000f8e02ff */
[----:B------:R-:W-:Y:S01]  /*322b0*/  LOP3.LUT R0, R0, 0x7e, R3, 0xfe, !PT ;  /* 0x0000007e00007812 */ /* 0x000fe200078efe03 */
[----:B------:R-:W-:Y:S01]  /*322c0*/  IMAD R3, R17, UR5, RZ ;  /* 0x0000000511037c24 */ /* 0x000fe2000f8e02ff */
[----:B------:R-:W-:Y:S01]  /*322d0*/  LEA.HI.X.SX32 R9, R9, R44, 0x2, P3 ;  /* 0x0000002c09097211 */ /* 0x000fe200018f16ff */
[----:B------:R1:W-:Y:S01]  /*322e0*/  @P4 STG.E desc[UR20][R4.64], R27 ;  /* 0x0000001b04004986 */ /* 0x0003e2000c101914 */
[----:B------:R-:W-:Y:S01]  /*322f0*/  ISETP.LT.AND P2, PT, R15, UR15, !P0 ;  /* 0x0000000f0f007c0c */ /* 0x000fe2000c741270 */
[----:B------:R-:W-:-:S02]  /*32300*/  IMAD R13, R14, UR5, RZ ;  /* 0x000000050e0d7c24 */ /* 0x000fc4000f8e02ff */
[----:B------:R3:W-:Y:S01]  /*32310*/  @P5 STG.E desc[UR20][R6.64], R28 ;  /* 0x0000001c06005986 */ /* 0x0007e2000c101914 */
[----:B------:R-:W-:-:S03]  /*32320*/  IMAD R15, R15, UR5, RZ ;  /* 0x000000050f0f7c24 */ /* 0x000fc6000f8e02ff */
[----:B------:R4:W-:Y:S01]  /*32330*/  @P6 STG.E desc[UR20][R8.64], R29 ;  /* 0x0000001d08006986 */ /* 0x0009e2000c101914 */
[-C--:B------:R-:W-:Y:S02]  /*32340*/  LEA R2, P6, R3, R68.reuse, 0x2 ;  /* 0x0000004403027211 */ /* 0x080fe400078c10ff */
[----:B-1----:R-:W-:Y:S02]  /*32350*/  LEA R4, P1, R11, R68, 0x2 ;  /* 0x000000440b047211 */ /* 0x002fe400078210ff */
[----:B------:R-:W-:Y:S01]  /*32360*/  ISETP.LT.AND P5, PT, R17, UR15, !P0 ;  /* 0x0000000f11007c0c */ /* 0x000fe2000c7a1270 */
[----:B------:R-:W-:Y:S01]  /*32370*/  IMAD R17, R12, UR5, RZ ;  /* 0x000000050c117c24 */ /* 0x000fe2000f8e02ff */
[-C--:B------:R-:W-:Y:S02]  /*32380*/  LEA.HI.X.SX32 R3, R3, R44.reuse, 0x2, P6 ;  /* 0x0000002c03037211 */ /* 0x080fe400030f16ff */
[----:B------:R-:W-:Y:S02]  /*32390*/  LEA.HI.X.SX32 R5, R11, R44, 0x2, P1 ;  /* 0x0000002c0b057211 */ /* 0x000fe400008f16ff */
[----:B---3--:R-:W-:-:S02]  /*323a0*/  LEA R6, P6, R13, R68, 0x2 ;  /* 0x000000440d067211 */ /* 0x008fc400078c10ff */
[----:B----4-:R-:W-:Y:S02]  /*323b0*/  LEA R8, P1, R15, R68, 0x2 ;  /* 0x000000440f087211 */ /* 0x010fe400078210ff */
[----:B------:R-:W-:Y:S02]  /*323c0*/  ISETP.LT.AND P4, PT, R16, UR15, !P0 ;  /* 0x0000000f10007c0c */ /* 0x000fe4000c781270 */
[----:B------:R-:W-:Y:S01]  /*323d0*/  ISETP.LT.AND P3, PT, R14, UR15, !P0 ;  /* 0x0000000f0e007c0c */ /* 0x000fe2000c761270 */
[----:B------:R-:W-:Y:S01]  /*323e0*/  IMAD R19, R0, UR5, RZ ;  /* 0x0000000500137c24 */ /* 0x000fe2000f8e02ff */
[-C--:B------:R-:W-:Y:S02]  /*323f0*/  LEA.HI.X.SX32 R7, R13, R44.reuse, 0x2, P6 ;  /* 0x0000002c0d077211 */ /* 0x080fe400030f16ff */
[----:B------:R-:W-:Y:S02]  /*32400*/  LEA.HI.X.SX32 R9, R15, R44, 0x2, P1 ;  /* 0x0000002c0f097211 */ /* 0x000fe400008f16ff */
[----:B------:R-:W-:-:S02]  /*32410*/  LEA R10, P6, R17, R68, 0x2 ;  /* 0x00000044110a7211 */ /* 0x000fc400078c10ff */
[----:B------:R-:W-:Y:S02]  /*32420*/  ISETP.LT.AND P1, PT, R12, UR15, !P0 ;  /* 0x0000000f0c007c0c */ /* 0x000fe4000c721270 */
[----:B------:R-:W-:Y:S02]  /*32430*/  ISETP.LT.AND P0, PT, R0, UR15, !P0 ;  /* 0x0000000f00007c0c */ /* 0x000fe4000c701270 */
[----:B------:R-:W-:Y:S02]  /*32440*/  LEA.HI.X.SX32 R11, R17, R44, 0x2, P6 ;  /* 0x0000002c110b7211 */ /* 0x000fe400030f16ff */
[C---:B------:R-:W-:Y:S01]  /*32450*/  LEA R68, P6, R19.reuse, R68, 0x2 ;  /* 0x0000004413447211 */ /* 0x040fe200078c10ff */
[----:B------:R1:W-:Y:S03]  /*32460*/  @P5 STG.E desc[UR20][R2.64], R30 ;  /* 0x0000001e02005986 */ /* 0x0003e6000c101914 */
[----:B------:R-:W-:Y:S01]  /*32470*/  LEA.HI.X.SX32 R69, R19, R44, 0x2, P6 ;  /* 0x0000002c13457211 */ /* 0x000fe200030f16ff */
[----:B------:R1:W-:Y:S04]  /*32480*/  @P4 STG.E desc[UR20][R4.64], R31 ;  /* 0x0000001f04004986 */ /* 0x0003e8000c101914 */
[----:B--2---:R1:W-:Y:S04]  /*32490*/  @P3 STG.E desc[UR20][R6.64], R20 ;  /* 0x0000001406003986 */ /* 0x0043e8000c101914 */
[----:B------:R1:W-:Y:S04]  /*324a0*/  @P2 STG.E desc[UR20][R8.64], R21 ;  /* 0x0000001508002986 */ /* 0x0003e8000c101914 */
[----:B------:R1:W-:Y:S04]  /*324b0*/  @P1 STG.E desc[UR20][R10.64], R22 ;  /* 0x000000160a001986 */ /* 0x0003e8000c101914 */
[----:B------:R1:W-:Y:S01]  /*324c0*/  @P0 STG.E desc[UR20][R68.64], R23 ;  /* 0x0000001744000986 */ /* 0x0003e2000c101914 */
[----:B------:R-:W-:Y:S06]  /*324d0*/  BAR.SYNC.DEFER_BLOCKING 0x0 ;  /* 0x0000000000007b1d */ /* 0x000fec0000010000 */
[----:B------:R-:W-:Y:S05]  /*324e0*/  BRA.U UP0, `(.L_x_13) ;  /* 0x0000000100a07547 */ /* 0x000fea000b800000 */
[----:B------:R-:W2:Y:S01]  /*324f0*/  S2UR UR5, SR_CgaCtaId ;  /* 0x00000000000579c3 */ /* 0x000ea20000008800 */
[----:B------:R-:W-:Y:S01]  /*32500*/  NOP ;  /* 0x0000000000007918 */ /* 0x000fe20000000000 */
[----:B------:R-:W-:Y:S01]  /*32510*/  UMOV UR4, 0x50 ;  /* 0x0000005000047882 */ /* 0x000fe20000000000 */
[----:B------:R-:W-:Y:S02]  /*32520*/  IMAD.U32 R0, RZ, RZ, UR8 ;  /* 0x00000008ff007e24 */ /* 0x000fe4000f8e00ff */
[----:B-1----:R-:W-:Y:S02]  /*32530*/  IMAD.MOV.U32 R3, RZ, RZ, 0xf ;  /* 0x0000000fff037424 */ /* 0x002fe400078e00ff */
[----:B------:R-:W-:Y:S01]  /*32540*/  IMAD.MOV.U32 R7, RZ, RZ, 0x1 ;  /* 0x00000001ff077424 */ /* 0x000fe200078e00ff */
[----:B------:R-:W-:-:S04]  /*32550*/  LOP3.LUT R0, R0, 0xffff, RZ, 0xc0, !PT ;  /* 0x0000ffff00007812 */ /* 0x000fc800078ec0ff */
[----:B------:R-:W-:-:S05]  /*32560*/  SHF.R.U32.HI R0, RZ, 0x5, R0 ;  /* 0x00000005ff007819 */ /* 0x000fca0000011600 */
[----:B------:R-:W-:Y:S01]  /*32570*/  VIADD R2, R0, 0x10 ;  /* 0x0000001000027836 */ /* 0x000fe20000000000 */
[----:B------:R-:W-:Y:S01]  /*32580*/  SHF.L.U32 R0, R3, R0, RZ ;  /* 0x0000000003007219 */ /* 0x000fe200000006ff */
[----:B--2---:R-:W-:-:S03]  /*32590*/  ULEA UR6, UR5, UR4, 0x18 ;  /* 0x0000000405067291 */ /* 0x004fc6000f8ec0ff */
[----:B------:R-:W-:-:S04]  /*325a0*/  SHF.L.U32 R3, R7, R2, RZ ;  /* 0x0000000207037219 */ /* 0x000fc800000006ff */
[----:B------:R-:W-:Y:S02]  /*325b0*/  LOP3.LUT R0, R3, R0, RZ, 0xfc, !PT ;  /* 0x0000000003007212 */ /* 0x000fe400078efcff */
[----:B------:R-:W1:Y:S02]  /*325c0*/  LDS R5, [UR6] ;  /* 0x00000006ff057984 */ /* 0x000e640008000800 */
[C---:B------:R-:W-:Y:S02]  /*325d0*/  LOP3.LUT R2, R0.reuse, 0xffff, RZ, 0xc0, !PT ;  /* 0x0000ffff00027812 */ /* 0x040fe400078ec0ff */
[----:B-1----:R-:W-:-:S04]  /*325e0*/  LOP3.LUT R3, R0, 0xffff, R5, 0x80, !PT ;  /* 0x0000ffff00037812 */ /* 0x002fc800078e8005 */
[----:B------:R-:W-:-:S13]  /*325f0*/  ISETP.NE.AND P0, PT, R3, R2, PT ;  /* 0x000000020300720c */ /* 0x000fda0003f05270 */
[----:B------:R-:W-:Y:S05]  /*32600*/  @P0 BRA `(.L_x_14) ;  /* 0x0000000000500947 */ /* 0x000fea0003800000 */
[----:B------:R-:W-:Y:S02]  /*32610*/  SHF.R.U32.HI R5, RZ, 0x10, R5 ;  /* 0x00000010ff057819 */ /* 0x000fe40000011605 */
[----:B------:R-:W-:-:S04]  /*32620*/  SHF.R.U32.HI R2, RZ, 0x10, R0 ;  /* 0x00000010ff027819 */ /* 0x000fc80000011600 */
[----:B------:R-:W-:-:S04]  /*32630*/  LOP3.LUT R5, R5, R2, RZ, 0xc0, !PT ;  /* 0x0000000205057212 */ /* 0x000fc800078ec0ff */
[----:B------:R-:W-:-:S13]  /*32640*/  ISETP.NE.AND P0, PT, R5, R2, PT ;  /* 0x000000020500720c */ /* 0x000fda0003f05270 */
[----:B------:R-:W-:Y:S05]  /*32650*/  @P0 BRA `(.L_x_15) ;  /* 0x0000000000300947 */ /* 0x000fea0003800000 */
[----:B------:R-:W-:Y:S01]  /*32660*/  R2UR UR4, R0 ;  /* 0x00000000000472ca */ /* 0x000fe200000e0000 */
[----:B------:R-:W-:Y:S01]  /*32670*/  VOTEU.ANY UR5, UPT, PT ;  /* 0x0000000000057886 */ /* 0x000fe200038e0100 */
[----:B------:R-:W1:Y:S01]  /*32680*/  S2R R0, SR_LANEID ;  /* 0x0000000000007919 */ /* 0x000e620000000000 */
[----:B------:R-:W-:-:S10]  /*32690*/  UFLO.U32 UR5, UR5 ;  /* 0x00000005000572bd */ /* 0x000fd400080e0000 */
[----:B------:R-:W-:-:S06]  /*326a0*/  ULOP3.LUT UR4, URZ, UR4, URZ, 0x33, !UPT ;  /* 0x00000004ff047292 */ /* 0x000fcc000f8e33ff */
[----:B------:R-:W-:-:S04]  /*326b0*/  IMAD.U32 R2, RZ, RZ, UR4 ;  /* 0x00000004ff027e24 */ /* 0x000fc8000f8e00ff */
[----:B------:R-:W2:Y:S02]  /*326c0*/  REDUX UR7, R2 ;  /* 0x00000000020773c4 */ /* 0x000ea40000000000 */
[----:B------:R3:W-:Y:S01]  /*326d0*/  UTCATOMSWS.AND URZ, UR4 ;  /* 0x0000000400ff79e3 */ /* 0x0007e20008000000 */
[----:B-1----:R-:W-:Y:S01]  /*326e0*/  ISETP.EQ.U32.AND P0, PT, R0, UR5, PT ;  /* 0x0000000500007c0c */ /* 0x002fe2000bf02070 */
[----:B--2---:R-:W-:-:S12]  /*326f0*/  IMAD.U32 R0, RZ, RZ, UR7 ;  /* 0x00000007ff007e24 */ /* 0x004fd8000f8e00ff */
[----:B------:R3:W-:Y:S01]  /*32700*/  @P0 ATOMS.AND RZ, [UR6], R0 ;  /* 0x00000000ffff098c */ /* 0x0007e2000a800006 */
[----:B------:R-:W-:Y:S05]  /*32710*/  BRA `(.L_x_13) ;  /* 0x0000000000147947 */ /* 0x000fea0003800000 */
.L_x_15:
[----:B------:R-:W-:-:S07]  /*32720*/  MOV R2, 0x32740 ;  /* 0x0003274000027802 */ /* 0x000fce0000000f00 */
[----:B------:R-:W-:Y:S05]  /*32730*/  CALL.REL.NOINC `($__internal_0_$__cuda_sm10x_tcgen05_guardrail_trap_col_being_dealloced_not_returned_by_alloc) ;  /* 0x00000000002c7944 */ /* 0x000fea0003c00000 */
[----:B------:R-:W-:Y:S05]  /*32740*/  BRA `(.L_x_13) ;  /* 0x0000000000087947 */ /* 0x000fea0003800000 */
.L_x_14:
[----:B------:R-:W-:-:S07]  /*32750*/  MOV R2, 0x32770 ;  /* 0x0003277000027802 */ /* 0x000fce0000000f00 */
[----:B------:R-:W-:Y:S05]  /*32760*/  CALL.REL.NOINC `($__internal_2_$__cuda_sm10x_tcgen05_guardrail_trap_unallocated_columns_being_dealloced) ;  /* 0x0000000000387944 */ /* 0x000fea0003c00000 */
.L_x_13:
[----:B------:R-:W-:Y:S01]  /*32770*/  NOP ;  /* 0x0000000000007918 */ /* 0x000fe20000000000 */
[----:B---3--:R-:W-:Y:S05]  /*32780*/  EXIT ;  /* 0x000000000000794d */ /* 0x008fea0003800000 */
.L_x_9:
[----:B------:R-:W1:Y:S02]  /*32790*/  SYNCS.PHASECHK.TRANS64.TRYWAIT P4, [UR15], R126 ;  /* 0x0000007eff0075a7 */ /* 0x000e64000808110f */
[----:B-1----:R-:W-:Y:S05]  /*327a0*/  @!P4 BRA `(.L_x_9) ;  /* 0xfffffffc00f8c947 */ /* 0x002fea000383ffff */
[----:B------:R-:W-:Y:S05]  /*327b0*/  BRA `(.L_x_16) ;  /* 0xffffff6c00447947 */ /* 0x000fea000383ffff */
.L_x_12:
[----:B------:R-:W1:Y:S02]  /*327c0*/  SYNCS.PHASECHK.TRANS64.TRYWAIT P1, [UR9], R2 ;  /* 0x00000002ff0075a7 */ /* 0x000e640008021109 */
[----:B-1----:R-:W-:Y:S05]  /*327d0*/  @!P1 BRA `(.L_x_12) ;  /* 0xfffffffc00f89947 */ /* 0x002fea000383ffff */
[----:B------:R-:W-:Y:S05]  /*327e0*/  BRA `(.L_x_11) ;  /* 0xffffffdc00147947 */ /* 0x000fea000383ffff */
        .weak           $__internal_0_$__cuda_sm10x_tcgen05_guardrail_trap_col_being_dealloced_not_returned_by_alloc
        .type           $__internal_0_$__cuda_sm10x_tcgen05_guardrail_trap_col_being_dealloced_not_returned_by_alloc,@function
        .size           $__internal_0_$__cuda_sm10x_tcgen05_guardrail_trap_col_being_dealloced_not_returned_by_alloc,($__internal_1_$__cuda_sm10x_tcgen05_guardrail_trap_phase_invalid_during_alloc - $__internal_0_$__cuda_sm10x_tcgen05_guardrail_trap_col_being_dealloced_not_returned_by_alloc)
$__internal_0_$__cuda_sm10x_tcgen05_guardrail_trap_col_being_dealloced_not_returned_by_alloc:
[----:B------:R-:W-:Y:S05]  /*327f0*/  BPT.TRAP 0x1 ;  /* 0x000000040000795c */ /* 0x000fea0000300000 */
[----:B------:R-:W-:-:S04]  /*32800*/  IMAD.MOV.U32 R3, RZ, RZ, 0x0 ;  /* 0x00000000ff037424 */ /* 0x000fc800078e00ff */
[----:B------:R-:W-:Y:S05]  /*32810*/  RET.REL.NODEC R2 `(matmul_kernel) ;  /* 0xfffffcd402f87950 */ /* 0x000fea0003c3ffff */
        .weak           $__internal_1_$__cuda_sm10x_tcgen05_guardrail_trap_phase_invalid_during_alloc
        .type           $__internal_1_$__cuda_sm10x_tcgen05_guardrail_trap_phase_invalid_during_alloc,@function
        .size           $__internal_1_$__cuda_sm10x_tcgen05_guardrail_trap_phase_invalid_during_alloc,($__internal_2_$__cuda_sm10x_tcgen05_guardrail_trap_unallocated_columns_being_dealloced - $__internal_1_$__cuda_sm10x_tcgen05_guardrail_trap_phase_invalid_during_alloc)
$__internal_1_$__cuda_sm10x_tcgen05_guardrail_trap_phase_invalid_during_alloc:
[----:B------:R-:W-:Y:S05]  /*32820*/  BPT.TRAP 0x1 ;  /* 0x000000040000795c */ /* 0x000fea0000300000 */
[----:B------:R-:W-:-:S04]  /*32830*/  IMAD.MOV.U32 R3, RZ, RZ, 0x0 ;  /* 0x00000000ff037424 */ /* 0x000fc800078e00ff */
[----:B------:R-:W-:Y:S05]  /*32840*/  RET.REL.NODEC R2 `(matmul_kernel) ;  /* 0xfffffcd402ec7950 */ /* 0x000fea0003c3ffff */
        .weak           $__internal_2_$__cuda_sm10x_tcgen05_guardrail_trap_unallocated_columns_being_dealloced
        .type           $__internal_2_$__cuda_sm10x_tcgen05_guardrail_trap_unallocated_columns_being_dealloced,@function
        .size           $__internal_2_$__cuda_sm10x_tcgen05_guardrail_trap_unallocated_columns_being_dealloced,(.L_x_20 - $__internal_2_$__cuda_sm10x_tcgen05_guardrail_trap_unallocated_columns_being_dealloced)
$__internal_2_$__cuda_sm10x_tcgen05_guardrail_trap_unallocated_columns_being_dealloced:
[----:B------:R-:W-:Y:S05]  /*32850*/  BPT.TRAP 0x1 ;  /* 0x000000040000795c */ /* 0x000fea0000300000 */
[----:B------:R-:W-:-:S04]  /*32860*/  IMAD.MOV.U32 R3, RZ, RZ, 0x0 ;  /* 0x00000000ff037424 */ /* 0x000fc800078e00ff */
[----:B------:R-:W-:Y:S05]  /*32870*/  RET.REL.NODEC R2 `(matmul_kernel) ;  /* 0xfffffcd402e07950 */ /* 0x000fea0003c3ffff */
.L_x_17:
[----:B------:R-:W-:-:S00]  /*32880*/  BRA `(.L_x_17) ;  /* 0xfffffffc00fc7947 */ /* 0x000fc0000383ffff */
[----:B------:R-:W-:-:S00]  /*32890*/  NOP ;  /* 0x0000000000007918 */ /* 0x000fc00000000000 */
        /* <DEDUP_REMOVED lines=14> */
.L_x_20:


//--------------------- .nv.shared.matmul_kernel  --------------------------
	.section	.nv.shared.matmul_kernel,"aw",@nobits
	.sectionflags	@""
	.align	16
	.zero		1024


//--------------------- .nv.shared.reserved.0     --------------------------
	.section	.nv.shared.reserved.0,"aw",@nobits
	.align	8
	.weak		__nv_reservedSMEM_offset_0_alias
	.size		__nv_reservedSMEM_offset_0_alias, 0, 64
	.other		__nv_reservedSMEM_offset_0_alias,@"STO_CUDA_RESERVED_SHARED STV_DEFAULT"
__nv_reservedSMEM_offset_0_alias:
	.zero		0
.nv.shared.reserved.0:
	.zero		64
	.weak		__nv_reservedSMEM_allocation_phase
	.type		__nv_reservedSMEM_allocation_phase,@object
	.size		__nv_reservedSMEM_allocation_phase,(.L_0 - __nv_reservedSMEM_allocation_phase)
__nv_reservedSMEM_allocation_phase:
	.zero		1
.L_0:
	.zero		7
	.weak		__nv_reservedSMEM_devtool_atexit_pc
	.type		__nv_reservedSMEM_devtool_atexit_pc,@object
	.size		__nv_reservedSMEM_devtool_atexit_pc,(__nv_reservedSMEM_allocation_mask - __nv_reservedSMEM_devtool_atexit_pc)
__nv_reservedSMEM_devtool_atexit_pc:
	.zero		8
	.weak		__nv_reservedSMEM_allocation_mask
	.type		__nv_reservedSMEM_allocation_mask,@object
	.size		__nv_reservedSMEM_allocation_mask,(.L_2 - __nv_reservedSMEM_allocation_mask)
__nv_reservedSMEM_allocation_mask:
	.zero		4
.L_2:


//--------------------- .nv.constant0.matmul_kernel --------------------------
	.section	.nv.constant0.matmul_kernel,"a",@progbits
	.sectionflags	@""
	.align	4
.nv.constant0.matmul_kernel:
	.zero		976


//--------------------- SYMBOLS --------------------------

	.type		.nv.reservedSmem.offset0,@object
	.size		.nv.reservedSmem.offset0,0x4
	.type		.nv.reservedSmem.cap,@object
	.size		.nv.reservedSmem.cap,0x4
